//
// Generated by NVIDIA NVVM Compiler
//
// Compiler Build ID: CL-36424714
// Cuda compilation tools, release 13.0, V13.0.88
// Based on NVVM 20.0.0
//

.version 9.0
.target sm_100
.address_size 64

	// .globl	_Z24calculate_race_positionsP6RunnerPbS1_
.const .align 4 .u32 RACE_DISTANCE = 100;
.const .align 4 .u32 MAX_SPEED = 5;
// _ZZN3cub18CUB_300001_SM_10006detail10merge_sort30DeviceMergeSortBlockSortKernelINS2_10policy_hubIN6thrust24THRUST_300001_SM_1000_NS6detail15normal_iteratorINS6_10device_ptrI6RunnerEEEEE9Policy600ESC_PNS0_8NullTypeESC_SG_jN4cuda3std3__44lessISA_EESA_SF_EEvbT0_T1_T2_T3_T4_PT6_PT7_T5_NS1_7vsmem_tEE19static_temp_storage has been demoted
// _ZZN3cub18CUB_300001_SM_10006detail10merge_sort26DeviceMergeSortMergeKernelINS2_10policy_hubIN6thrust24THRUST_300001_SM_1000_NS6detail15normal_iteratorINS6_10device_ptrI6RunnerEEEEE9Policy600ESC_PNS0_8NullTypeESC_SG_jN4cuda3std3__44lessISA_EESA_SF_EEvbT2_T3_T4_PT6_PT7_T5_PSO_SO_NS1_7vsmem_tEE19static_temp_storage has been demoted
// _ZZN3cub18CUB_300001_SM_10006detail10merge_sort30DeviceMergeSortBlockSortKernelINS2_10policy_hubIN6thrust24THRUST_300001_SM_1000_NS6detail15normal_iteratorINS6_10device_ptrI6RunnerEEEEE9Policy600ESC_PNS0_8NullTypeESC_SG_mN4cuda3std3__44lessISA_EESA_SF_EEvbT0_T1_T2_T3_T4_PT6_PT7_T5_NS1_7vsmem_tEE19static_temp_storage has been demoted
// _ZZN3cub18CUB_300001_SM_10006detail10merge_sort26DeviceMergeSortMergeKernelINS2_10policy_hubIN6thrust24THRUST_300001_SM_1000_NS6detail15normal_iteratorINS6_10device_ptrI6RunnerEEEEE9Policy600ESC_PNS0_8NullTypeESC_SG_mN4cuda3std3__44lessISA_EESA_SF_EEvbT2_T3_T4_PT6_PT7_T5_PSO_SO_NS1_7vsmem_tEE19static_temp_storage has been demoted
.global .align 1 .b8 _ZN34_INTERNAL_a9555bfd_4_k_cu_e835db2e4cuda3std3__45__cpo5beginE[1];
.global .align 1 .b8 _ZN34_INTERNAL_a9555bfd_4_k_cu_e835db2e4cuda3std3__45__cpo3endE[1];
.global .align 1 .b8 _ZN34_INTERNAL_a9555bfd_4_k_cu_e835db2e4cuda3std3__45__cpo6cbeginE[1];
.global .align 1 .b8 _ZN34_INTERNAL_a9555bfd_4_k_cu_e835db2e4cuda3std3__45__cpo4cendE[1];
.global .align 1 .b8 _ZN34_INTERNAL_a9555bfd_4_k_cu_e835db2e4cuda3std3__45__cpo6rbeginE[1];
.global .align 1 .b8 _ZN34_INTERNAL_a9555bfd_4_k_cu_e835db2e4cuda3std3__45__cpo4rendE[1];
.global .align 1 .b8 _ZN34_INTERNAL_a9555bfd_4_k_cu_e835db2e4cuda3std3__45__cpo7crbeginE[1];
.global .align 1 .b8 _ZN34_INTERNAL_a9555bfd_4_k_cu_e835db2e4cuda3std3__45__cpo5crendE[1];
.global .align 1 .b8 _ZN34_INTERNAL_a9555bfd_4_k_cu_e835db2e4cuda3std3__436_GLOBAL__N__a9555bfd_4_k_cu_e835db2e6ignoreE[1];
.global .align 1 .b8 _ZN34_INTERNAL_a9555bfd_4_k_cu_e835db2e4cuda3std3__419piecewise_constructE[1];
.global .align 1 .b8 _ZN34_INTERNAL_a9555bfd_4_k_cu_e835db2e4cuda3std3__48in_placeE[1];
.global .align 1 .b8 _ZN34_INTERNAL_a9555bfd_4_k_cu_e835db2e4cuda3std3__420unreachable_sentinelE[1];
.global .align 1 .b8 _ZN34_INTERNAL_a9555bfd_4_k_cu_e835db2e4cuda3std3__47nulloptE[1];
.global .align 1 .b8 _ZN34_INTERNAL_a9555bfd_4_k_cu_e835db2e4cuda3std3__48unexpectE[1];
.global .align 1 .b8 _ZN34_INTERNAL_a9555bfd_4_k_cu_e835db2e4cuda3std6ranges3__45__cpo4swapE[1];
.global .align 1 .b8 _ZN34_INTERNAL_a9555bfd_4_k_cu_e835db2e4cuda3std6ranges3__45__cpo9iter_moveE[1];
.global .align 1 .b8 _ZN34_INTERNAL_a9555bfd_4_k_cu_e835db2e4cuda3std6ranges3__45__cpo5beginE[1];
.global .align 1 .b8 _ZN34_INTERNAL_a9555bfd_4_k_cu_e835db2e4cuda3std6ranges3__45__cpo3endE[1];
.global .align 1 .b8 _ZN34_INTERNAL_a9555bfd_4_k_cu_e835db2e4cuda3std6ranges3__45__cpo6cbeginE[1];
.global .align 1 .b8 _ZN34_INTERNAL_a9555bfd_4_k_cu_e835db2e4cuda3std6ranges3__45__cpo4cendE[1];
.global .align 1 .b8 _ZN34_INTERNAL_a9555bfd_4_k_cu_e835db2e4cuda3std6ranges3__45__cpo7advanceE[1];
.global .align 1 .b8 _ZN34_INTERNAL_a9555bfd_4_k_cu_e835db2e4cuda3std6ranges3__45__cpo9iter_swapE[1];
.global .align 1 .b8 _ZN34_INTERNAL_a9555bfd_4_k_cu_e835db2e4cuda3std6ranges3__45__cpo4nextE[1];
.global .align 1 .b8 _ZN34_INTERNAL_a9555bfd_4_k_cu_e835db2e4cuda3std6ranges3__45__cpo4prevE[1];
.global .align 1 .b8 _ZN34_INTERNAL_a9555bfd_4_k_cu_e835db2e4cuda3std6ranges3__45__cpo4dataE[1];
.global .align 1 .b8 _ZN34_INTERNAL_a9555bfd_4_k_cu_e835db2e4cuda3std6ranges3__45__cpo5cdataE[1];
.global .align 1 .b8 _ZN34_INTERNAL_a9555bfd_4_k_cu_e835db2e4cuda3std6ranges3__45__cpo4sizeE[1];
.global .align 1 .b8 _ZN34_INTERNAL_a9555bfd_4_k_cu_e835db2e4cuda3std6ranges3__45__cpo5ssizeE[1];
.global .align 1 .b8 _ZN34_INTERNAL_a9555bfd_4_k_cu_e835db2e4cuda3std6ranges3__45__cpo8distanceE[1];
.global .align 1 .b8 _ZN34_INTERNAL_a9555bfd_4_k_cu_e835db2e6thrust24THRUST_300001_SM_1000_NS8cuda_cub3parE[1];
.global .align 1 .b8 _ZN34_INTERNAL_a9555bfd_4_k_cu_e835db2e6thrust24THRUST_300001_SM_1000_NS8cuda_cub10par_nosyncE[1];
.global .align 1 .b8 _ZN34_INTERNAL_a9555bfd_4_k_cu_e835db2e6thrust24THRUST_300001_SM_1000_NS6system6detail10sequential3seqE[1];
.global .align 1 .b8 _ZN34_INTERNAL_a9555bfd_4_k_cu_e835db2e6thrust24THRUST_300001_SM_1000_NS6system3cpp3parE[1];
.global .align 1 .b8 _ZN34_INTERNAL_a9555bfd_4_k_cu_e835db2e6thrust24THRUST_300001_SM_1000_NS12placeholders2_1E[1];
.global .align 1 .b8 _ZN34_INTERNAL_a9555bfd_4_k_cu_e835db2e6thrust24THRUST_300001_SM_1000_NS12placeholders2_2E[1];
.global .align 1 .b8 _ZN34_INTERNAL_a9555bfd_4_k_cu_e835db2e6thrust24THRUST_300001_SM_1000_NS12placeholders2_3E[1];
.global .align 1 .b8 _ZN34_INTERNAL_a9555bfd_4_k_cu_e835db2e6thrust24THRUST_300001_SM_1000_NS12placeholders2_4E[1];
.global .align 1 .b8 _ZN34_INTERNAL_a9555bfd_4_k_cu_e835db2e6thrust24THRUST_300001_SM_1000_NS12placeholders2_5E[1];
.global .align 1 .b8 _ZN34_INTERNAL_a9555bfd_4_k_cu_e835db2e6thrust24THRUST_300001_SM_1000_NS12placeholders2_6E[1];
.global .align 1 .b8 _ZN34_INTERNAL_a9555bfd_4_k_cu_e835db2e6thrust24THRUST_300001_SM_1000_NS12placeholders2_7E[1];
.global .align 1 .b8 _ZN34_INTERNAL_a9555bfd_4_k_cu_e835db2e6thrust24THRUST_300001_SM_1000_NS12placeholders2_8E[1];
.global .align 1 .b8 _ZN34_INTERNAL_a9555bfd_4_k_cu_e835db2e6thrust24THRUST_300001_SM_1000_NS12placeholders2_9E[1];
.global .align 1 .b8 _ZN34_INTERNAL_a9555bfd_4_k_cu_e835db2e6thrust24THRUST_300001_SM_1000_NS12placeholders3_10E[1];
.global .align 1 .b8 _ZN34_INTERNAL_a9555bfd_4_k_cu_e835db2e6thrust24THRUST_300001_SM_1000_NS3seqE[1];
.global .align 1 .b8 _ZN34_INTERNAL_a9555bfd_4_k_cu_e835db2e6thrust24THRUST_300001_SM_1000_NS6deviceE[1];

.visible .entry _Z24calculate_race_positionsP6RunnerPbS1_(
	.param .u64 .ptr .align 1 _Z24calculate_race_positionsP6RunnerPbS1__param_0,
	.param .u64 .ptr .align 1 _Z24calculate_race_positionsP6RunnerPbS1__param_1,
	.param .u64 .ptr .align 1 _Z24calculate_race_positionsP6RunnerPbS1__param_2
)
{
	.reg .pred 	%p<3>;
	.reg .b16 	%rs<3>;
	.reg .b32 	%r<9>;
	.reg .b64 	%rd<9>;

	ld.param.u64 	%rd4, [_Z24calculate_race_positionsP6RunnerPbS1__param_0];
	ld.param.u64 	%rd2, [_Z24calculate_race_positionsP6RunnerPbS1__param_1];
	ld.param.u64 	%rd3, [_Z24calculate_race_positionsP6RunnerPbS1__param_2];
	cvta.to.global.u64 	%rd5, %rd4;
	mov.u32 	%r6, %tid.x;
	mul.wide.u32 	%rd6, %r6, 12;
	add.s64 	%rd1, %rd5, %rd6;
	ld.global.u32 	%r1, [%rd1];
	ld.const.u32 	%r2, [RACE_DISTANCE];
	setp.lt.s32 	%p1, %r1, %r2;
	@%p1 bra 	$L__BB0_2;
	ld.const.u32 	%r8, [MAX_SPEED];
	bra.uni 	$L__BB0_3;
$L__BB0_2:
	ld.global.u32 	%r8, [%rd1+4];
$L__BB0_3:
	add.s32 	%r7, %r1, %r8;
	st.global.u32 	[%rd1], %r7;
	setp.lt.s32 	%p2, %r7, %r2;
	@%p2 bra 	$L__BB0_5;
	cvta.to.global.u64 	%rd7, %rd2;
	mov.b16 	%rs1, 1;
	st.global.u8 	[%rd7], %rs1;
	bra.uni 	$L__BB0_6;
$L__BB0_5:
	cvta.to.global.u64 	%rd8, %rd3;
	mov.b16 	%rs2, 1;
	st.global.u8 	[%rd8], %rs2;
$L__BB0_6:
	ret;

}
	// .globl	_ZN3cub18CUB_300001_SM_10006detail11EmptyKernelIvEEvv
.visible .entry _ZN3cub18CUB_300001_SM_10006detail11EmptyKernelIvEEvv()
{


	ret;

}
	// .globl	_ZN3cub18CUB_300001_SM_10006detail10merge_sort30DeviceMergeSortBlockSortKernelINS2_10policy_hubIN6thrust24THRUST_300001_SM_1000_NS6detail15normal_iteratorINS6_10device_ptrI6RunnerEEEEE9Policy600ESC_PNS0_8NullTypeESC_SG_jN4cuda3std3__44lessISA_EESA_SF_EEvbT0_T1_T2_T3_T4_PT6_PT7_T5_NS1_7vsmem_tE
.visible .entry _ZN3cub18CUB_300001_SM_10006detail10merge_sort30DeviceMergeSortBlockSortKernelINS2_10policy_hubIN6thrust24THRUST_300001_SM_1000_NS6detail15normal_iteratorINS6_10device_ptrI6RunnerEEEEE9Policy600ESC_PNS0_8NullTypeESC_SG_jN4cuda3std3__44lessISA_EESA_SF_EEvbT0_T1_T2_T3_T4_PT6_PT7_T5_NS1_7vsmem_tE(
	.param .u8 _ZN3cub18CUB_300001_SM_10006detail10merge_sort30DeviceMergeSortBlockSortKernelINS2_10policy_hubIN6thrust24THRUST_300001_SM_1000_NS6detail15normal_iteratorINS6_10device_ptrI6RunnerEEEEE9Policy600ESC_PNS0_8NullTypeESC_SG_jN4cuda3std3__44lessISA_EESA_SF_EEvbT0_T1_T2_T3_T4_PT6_PT7_T5_NS1_7vsmem_tE_param_0,
	.param .align 8 .b8 _ZN3cub18CUB_300001_SM_10006detail10merge_sort30DeviceMergeSortBlockSortKernelINS2_10policy_hubIN6thrust24THRUST_300001_SM_1000_NS6detail15normal_iteratorINS6_10device_ptrI6RunnerEEEEE9Policy600ESC_PNS0_8NullTypeESC_SG_jN4cuda3std3__44lessISA_EESA_SF_EEvbT0_T1_T2_T3_T4_PT6_PT7_T5_NS1_7vsmem_tE_param_1[8],
	.param .u64 .ptr .align 1 _ZN3cub18CUB_300001_SM_10006detail10merge_sort30DeviceMergeSortBlockSortKernelINS2_10policy_hubIN6thrust24THRUST_300001_SM_1000_NS6detail15normal_iteratorINS6_10device_ptrI6RunnerEEEEE9Policy600ESC_PNS0_8NullTypeESC_SG_jN4cuda3std3__44lessISA_EESA_SF_EEvbT0_T1_T2_T3_T4_PT6_PT7_T5_NS1_7vsmem_tE_param_2,
	.param .align 8 .b8 _ZN3cub18CUB_300001_SM_10006detail10merge_sort30DeviceMergeSortBlockSortKernelINS2_10policy_hubIN6thrust24THRUST_300001_SM_1000_NS6detail15normal_iteratorINS6_10device_ptrI6RunnerEEEEE9Policy600ESC_PNS0_8NullTypeESC_SG_jN4cuda3std3__44lessISA_EESA_SF_EEvbT0_T1_T2_T3_T4_PT6_PT7_T5_NS1_7vsmem_tE_param_3[8],
	.param .u64 .ptr .align 1 _ZN3cub18CUB_300001_SM_10006detail10merge_sort30DeviceMergeSortBlockSortKernelINS2_10policy_hubIN6thrust24THRUST_300001_SM_1000_NS6detail15normal_iteratorINS6_10device_ptrI6RunnerEEEEE9Policy600ESC_PNS0_8NullTypeESC_SG_jN4cuda3std3__44lessISA_EESA_SF_EEvbT0_T1_T2_T3_T4_PT6_PT7_T5_NS1_7vsmem_tE_param_4,
	.param .u32 _ZN3cub18CUB_300001_SM_10006detail10merge_sort30DeviceMergeSortBlockSortKernelINS2_10policy_hubIN6thrust24THRUST_300001_SM_1000_NS6detail15normal_iteratorINS6_10device_ptrI6RunnerEEEEE9Policy600ESC_PNS0_8NullTypeESC_SG_jN4cuda3std3__44lessISA_EESA_SF_EEvbT0_T1_T2_T3_T4_PT6_PT7_T5_NS1_7vsmem_tE_param_5,
	.param .u64 .ptr .align 1 _ZN3cub18CUB_300001_SM_10006detail10merge_sort30DeviceMergeSortBlockSortKernelINS2_10policy_hubIN6thrust24THRUST_300001_SM_1000_NS6detail15normal_iteratorINS6_10device_ptrI6RunnerEEEEE9Policy600ESC_PNS0_8NullTypeESC_SG_jN4cuda3std3__44lessISA_EESA_SF_EEvbT0_T1_T2_T3_T4_PT6_PT7_T5_NS1_7vsmem_tE_param_6,
	.param .u64 .ptr .align 1 _ZN3cub18CUB_300001_SM_10006detail10merge_sort30DeviceMergeSortBlockSortKernelINS2_10policy_hubIN6thrust24THRUST_300001_SM_1000_NS6detail15normal_iteratorINS6_10device_ptrI6RunnerEEEEE9Policy600ESC_PNS0_8NullTypeESC_SG_jN4cuda3std3__44lessISA_EESA_SF_EEvbT0_T1_T2_T3_T4_PT6_PT7_T5_NS1_7vsmem_tE_param_7,
	.param .align 1 .b8 _ZN3cub18CUB_300001_SM_10006detail10merge_sort30DeviceMergeSortBlockSortKernelINS2_10policy_hubIN6thrust24THRUST_300001_SM_1000_NS6detail15normal_iteratorINS6_10device_ptrI6RunnerEEEEE9Policy600ESC_PNS0_8NullTypeESC_SG_jN4cuda3std3__44lessISA_EESA_SF_EEvbT0_T1_T2_T3_T4_PT6_PT7_T5_NS1_7vsmem_tE_param_8[1],
	.param .align 8 .b8 _ZN3cub18CUB_300001_SM_10006detail10merge_sort30DeviceMergeSortBlockSortKernelINS2_10policy_hubIN6thrust24THRUST_300001_SM_1000_NS6detail15normal_iteratorINS6_10device_ptrI6RunnerEEEEE9Policy600ESC_PNS0_8NullTypeESC_SG_jN4cuda3std3__44lessISA_EESA_SF_EEvbT0_T1_T2_T3_T4_PT6_PT7_T5_NS1_7vsmem_tE_param_9[8]
)
.maxntid 256
{
	.reg .pred 	%p<137>;
	.reg .b16 	%rs<4>;
	.reg .b32 	%r<915>;
	.reg .b64 	%rd<31>;
	// demoted variable
	.shared .align 16 .b8 _ZZN3cub18CUB_300001_SM_10006detail10merge_sort30DeviceMergeSortBlockSortKernelINS2_10policy_hubIN6thrust24THRUST_300001_SM_1000_NS6detail15normal_iteratorINS6_10device_ptrI6RunnerEEEEE9Policy600ESC_PNS0_8NullTypeESC_SG_jN4cuda3std3__44lessISA_EESA_SF_EEvbT0_T1_T2_T3_T4_PT6_PT7_T5_NS1_7vsmem_tEE19static_temp_storage[15376];
	ld.param.u64 	%rd9, [_ZN3cub18CUB_300001_SM_10006detail10merge_sort30DeviceMergeSortBlockSortKernelINS2_10policy_hubIN6thrust24THRUST_300001_SM_1000_NS6detail15normal_iteratorINS6_10device_ptrI6RunnerEEEEE9Policy600ESC_PNS0_8NullTypeESC_SG_jN4cuda3std3__44lessISA_EESA_SF_EEvbT0_T1_T2_T3_T4_PT6_PT7_T5_NS1_7vsmem_tE_param_3];
	ld.param.u64 	%rd10, [_ZN3cub18CUB_300001_SM_10006detail10merge_sort30DeviceMergeSortBlockSortKernelINS2_10policy_hubIN6thrust24THRUST_300001_SM_1000_NS6detail15normal_iteratorINS6_10device_ptrI6RunnerEEEEE9Policy600ESC_PNS0_8NullTypeESC_SG_jN4cuda3std3__44lessISA_EESA_SF_EEvbT0_T1_T2_T3_T4_PT6_PT7_T5_NS1_7vsmem_tE_param_1];
	ld.param.u32 	%r494, [_ZN3cub18CUB_300001_SM_10006detail10merge_sort30DeviceMergeSortBlockSortKernelINS2_10policy_hubIN6thrust24THRUST_300001_SM_1000_NS6detail15normal_iteratorINS6_10device_ptrI6RunnerEEEEE9Policy600ESC_PNS0_8NullTypeESC_SG_jN4cuda3std3__44lessISA_EESA_SF_EEvbT0_T1_T2_T3_T4_PT6_PT7_T5_NS1_7vsmem_tE_param_5];
	cvta.to.global.u64 	%rd1, %rd10;
	cvta.to.global.u64 	%rd2, %rd9;
	mov.u32 	%r495, %ctaid.x;
	mov.u32 	%r496, %nctaid.x;
	mul.lo.s32 	%r1, %r495, 1280;
	add.s32 	%r497, %r496, -1;
	setp.ge.u32 	%p21, %r495, %r497;
	@%p21 bra 	$L__BB2_51;
	// begin inline asm
	griddepcontrol.wait;
	// end inline asm
	cvt.u64.u32 	%rd20, %r1;
	mov.u32 	%r2, %tid.x;
	and.b32  	%r3, %r2, 31;
	and.b32  	%r565, %r2, 992;
	mul.lo.s32 	%r4, %r565, 5;
	or.b32  	%r566, %r4, %r3;
	cvt.u64.u32 	%rd21, %r566;
	add.s64 	%rd3, %rd21, %rd20;
	mad.lo.s64 	%rd22, %rd3, 12, %rd1;
	ld.global.u32 	%r567, [%rd22];
	ld.global.u32 	%r568, [%rd22+4];
	ld.global.u32 	%r569, [%rd22+8];
	ld.global.u32 	%r570, [%rd22+384];
	ld.global.u32 	%r571, [%rd22+388];
	ld.global.u32 	%r572, [%rd22+392];
	ld.global.u32 	%r573, [%rd22+768];
	ld.global.u32 	%r574, [%rd22+772];
	ld.global.u32 	%r575, [%rd22+776];
	ld.global.u32 	%r576, [%rd22+1152];
	ld.global.u32 	%r577, [%rd22+1156];
	ld.global.u32 	%r578, [%rd22+1160];
	ld.global.u32 	%r579, [%rd22+1536];
	ld.global.u32 	%r580, [%rd22+1540];
	ld.global.u32 	%r581, [%rd22+1544];
	// begin inline asm
	mov.u32 %r564, %laneid;
	// end inline asm
	shr.u32 	%r582, %r2, 5;
	mad.lo.s32 	%r583, %r582, 160, %r564;
	mov.u32 	%r584, _ZZN3cub18CUB_300001_SM_10006detail10merge_sort30DeviceMergeSortBlockSortKernelINS2_10policy_hubIN6thrust24THRUST_300001_SM_1000_NS6detail15normal_iteratorINS6_10device_ptrI6RunnerEEEEE9Policy600ESC_PNS0_8NullTypeESC_SG_jN4cuda3std3__44lessISA_EESA_SF_EEvbT0_T1_T2_T3_T4_PT6_PT7_T5_NS1_7vsmem_tEE19static_temp_storage;
	mad.lo.s32 	%r5, %r583, 12, %r584;
	st.shared.u32 	[%r5], %r567;
	st.shared.u32 	[%r5+4], %r568;
	st.shared.u32 	[%r5+8], %r569;
	st.shared.u32 	[%r5+384], %r570;
	st.shared.u32 	[%r5+388], %r571;
	st.shared.u32 	[%r5+392], %r572;
	st.shared.u32 	[%r5+768], %r573;
	st.shared.u32 	[%r5+772], %r574;
	st.shared.u32 	[%r5+776], %r575;
	st.shared.u32 	[%r5+1152], %r576;
	st.shared.u32 	[%r5+1156], %r577;
	st.shared.u32 	[%r5+1160], %r578;
	st.shared.u32 	[%r5+1536], %r579;
	st.shared.u32 	[%r5+1540], %r580;
	st.shared.u32 	[%r5+1544], %r581;
	bar.warp.sync 	-1;
	mad.lo.s32 	%r6, %r564, 48, %r5;
	ld.shared.u32 	%r696, [%r6];
	ld.shared.u32 	%r695, [%r6+4];
	ld.shared.u32 	%r694, [%r6+8];
	ld.shared.u32 	%r10, [%r6+12];
	ld.shared.u32 	%r11, [%r6+16];
	ld.shared.u32 	%r12, [%r6+20];
	ld.shared.u32 	%r678, [%r6+24];
	ld.shared.u32 	%r677, [%r6+28];
	ld.shared.u32 	%r676, [%r6+32];
	ld.shared.u32 	%r16, [%r6+36];
	ld.shared.u32 	%r17, [%r6+40];
	ld.shared.u32 	%r18, [%r6+44];
	ld.shared.u32 	%r19, [%r6+48];
	ld.shared.u32 	%r20, [%r6+52];
	ld.shared.u32 	%r21, [%r6+56];
	bar.sync 	0;
	// begin inline asm
	griddepcontrol.launch_dependents;
	// end inline asm
	setp.le.s32 	%p87, %r10, %r696;
	mov.u32 	%r682, %r12;
	mov.u32 	%r683, %r11;
	mov.u32 	%r684, %r10;
	@%p87 bra 	$L__BB2_3;
	mov.u32 	%r682, %r694;
	mov.u32 	%r683, %r695;
	mov.u32 	%r684, %r696;
	mov.u32 	%r694, %r12;
	mov.u32 	%r695, %r11;
	mov.u32 	%r696, %r10;
$L__BB2_3:
	setp.le.s32 	%p88, %r16, %r678;
	mov.u32 	%r688, %r18;
	mov.u32 	%r689, %r17;
	mov.u32 	%r690, %r16;
	@%p88 bra 	$L__BB2_5;
	mov.u32 	%r688, %r676;
	mov.u32 	%r689, %r677;
	mov.u32 	%r690, %r678;
	mov.u32 	%r676, %r18;
	mov.u32 	%r677, %r17;
	mov.u32 	%r678, %r16;
$L__BB2_5:
	setp.le.s32 	%p89, %r678, %r684;
	mov.u32 	%r700, %r676;
	mov.u32 	%r701, %r677;
	mov.u32 	%r702, %r678;
	@%p89 bra 	$L__BB2_7;
	mov.u32 	%r700, %r682;
	mov.u32 	%r701, %r683;
	mov.u32 	%r702, %r684;
	mov.u32 	%r682, %r676;
	mov.u32 	%r683, %r677;
	mov.u32 	%r684, %r678;
$L__BB2_7:
	setp.le.s32 	%p90, %r19, %r690;
	mov.u32 	%r685, %r21;
	mov.u32 	%r686, %r20;
	mov.u32 	%r687, %r19;
	@%p90 bra 	$L__BB2_9;
	mov.u32 	%r685, %r688;
	mov.u32 	%r686, %r689;
	mov.u32 	%r687, %r690;
	mov.u32 	%r688, %r21;
	mov.u32 	%r689, %r20;
	mov.u32 	%r690, %r19;
$L__BB2_9:
	setp.le.s32 	%p91, %r684, %r696;
	mov.u32 	%r706, %r682;
	mov.u32 	%r707, %r683;
	mov.u32 	%r708, %r684;
	@%p91 bra 	$L__BB2_11;
	mov.u32 	%r706, %r694;
	mov.u32 	%r707, %r695;
	mov.u32 	%r708, %r696;
	mov.u32 	%r694, %r682;
	mov.u32 	%r695, %r683;
	mov.u32 	%r696, %r684;
$L__BB2_11:
	setp.le.s32 	%p92, %r690, %r702;
	mov.u32 	%r712, %r688;
	mov.u32 	%r713, %r689;
	mov.u32 	%r714, %r690;
	@%p92 bra 	$L__BB2_13;
	mov.u32 	%r712, %r700;
	mov.u32 	%r713, %r701;
	mov.u32 	%r714, %r702;
	mov.u32 	%r700, %r688;
	mov.u32 	%r701, %r689;
	mov.u32 	%r702, %r690;
$L__BB2_13:
	setp.le.s32 	%p93, %r702, %r708;
	mov.u32 	%r724, %r700;
	mov.u32 	%r725, %r701;
	mov.u32 	%r726, %r702;
	@%p93 bra 	$L__BB2_15;
	mov.u32 	%r724, %r706;
	mov.u32 	%r725, %r707;
	mov.u32 	%r726, %r708;
	mov.u32 	%r706, %r700;
	mov.u32 	%r707, %r701;
	mov.u32 	%r708, %r702;
$L__BB2_15:
	setp.le.s32 	%p94, %r687, %r714;
	mov.u32 	%r727, %r685;
	mov.u32 	%r728, %r686;
	mov.u32 	%r729, %r687;
	@%p94 bra 	$L__BB2_17;
	mov.u32 	%r727, %r712;
	mov.u32 	%r728, %r713;
	mov.u32 	%r729, %r714;
	mov.u32 	%r712, %r685;
	mov.u32 	%r713, %r686;
	mov.u32 	%r714, %r687;
$L__BB2_17:
	setp.le.s32 	%p95, %r708, %r696;
	mov.u32 	%r736, %r706;
	mov.u32 	%r737, %r707;
	mov.u32 	%r738, %r708;
	@%p95 bra 	$L__BB2_19;
	mov.u32 	%r736, %r694;
	mov.u32 	%r737, %r695;
	mov.u32 	%r738, %r696;
	mov.u32 	%r694, %r706;
	mov.u32 	%r695, %r707;
	mov.u32 	%r696, %r708;
$L__BB2_19:
	setp.le.s32 	%p96, %r714, %r726;
	mov.u32 	%r730, %r712;
	mov.u32 	%r731, %r713;
	mov.u32 	%r732, %r714;
	@%p96 bra 	$L__BB2_21;
	mov.u32 	%r730, %r724;
	mov.u32 	%r731, %r725;
	mov.u32 	%r732, %r726;
	mov.u32 	%r724, %r712;
	mov.u32 	%r725, %r713;
	mov.u32 	%r726, %r714;
$L__BB2_21:
	mad.lo.s32 	%r82, %r2, 60, %r584;
	mov.b32 	%r742, 2;
$L__BB2_22:
	bar.sync 	0;
	add.s32 	%r587, %r742, -1;
	shr.u32 	%r588, %r742, 1;
	st.shared.u32 	[%r82], %r696;
	st.shared.u32 	[%r82+4], %r695;
	st.shared.u32 	[%r82+8], %r694;
	st.shared.u32 	[%r82+12], %r738;
	st.shared.u32 	[%r82+16], %r737;
	st.shared.u32 	[%r82+20], %r736;
	st.shared.u32 	[%r82+24], %r726;
	st.shared.u32 	[%r82+28], %r725;
	st.shared.u32 	[%r82+32], %r724;
	st.shared.u32 	[%r82+36], %r732;
	st.shared.u32 	[%r82+40], %r731;
	st.shared.u32 	[%r82+44], %r730;
	st.shared.u32 	[%r82+48], %r729;
	st.shared.u32 	[%r82+52], %r728;
	st.shared.u32 	[%r82+56], %r727;
	bar.sync 	0;
	neg.s32 	%r589, %r742;
	and.b32  	%r590, %r2, %r589;
	mul.lo.s32 	%r591, %r590, 5;
	mul.lo.s32 	%r592, %r588, 5;
	and.b32  	%r593, %r587, %r2;
	mul.lo.s32 	%r594, %r593, 5;
	min.u32 	%r99, %r594, 1280;
	min.u32 	%r100, %r591, 1280;
	add.s32 	%r595, %r100, %r592;
	min.u32 	%r101, %r595, 1280;
	add.s32 	%r596, %r101, %r592;
	min.u32 	%r102, %r596, 1280;
	sub.s32 	%r597, %r101, %r100;
	sub.s32 	%r598, %r102, %r101;
	setp.lt.s32 	%p97, %r99, %r598;
	sub.s32 	%r599, %r99, %r598;
	selp.b32 	%r745, 0, %r599, %p97;
	min.s32 	%r743, %r597, %r99;
	setp.ge.s32 	%p98, %r745, %r743;
	@%p98 bra 	$L__BB2_25;
	add.s32 	%r105, %r101, %r99;
$L__BB2_24:
	sub.s32 	%r600, %r743, %r745;
	shr.u32 	%r601, %r600, 31;
	add.s32 	%r602, %r600, %r601;
	shr.s32 	%r603, %r602, 1;
	add.s32 	%r604, %r603, %r745;
	add.s32 	%r605, %r604, %r100;
	mov.u32 	%r606, _ZZN3cub18CUB_300001_SM_10006detail10merge_sort30DeviceMergeSortBlockSortKernelINS2_10policy_hubIN6thrust24THRUST_300001_SM_1000_NS6detail15normal_iteratorINS6_10device_ptrI6RunnerEEEEE9Policy600ESC_PNS0_8NullTypeESC_SG_jN4cuda3std3__44lessISA_EESA_SF_EEvbT0_T1_T2_T3_T4_PT6_PT7_T5_NS1_7vsmem_tEE19static_temp_storage;
	mad.lo.s32 	%r607, %r605, 12, %r606;
	ld.shared.u32 	%r608, [%r607];
	not.b32 	%r609, %r604;
	add.s32 	%r610, %r105, %r609;
	mad.lo.s32 	%r611, %r610, 12, %r606;
	ld.shared.u32 	%r612, [%r611];
	setp.gt.s32 	%p99, %r612, %r608;
	add.s32 	%r613, %r604, 1;
	selp.b32 	%r745, %r745, %r613, %p99;
	selp.b32 	%r743, %r604, %r743, %p99;
	setp.lt.s32 	%p100, %r745, %r743;
	@%p100 bra 	$L__BB2_24;
$L__BB2_25:
	add.s32 	%r111, %r745, %r100;
	add.s32 	%r614, %r101, %r99;
	sub.s32 	%r112, %r614, %r745;
	mov.u32 	%r615, _ZZN3cub18CUB_300001_SM_10006detail10merge_sort30DeviceMergeSortBlockSortKernelINS2_10policy_hubIN6thrust24THRUST_300001_SM_1000_NS6detail15normal_iteratorINS6_10device_ptrI6RunnerEEEEE9Policy600ESC_PNS0_8NullTypeESC_SG_jN4cuda3std3__44lessISA_EESA_SF_EEvbT0_T1_T2_T3_T4_PT6_PT7_T5_NS1_7vsmem_tEE19static_temp_storage;
	mad.lo.s32 	%r113, %r111, 12, %r615;
	ld.shared.u32 	%r755, [%r113];
	ld.shared.u32 	%r756, [%r113+4];
	ld.shared.u32 	%r757, [%r113+8];
	mad.lo.s32 	%r117, %r112, 12, %r615;
	ld.shared.u32 	%r746, [%r117];
	ld.shared.u32 	%r747, [%r117+4];
	ld.shared.u32 	%r748, [%r117+8];
	setp.ge.s32 	%p102, %r112, %r102;
	mov.pred 	%p127, 0;
	@%p102 bra 	$L__BB2_27;
	setp.ge.s32 	%p103, %r111, %r101;
	setp.gt.s32 	%p104, %r746, %r755;
	or.pred  	%p127, %p103, %p104;
$L__BB2_27:
	selp.b32 	%r694, %r748, %r757, %p127;
	selp.b32 	%r695, %r747, %r756, %p127;
	selp.b32 	%r696, %r746, %r755, %p127;
	selp.u32 	%r616, 1, 0, %p127;
	add.s32 	%r124, %r112, %r616;
	not.pred 	%p105, %p127;
	selp.u32 	%r617, 1, 0, %p105;
	add.s32 	%r125, %r111, %r617;
	@%p105 bra 	$L__BB2_29;
	ld.shared.u32 	%r746, [%r117+12];
	ld.shared.u32 	%r747, [%r117+16];
	ld.shared.u32 	%r748, [%r117+20];
	bra.uni 	$L__BB2_30;
$L__BB2_29:
	ld.shared.u32 	%r755, [%r113+12];
	ld.shared.u32 	%r756, [%r113+16];
	ld.shared.u32 	%r757, [%r113+20];
$L__BB2_30:
	setp.ge.s32 	%p107, %r124, %r102;
	mov.pred 	%p128, 0;
	@%p107 bra 	$L__BB2_32;
	setp.ge.s32 	%p108, %r125, %r101;
	setp.gt.s32 	%p109, %r746, %r755;
	or.pred  	%p128, %p108, %p109;
$L__BB2_32:
	selp.b32 	%r736, %r748, %r757, %p128;
	selp.b32 	%r737, %r747, %r756, %p128;
	selp.b32 	%r738, %r746, %r755, %p128;
	selp.u32 	%r618, 1, 0, %p128;
	add.s32 	%r141, %r124, %r618;
	not.pred 	%p110, %p128;
	selp.u32 	%r619, 1, 0, %p110;
	add.s32 	%r142, %r125, %r619;
	@%p128 bra 	$L__BB2_34;
	mad.lo.s32 	%r621, %r142, 12, %r615;
	ld.shared.u32 	%r755, [%r621];
	ld.shared.u32 	%r756, [%r621+4];
	ld.shared.u32 	%r757, [%r621+8];
	bra.uni 	$L__BB2_35;
$L__BB2_34:
	mad.lo.s32 	%r623, %r141, 12, %r615;
	ld.shared.u32 	%r746, [%r623];
	ld.shared.u32 	%r747, [%r623+4];
	ld.shared.u32 	%r748, [%r623+8];
$L__BB2_35:
	setp.ge.s32 	%p112, %r141, %r102;
	mov.pred 	%p129, 0;
	@%p112 bra 	$L__BB2_37;
	setp.ge.s32 	%p113, %r142, %r101;
	setp.gt.s32 	%p114, %r746, %r755;
	or.pred  	%p129, %p113, %p114;
$L__BB2_37:
	selp.b32 	%r724, %r748, %r757, %p129;
	selp.b32 	%r725, %r747, %r756, %p129;
	selp.b32 	%r726, %r746, %r755, %p129;
	selp.u32 	%r624, 1, 0, %p129;
	add.s32 	%r158, %r141, %r624;
	not.pred 	%p115, %p129;
	selp.u32 	%r625, 1, 0, %p115;
	add.s32 	%r159, %r142, %r625;
	@%p129 bra 	$L__BB2_39;
	mov.u32 	%r626, _ZZN3cub18CUB_300001_SM_10006detail10merge_sort30DeviceMergeSortBlockSortKernelINS2_10policy_hubIN6thrust24THRUST_300001_SM_1000_NS6detail15normal_iteratorINS6_10device_ptrI6RunnerEEEEE9Policy600ESC_PNS0_8NullTypeESC_SG_jN4cuda3std3__44lessISA_EESA_SF_EEvbT0_T1_T2_T3_T4_PT6_PT7_T5_NS1_7vsmem_tEE19static_temp_storage;
	mad.lo.s32 	%r627, %r159, 12, %r626;
	ld.shared.u32 	%r755, [%r627];
	ld.shared.u32 	%r756, [%r627+4];
	ld.shared.u32 	%r757, [%r627+8];
	bra.uni 	$L__BB2_40;
$L__BB2_39:
	mov.u32 	%r628, _ZZN3cub18CUB_300001_SM_10006detail10merge_sort30DeviceMergeSortBlockSortKernelINS2_10policy_hubIN6thrust24THRUST_300001_SM_1000_NS6detail15normal_iteratorINS6_10device_ptrI6RunnerEEEEE9Policy600ESC_PNS0_8NullTypeESC_SG_jN4cuda3std3__44lessISA_EESA_SF_EEvbT0_T1_T2_T3_T4_PT6_PT7_T5_NS1_7vsmem_tEE19static_temp_storage;
	mad.lo.s32 	%r629, %r158, 12, %r628;
	ld.shared.u32 	%r746, [%r629];
	ld.shared.u32 	%r747, [%r629+4];
	ld.shared.u32 	%r748, [%r629+8];
$L__BB2_40:
	setp.ge.s32 	%p117, %r158, %r102;
	mov.pred 	%p130, 0;
	@%p117 bra 	$L__BB2_42;
	setp.ge.s32 	%p118, %r159, %r101;
	setp.gt.s32 	%p119, %r746, %r755;
	or.pred  	%p130, %p118, %p119;
$L__BB2_42:
	selp.b32 	%r730, %r748, %r757, %p130;
	selp.b32 	%r731, %r747, %r756, %p130;
	selp.b32 	%r732, %r746, %r755, %p130;
	selp.u32 	%r630, 1, 0, %p130;
	add.s32 	%r175, %r158, %r630;
	not.pred 	%p120, %p130;
	selp.u32 	%r631, 1, 0, %p120;
	add.s32 	%r176, %r159, %r631;
	@%p130 bra 	$L__BB2_44;
	mov.u32 	%r632, _ZZN3cub18CUB_300001_SM_10006detail10merge_sort30DeviceMergeSortBlockSortKernelINS2_10policy_hubIN6thrust24THRUST_300001_SM_1000_NS6detail15normal_iteratorINS6_10device_ptrI6RunnerEEEEE9Policy600ESC_PNS0_8NullTypeESC_SG_jN4cuda3std3__44lessISA_EESA_SF_EEvbT0_T1_T2_T3_T4_PT6_PT7_T5_NS1_7vsmem_tEE19static_temp_storage;
	mad.lo.s32 	%r633, %r176, 12, %r632;
	ld.shared.u32 	%r755, [%r633];
	ld.shared.u32 	%r756, [%r633+4];
	ld.shared.u32 	%r757, [%r633+8];
	bra.uni 	$L__BB2_45;
$L__BB2_44:
	mov.u32 	%r634, _ZZN3cub18CUB_300001_SM_10006detail10merge_sort30DeviceMergeSortBlockSortKernelINS2_10policy_hubIN6thrust24THRUST_300001_SM_1000_NS6detail15normal_iteratorINS6_10device_ptrI6RunnerEEEEE9Policy600ESC_PNS0_8NullTypeESC_SG_jN4cuda3std3__44lessISA_EESA_SF_EEvbT0_T1_T2_T3_T4_PT6_PT7_T5_NS1_7vsmem_tEE19static_temp_storage;
	mad.lo.s32 	%r635, %r175, 12, %r634;
	ld.shared.u32 	%r746, [%r635];
	ld.shared.u32 	%r747, [%r635+4];
	ld.shared.u32 	%r748, [%r635+8];
$L__BB2_45:
	setp.ge.s32 	%p122, %r175, %r102;
	mov.pred 	%p131, 0;
	@%p122 bra 	$L__BB2_47;
	setp.ge.s32 	%p123, %r176, %r101;
	setp.gt.s32 	%p124, %r746, %r755;
	or.pred  	%p131, %p123, %p124;
$L__BB2_47:
	selp.b32 	%r727, %r748, %r757, %p131;
	selp.b32 	%r728, %r747, %r756, %p131;
	selp.b32 	%r729, %r746, %r755, %p131;
	shl.b32 	%r192, %r742, 1;
	setp.lt.u32 	%p125, %r742, 129;
	mov.u32 	%r742, %r192;
	@%p125 bra 	$L__BB2_22;
	ld.param.s8 	%rs3, [_ZN3cub18CUB_300001_SM_10006detail10merge_sort30DeviceMergeSortBlockSortKernelINS2_10policy_hubIN6thrust24THRUST_300001_SM_1000_NS6detail15normal_iteratorINS6_10device_ptrI6RunnerEEEEE9Policy600ESC_PNS0_8NullTypeESC_SG_jN4cuda3std3__44lessISA_EESA_SF_EEvbT0_T1_T2_T3_T4_PT6_PT7_T5_NS1_7vsmem_tE_param_0];
	bar.sync 	0;
	setp.eq.s16 	%p126, %rs3, 0;
	@%p126 bra 	$L__BB2_50;
	st.shared.u32 	[%r6], %r696;
	st.shared.u32 	[%r6+4], %r695;
	st.shared.u32 	[%r6+8], %r694;
	st.shared.u32 	[%r6+12], %r738;
	st.shared.u32 	[%r6+16], %r737;
	st.shared.u32 	[%r6+20], %r736;
	st.shared.u32 	[%r6+24], %r726;
	st.shared.u32 	[%r6+28], %r725;
	st.shared.u32 	[%r6+32], %r724;
	st.shared.u32 	[%r6+36], %r732;
	st.shared.u32 	[%r6+40], %r731;
	st.shared.u32 	[%r6+44], %r730;
	st.shared.u32 	[%r6+48], %r729;
	st.shared.u32 	[%r6+52], %r728;
	st.shared.u32 	[%r6+56], %r727;
	bar.warp.sync 	-1;
	ld.shared.u32 	%r636, [%r5];
	ld.shared.u32 	%r637, [%r5+4];
	ld.shared.u32 	%r638, [%r5+8];
	ld.shared.u32 	%r639, [%r5+384];
	ld.shared.u32 	%r640, [%r5+388];
	ld.shared.u32 	%r641, [%r5+392];
	ld.shared.u32 	%r642, [%r5+768];
	ld.shared.u32 	%r643, [%r5+772];
	ld.shared.u32 	%r644, [%r5+776];
	ld.shared.u32 	%r645, [%r5+1152];
	ld.shared.u32 	%r646, [%r5+1156];
	ld.shared.u32 	%r647, [%r5+1160];
	ld.shared.u32 	%r648, [%r5+1536];
	ld.shared.u32 	%r649, [%r5+1540];
	ld.shared.u32 	%r650, [%r5+1544];
	cvt.u64.u32 	%rd23, %r4;
	add.s32 	%r651, %r3, %r1;
	cvt.u64.u32 	%rd24, %r651;
	add.s64 	%rd25, %rd24, %rd23;
	mad.lo.s64 	%rd26, %rd25, 12, %rd2;
	st.global.u32 	[%rd26], %r636;
	st.global.u32 	[%rd26+4], %r637;
	st.global.u32 	[%rd26+8], %r638;
	st.global.u32 	[%rd26+384], %r639;
	st.global.u32 	[%rd26+388], %r640;
	st.global.u32 	[%rd26+392], %r641;
	st.global.u32 	[%rd26+768], %r642;
	st.global.u32 	[%rd26+772], %r643;
	st.global.u32 	[%rd26+776], %r644;
	st.global.u32 	[%rd26+1152], %r645;
	st.global.u32 	[%rd26+1156], %r646;
	st.global.u32 	[%rd26+1160], %r647;
	st.global.u32 	[%rd26+1536], %r648;
	st.global.u32 	[%rd26+1540], %r649;
	st.global.u32 	[%rd26+1544], %r650;
	bra.uni 	$L__BB2_140;
$L__BB2_50:
	ld.param.u64 	%rd30, [_ZN3cub18CUB_300001_SM_10006detail10merge_sort30DeviceMergeSortBlockSortKernelINS2_10policy_hubIN6thrust24THRUST_300001_SM_1000_NS6detail15normal_iteratorINS6_10device_ptrI6RunnerEEEEE9Policy600ESC_PNS0_8NullTypeESC_SG_jN4cuda3std3__44lessISA_EESA_SF_EEvbT0_T1_T2_T3_T4_PT6_PT7_T5_NS1_7vsmem_tE_param_6];
	st.shared.u32 	[%r6], %r696;
	st.shared.u32 	[%r6+4], %r695;
	st.shared.u32 	[%r6+8], %r694;
	st.shared.u32 	[%r6+12], %r738;
	st.shared.u32 	[%r6+16], %r737;
	st.shared.u32 	[%r6+20], %r736;
	st.shared.u32 	[%r6+24], %r726;
	st.shared.u32 	[%r6+28], %r725;
	st.shared.u32 	[%r6+32], %r724;
	st.shared.u32 	[%r6+36], %r732;
	st.shared.u32 	[%r6+40], %r731;
	st.shared.u32 	[%r6+44], %r730;
	st.shared.u32 	[%r6+48], %r729;
	st.shared.u32 	[%r6+52], %r728;
	st.shared.u32 	[%r6+56], %r727;
	bar.warp.sync 	-1;
	ld.shared.u32 	%r652, [%r5];
	ld.shared.u32 	%r653, [%r5+4];
	ld.shared.u32 	%r654, [%r5+8];
	ld.shared.u32 	%r655, [%r5+384];
	ld.shared.u32 	%r656, [%r5+388];
	ld.shared.u32 	%r657, [%r5+392];
	ld.shared.u32 	%r658, [%r5+768];
	ld.shared.u32 	%r659, [%r5+772];
	ld.shared.u32 	%r660, [%r5+776];
	ld.shared.u32 	%r661, [%r5+1152];
	ld.shared.u32 	%r662, [%r5+1156];
	ld.shared.u32 	%r663, [%r5+1160];
	ld.shared.u32 	%r664, [%r5+1536];
	ld.shared.u32 	%r665, [%r5+1540];
	ld.shared.u32 	%r666, [%r5+1544];
	cvta.to.global.u64 	%rd27, %rd30;
	mad.lo.s64 	%rd28, %rd3, 12, %rd27;
	st.global.u32 	[%rd28], %r652;
	st.global.u32 	[%rd28+4], %r653;
	st.global.u32 	[%rd28+8], %r654;
	st.global.u32 	[%rd28+384], %r655;
	st.global.u32 	[%rd28+388], %r656;
	st.global.u32 	[%rd28+392], %r657;
	st.global.u32 	[%rd28+768], %r658;
	st.global.u32 	[%rd28+772], %r659;
	st.global.u32 	[%rd28+776], %r660;
	st.global.u32 	[%rd28+1152], %r661;
	st.global.u32 	[%rd28+1156], %r662;
	st.global.u32 	[%rd28+1160], %r663;
	st.global.u32 	[%rd28+1536], %r664;
	st.global.u32 	[%rd28+1540], %r665;
	st.global.u32 	[%rd28+1544], %r666;
	bra.uni 	$L__BB2_140;
$L__BB2_51:
	sub.s32 	%r498, %r494, %r1;
	min.s32 	%r193, %r498, 1280;
	// begin inline asm
	griddepcontrol.wait;
	// end inline asm
	cvt.u64.u32 	%rd4, %r1;
	mul.wide.u32 	%rd11, %r1, 12;
	add.s64 	%rd12, %rd1, %rd11;
	mov.u32 	%r194, %tid.x;
	ld.global.u32 	%r782, [%rd12+8];
	ld.global.u32 	%r783, [%rd12+4];
	ld.global.u32 	%r784, [%rd12];
	and.b32  	%r198, %r194, 31;
	and.b32  	%r499, %r194, 992;
	mul.lo.s32 	%r199, %r499, 5;
	or.b32  	%r200, %r199, %r198;
	setp.ge.s32 	%p22, %r200, %r193;
	mul.lo.s32 	%r500, %r200, 12;
	cvt.u64.u32 	%rd13, %r500;
	add.s64 	%rd5, %rd12, %rd13;
	mov.u32 	%r770, %r782;
	mov.u32 	%r771, %r783;
	mov.u32 	%r772, %r784;
	@%p22 bra 	$L__BB2_53;
	ld.global.u32 	%r772, [%rd5];
	ld.global.u32 	%r771, [%rd5+4];
	ld.global.u32 	%r770, [%rd5+8];
$L__BB2_53:
	add.s32 	%r207, %r200, 32;
	setp.ge.s32 	%p23, %r207, %r193;
	mov.u32 	%r773, %r782;
	mov.u32 	%r774, %r783;
	mov.u32 	%r775, %r784;
	@%p23 bra 	$L__BB2_55;
	ld.global.u32 	%r775, [%rd5+384];
	ld.global.u32 	%r774, [%rd5+388];
	ld.global.u32 	%r773, [%rd5+392];
$L__BB2_55:
	add.s32 	%r214, %r200, 64;
	setp.ge.s32 	%p24, %r214, %r193;
	mov.u32 	%r776, %r782;
	mov.u32 	%r777, %r783;
	mov.u32 	%r778, %r784;
	@%p24 bra 	$L__BB2_57;
	ld.global.u32 	%r778, [%rd5+768];
	ld.global.u32 	%r777, [%rd5+772];
	ld.global.u32 	%r776, [%rd5+776];
$L__BB2_57:
	add.s32 	%r221, %r200, 96;
	setp.ge.s32 	%p25, %r221, %r193;
	mov.u32 	%r779, %r782;
	mov.u32 	%r780, %r783;
	mov.u32 	%r781, %r784;
	@%p25 bra 	$L__BB2_59;
	ld.global.u32 	%r781, [%rd5+1152];
	ld.global.u32 	%r780, [%rd5+1156];
	ld.global.u32 	%r779, [%rd5+1160];
$L__BB2_59:
	add.s32 	%r228, %r200, 128;
	setp.ge.s32 	%p26, %r228, %r193;
	@%p26 bra 	$L__BB2_61;
	ld.global.u32 	%r784, [%rd5+1536];
	ld.global.u32 	%r783, [%rd5+1540];
	ld.global.u32 	%r782, [%rd5+1544];
$L__BB2_61:
	// begin inline asm
	mov.u32 %r501, %laneid;
	// end inline asm
	shr.u32 	%r502, %r194, 5;
	mad.lo.s32 	%r503, %r502, 160, %r501;
	mov.u32 	%r504, _ZZN3cub18CUB_300001_SM_10006detail10merge_sort30DeviceMergeSortBlockSortKernelINS2_10policy_hubIN6thrust24THRUST_300001_SM_1000_NS6detail15normal_iteratorINS6_10device_ptrI6RunnerEEEEE9Policy600ESC_PNS0_8NullTypeESC_SG_jN4cuda3std3__44lessISA_EESA_SF_EEvbT0_T1_T2_T3_T4_PT6_PT7_T5_NS1_7vsmem_tEE19static_temp_storage;
	mad.lo.s32 	%r235, %r503, 12, %r504;
	st.shared.u32 	[%r235], %r772;
	st.shared.u32 	[%r235+4], %r771;
	st.shared.u32 	[%r235+8], %r770;
	st.shared.u32 	[%r235+384], %r775;
	st.shared.u32 	[%r235+388], %r774;
	st.shared.u32 	[%r235+392], %r773;
	st.shared.u32 	[%r235+768], %r778;
	st.shared.u32 	[%r235+772], %r777;
	st.shared.u32 	[%r235+776], %r776;
	st.shared.u32 	[%r235+1152], %r781;
	st.shared.u32 	[%r235+1156], %r780;
	st.shared.u32 	[%r235+1160], %r779;
	st.shared.u32 	[%r235+1536], %r784;
	st.shared.u32 	[%r235+1540], %r783;
	st.shared.u32 	[%r235+1544], %r782;
	bar.warp.sync 	-1;
	mad.lo.s32 	%r236, %r501, 48, %r235;
	ld.shared.u32 	%r832, [%r236];
	ld.shared.u32 	%r831, [%r236+4];
	ld.shared.u32 	%r830, [%r236+8];
	ld.shared.u32 	%r240, [%r236+12];
	ld.shared.u32 	%r241, [%r236+16];
	ld.shared.u32 	%r242, [%r236+20];
	ld.shared.u32 	%r243, [%r236+24];
	ld.shared.u32 	%r244, [%r236+28];
	ld.shared.u32 	%r245, [%r236+32];
	ld.shared.u32 	%r246, [%r236+36];
	ld.shared.u32 	%r247, [%r236+40];
	ld.shared.u32 	%r248, [%r236+44];
	ld.shared.u32 	%r249, [%r236+48];
	ld.shared.u32 	%r250, [%r236+52];
	ld.shared.u32 	%r251, [%r236+56];
	bar.sync 	0;
	// begin inline asm
	griddepcontrol.launch_dependents;
	// end inline asm
	mul.lo.s32 	%r252, %r194, 5;
	add.s32 	%r505, %r252, 1;
	setp.ge.u32 	%p27, %r505, %r193;
	mov.u32 	%r866, %r830;
	mov.u32 	%r867, %r831;
	mov.u32 	%r868, %r832;
	mov.u32 	%r793, %r832;
	mov.u32 	%r792, %r831;
	mov.u32 	%r791, %r830;
	@%p27 bra 	$L__BB2_63;
	setp.gt.s32 	%p28, %r832, %r240;
	min.s32 	%r793, %r832, %r240;
	selp.b32 	%r792, %r241, %r831, %p28;
	selp.b32 	%r791, %r242, %r830, %p28;
	mov.u32 	%r866, %r242;
	mov.u32 	%r867, %r241;
	mov.u32 	%r868, %r240;
$L__BB2_63:
	add.s32 	%r506, %r252, 2;
	setp.ge.u32 	%p29, %r506, %r193;
	mov.u32 	%r799, %r793;
	mov.u32 	%r798, %r792;
	mov.u32 	%r797, %r791;
	@%p29 bra 	$L__BB2_65;
	setp.gt.s32 	%p30, %r793, %r243;
	min.s32 	%r799, %r793, %r243;
	selp.b32 	%r798, %r244, %r792, %p30;
	selp.b32 	%r797, %r245, %r791, %p30;
	mov.u32 	%r791, %r245;
	mov.u32 	%r792, %r244;
	mov.u32 	%r793, %r243;
$L__BB2_65:
	add.s32 	%r507, %r252, 3;
	setp.ge.u32 	%p31, %r507, %r193;
	mov.u32 	%r800, %r799;
	mov.u32 	%r801, %r798;
	mov.u32 	%r802, %r797;
	@%p31 bra 	$L__BB2_67;
	setp.gt.s32 	%p32, %r799, %r246;
	min.s32 	%r800, %r799, %r246;
	selp.b32 	%r801, %r247, %r798, %p32;
	selp.b32 	%r802, %r248, %r797, %p32;
	mov.u32 	%r797, %r248;
	mov.u32 	%r798, %r247;
	mov.u32 	%r799, %r246;
$L__BB2_67:
	add.s32 	%r508, %r252, 4;
	setp.lt.u32 	%p33, %r508, %r193;
	selp.b32 	%r857, %r251, %r802, %p33;
	selp.b32 	%r858, %r250, %r801, %p33;
	selp.b32 	%r859, %r249, %r800, %p33;
	setp.ge.u32 	%p34, %r252, %r193;
	@%p34 bra 	$L__BB2_88;
	setp.le.s32 	%p35, %r868, %r832;
	mov.u32 	%r818, %r866;
	mov.u32 	%r819, %r867;
	mov.u32 	%r820, %r868;
	@%p35 bra 	$L__BB2_70;
	mov.u32 	%r818, %r830;
	mov.u32 	%r819, %r831;
	mov.u32 	%r820, %r832;
	mov.u32 	%r830, %r866;
	mov.u32 	%r831, %r867;
	mov.u32 	%r832, %r868;
$L__BB2_70:
	setp.le.s32 	%p36, %r799, %r793;
	mov.u32 	%r824, %r797;
	mov.u32 	%r825, %r798;
	mov.u32 	%r826, %r799;
	@%p36 bra 	$L__BB2_72;
	mov.u32 	%r824, %r791;
	mov.u32 	%r825, %r792;
	mov.u32 	%r826, %r793;
	mov.u32 	%r791, %r797;
	mov.u32 	%r792, %r798;
	mov.u32 	%r793, %r799;
$L__BB2_72:
	setp.le.s32 	%p37, %r793, %r820;
	mov.u32 	%r836, %r791;
	mov.u32 	%r837, %r792;
	mov.u32 	%r838, %r793;
	@%p37 bra 	$L__BB2_74;
	mov.u32 	%r836, %r818;
	mov.u32 	%r837, %r819;
	mov.u32 	%r838, %r820;
	mov.u32 	%r818, %r791;
	mov.u32 	%r819, %r792;
	mov.u32 	%r820, %r793;
$L__BB2_74:
	setp.le.s32 	%p38, %r859, %r826;
	mov.u32 	%r821, %r857;
	mov.u32 	%r822, %r858;
	mov.u32 	%r823, %r859;
	@%p38 bra 	$L__BB2_76;
	mov.u32 	%r821, %r824;
	mov.u32 	%r822, %r825;
	mov.u32 	%r823, %r826;
	mov.u32 	%r824, %r857;
	mov.u32 	%r825, %r858;
	mov.u32 	%r826, %r859;
$L__BB2_76:
	setp.le.s32 	%p39, %r820, %r832;
	mov.u32 	%r842, %r818;
	mov.u32 	%r843, %r819;
	mov.u32 	%r844, %r820;
	@%p39 bra 	$L__BB2_78;
	mov.u32 	%r842, %r830;
	mov.u32 	%r843, %r831;
	mov.u32 	%r844, %r832;
	mov.u32 	%r830, %r818;
	mov.u32 	%r831, %r819;
	mov.u32 	%r832, %r820;
$L__BB2_78:
	setp.le.s32 	%p40, %r826, %r838;
	mov.u32 	%r848, %r824;
	mov.u32 	%r849, %r825;
	mov.u32 	%r850, %r826;
	@%p40 bra 	$L__BB2_80;
	mov.u32 	%r848, %r836;
	mov.u32 	%r849, %r837;
	mov.u32 	%r850, %r838;
	mov.u32 	%r836, %r824;
	mov.u32 	%r837, %r825;
	mov.u32 	%r838, %r826;
$L__BB2_80:
	setp.le.s32 	%p41, %r838, %r844;
	mov.u32 	%r791, %r836;
	mov.u32 	%r792, %r837;
	mov.u32 	%r793, %r838;
	@%p41 bra 	$L__BB2_82;
	mov.u32 	%r791, %r842;
	mov.u32 	%r792, %r843;
	mov.u32 	%r793, %r844;
	mov.u32 	%r842, %r836;
	mov.u32 	%r843, %r837;
	mov.u32 	%r844, %r838;
$L__BB2_82:
	setp.le.s32 	%p42, %r823, %r850;
	mov.u32 	%r857, %r821;
	mov.u32 	%r858, %r822;
	mov.u32 	%r859, %r823;
	@%p42 bra 	$L__BB2_84;
	mov.u32 	%r857, %r848;
	mov.u32 	%r858, %r849;
	mov.u32 	%r859, %r850;
	mov.u32 	%r848, %r821;
	mov.u32 	%r849, %r822;
	mov.u32 	%r850, %r823;
$L__BB2_84:
	setp.le.s32 	%p43, %r844, %r832;
	mov.u32 	%r866, %r842;
	mov.u32 	%r867, %r843;
	mov.u32 	%r868, %r844;
	@%p43 bra 	$L__BB2_86;
	mov.u32 	%r866, %r830;
	mov.u32 	%r867, %r831;
	mov.u32 	%r868, %r832;
	mov.u32 	%r830, %r842;
	mov.u32 	%r831, %r843;
	mov.u32 	%r832, %r844;
$L__BB2_86:
	setp.le.s32 	%p44, %r850, %r793;
	mov.u32 	%r797, %r848;
	mov.u32 	%r798, %r849;
	mov.u32 	%r799, %r850;
	@%p44 bra 	$L__BB2_88;
	mov.u32 	%r797, %r791;
	mov.u32 	%r798, %r792;
	mov.u32 	%r799, %r793;
	mov.u32 	%r791, %r848;
	mov.u32 	%r792, %r849;
	mov.u32 	%r793, %r850;
$L__BB2_88:
	mov.b32 	%r887, 2;
$L__BB2_89:
	bar.sync 	0;
	add.s32 	%r510, %r887, -1;
	shr.u32 	%r511, %r887, 1;
	mov.u32 	%r512, _ZZN3cub18CUB_300001_SM_10006detail10merge_sort30DeviceMergeSortBlockSortKernelINS2_10policy_hubIN6thrust24THRUST_300001_SM_1000_NS6detail15normal_iteratorINS6_10device_ptrI6RunnerEEEEE9Policy600ESC_PNS0_8NullTypeESC_SG_jN4cuda3std3__44lessISA_EESA_SF_EEvbT0_T1_T2_T3_T4_PT6_PT7_T5_NS1_7vsmem_tEE19static_temp_storage;
	mad.lo.s32 	%r513, %r194, 60, %r512;
	st.shared.u32 	[%r513], %r832;
	st.shared.u32 	[%r513+4], %r831;
	st.shared.u32 	[%r513+8], %r830;
	st.shared.u32 	[%r513+12], %r868;
	st.shared.u32 	[%r513+16], %r867;
	st.shared.u32 	[%r513+20], %r866;
	st.shared.u32 	[%r513+24], %r793;
	st.shared.u32 	[%r513+28], %r792;
	st.shared.u32 	[%r513+32], %r791;
	st.shared.u32 	[%r513+36], %r799;
	st.shared.u32 	[%r513+40], %r798;
	st.shared.u32 	[%r513+44], %r797;
	st.shared.u32 	[%r513+48], %r859;
	st.shared.u32 	[%r513+52], %r858;
	st.shared.u32 	[%r513+56], %r857;
	bar.sync 	0;
	neg.s32 	%r514, %r887;
	and.b32  	%r515, %r194, %r514;
	mul.lo.s32 	%r516, %r515, 5;
	mul.lo.s32 	%r517, %r511, 5;
	and.b32  	%r518, %r510, %r194;
	mul.lo.s32 	%r519, %r518, 5;
	min.s32 	%r368, %r519, %r193;
	min.s32 	%r369, %r516, %r193;
	add.s32 	%r520, %r369, %r517;
	min.s32 	%r370, %r520, %r193;
	add.s32 	%r521, %r370, %r517;
	min.s32 	%r371, %r521, %r193;
	sub.s32 	%r522, %r370, %r369;
	sub.s32 	%r523, %r371, %r370;
	setp.lt.s32 	%p45, %r368, %r523;
	sub.s32 	%r524, %r368, %r523;
	selp.b32 	%r890, 0, %r524, %p45;
	min.s32 	%r888, %r522, %r368;
	setp.ge.s32 	%p46, %r890, %r888;
	@%p46 bra 	$L__BB2_92;
	add.s32 	%r374, %r370, %r368;
$L__BB2_91:
	sub.s32 	%r525, %r888, %r890;
	shr.u32 	%r526, %r525, 31;
	add.s32 	%r527, %r525, %r526;
	shr.s32 	%r528, %r527, 1;
	add.s32 	%r529, %r528, %r890;
	add.s32 	%r530, %r529, %r369;
	mad.lo.s32 	%r532, %r530, 12, %r512;
	ld.shared.u32 	%r533, [%r532];
	not.b32 	%r534, %r529;
	add.s32 	%r535, %r374, %r534;
	mad.lo.s32 	%r536, %r535, 12, %r512;
	ld.shared.u32 	%r537, [%r536];
	setp.gt.s32 	%p47, %r537, %r533;
	add.s32 	%r538, %r529, 1;
	selp.b32 	%r890, %r890, %r538, %p47;
	selp.b32 	%r888, %r529, %r888, %p47;
	setp.lt.s32 	%p48, %r890, %r888;
	@%p48 bra 	$L__BB2_91;
$L__BB2_92:
	add.s32 	%r380, %r890, %r369;
	add.s32 	%r539, %r370, %r368;
	sub.s32 	%r381, %r539, %r890;
	mad.lo.s32 	%r382, %r380, 12, %r512;
	ld.shared.u32 	%r900, [%r382];
	ld.shared.u32 	%r901, [%r382+4];
	ld.shared.u32 	%r902, [%r382+8];
	mad.lo.s32 	%r386, %r381, 12, %r512;
	ld.shared.u32 	%r891, [%r386];
	ld.shared.u32 	%r892, [%r386+4];
	ld.shared.u32 	%r893, [%r386+8];
	setp.ge.s32 	%p50, %r381, %r371;
	mov.pred 	%p132, 0;
	@%p50 bra 	$L__BB2_94;
	setp.ge.s32 	%p51, %r380, %r370;
	setp.gt.s32 	%p52, %r891, %r900;
	or.pred  	%p132, %p51, %p52;
$L__BB2_94:
	selp.b32 	%r830, %r893, %r902, %p132;
	selp.b32 	%r831, %r892, %r901, %p132;
	selp.b32 	%r832, %r891, %r900, %p132;
	selp.u32 	%r541, 1, 0, %p132;
	add.s32 	%r393, %r381, %r541;
	not.pred 	%p53, %p132;
	selp.u32 	%r542, 1, 0, %p53;
	add.s32 	%r394, %r380, %r542;
	@%p53 bra 	$L__BB2_96;
	ld.shared.u32 	%r891, [%r386+12];
	ld.shared.u32 	%r892, [%r386+16];
	ld.shared.u32 	%r893, [%r386+20];
	bra.uni 	$L__BB2_97;
$L__BB2_96:
	ld.shared.u32 	%r900, [%r382+12];
	ld.shared.u32 	%r901, [%r382+16];
	ld.shared.u32 	%r902, [%r382+20];
$L__BB2_97:
	setp.ge.s32 	%p55, %r393, %r371;
	mov.pred 	%p133, 0;
	@%p55 bra 	$L__BB2_99;
	setp.ge.s32 	%p56, %r394, %r370;
	setp.gt.s32 	%p57, %r891, %r900;
	or.pred  	%p133, %p56, %p57;
$L__BB2_99:
	selp.b32 	%r866, %r893, %r902, %p133;
	selp.b32 	%r867, %r892, %r901, %p133;
	selp.b32 	%r868, %r891, %r900, %p133;
	selp.u32 	%r543, 1, 0, %p133;
	add.s32 	%r410, %r393, %r543;
	not.pred 	%p58, %p133;
	selp.u32 	%r544, 1, 0, %p58;
	add.s32 	%r411, %r394, %r544;
	@%p133 bra 	$L__BB2_101;
	mov.u32 	%r545, _ZZN3cub18CUB_300001_SM_10006detail10merge_sort30DeviceMergeSortBlockSortKernelINS2_10policy_hubIN6thrust24THRUST_300001_SM_1000_NS6detail15normal_iteratorINS6_10device_ptrI6RunnerEEEEE9Policy600ESC_PNS0_8NullTypeESC_SG_jN4cuda3std3__44lessISA_EESA_SF_EEvbT0_T1_T2_T3_T4_PT6_PT7_T5_NS1_7vsmem_tEE19static_temp_storage;
	mad.lo.s32 	%r546, %r411, 12, %r545;
	ld.shared.u32 	%r900, [%r546];
	ld.shared.u32 	%r901, [%r546+4];
	ld.shared.u32 	%r902, [%r546+8];
	bra.uni 	$L__BB2_102;
$L__BB2_101:
	mov.u32 	%r547, _ZZN3cub18CUB_300001_SM_10006detail10merge_sort30DeviceMergeSortBlockSortKernelINS2_10policy_hubIN6thrust24THRUST_300001_SM_1000_NS6detail15normal_iteratorINS6_10device_ptrI6RunnerEEEEE9Policy600ESC_PNS0_8NullTypeESC_SG_jN4cuda3std3__44lessISA_EESA_SF_EEvbT0_T1_T2_T3_T4_PT6_PT7_T5_NS1_7vsmem_tEE19static_temp_storage;
	mad.lo.s32 	%r548, %r410, 12, %r547;
	ld.shared.u32 	%r891, [%r548];
	ld.shared.u32 	%r892, [%r548+4];
	ld.shared.u32 	%r893, [%r548+8];
$L__BB2_102:
	setp.ge.s32 	%p60, %r410, %r371;
	mov.pred 	%p134, 0;
	@%p60 bra 	$L__BB2_104;
	setp.ge.s32 	%p61, %r411, %r370;
	setp.gt.s32 	%p62, %r891, %r900;
	or.pred  	%p134, %p61, %p62;
$L__BB2_104:
	selp.b32 	%r791, %r893, %r902, %p134;
	selp.b32 	%r792, %r892, %r901, %p134;
	selp.b32 	%r793, %r891, %r900, %p134;
	selp.u32 	%r549, 1, 0, %p134;
	add.s32 	%r427, %r410, %r549;
	not.pred 	%p63, %p134;
	selp.u32 	%r550, 1, 0, %p63;
	add.s32 	%r428, %r411, %r550;
	@%p134 bra 	$L__BB2_106;
	mov.u32 	%r551, _ZZN3cub18CUB_300001_SM_10006detail10merge_sort30DeviceMergeSortBlockSortKernelINS2_10policy_hubIN6thrust24THRUST_300001_SM_1000_NS6detail15normal_iteratorINS6_10device_ptrI6RunnerEEEEE9Policy600ESC_PNS0_8NullTypeESC_SG_jN4cuda3std3__44lessISA_EESA_SF_EEvbT0_T1_T2_T3_T4_PT6_PT7_T5_NS1_7vsmem_tEE19static_temp_storage;
	mad.lo.s32 	%r552, %r428, 12, %r551;
	ld.shared.u32 	%r900, [%r552];
	ld.shared.u32 	%r901, [%r552+4];
	ld.shared.u32 	%r902, [%r552+8];
	bra.uni 	$L__BB2_107;
$L__BB2_106:
	mov.u32 	%r553, _ZZN3cub18CUB_300001_SM_10006detail10merge_sort30DeviceMergeSortBlockSortKernelINS2_10policy_hubIN6thrust24THRUST_300001_SM_1000_NS6detail15normal_iteratorINS6_10device_ptrI6RunnerEEEEE9Policy600ESC_PNS0_8NullTypeESC_SG_jN4cuda3std3__44lessISA_EESA_SF_EEvbT0_T1_T2_T3_T4_PT6_PT7_T5_NS1_7vsmem_tEE19static_temp_storage;
	mad.lo.s32 	%r554, %r427, 12, %r553;
	ld.shared.u32 	%r891, [%r554];
	ld.shared.u32 	%r892, [%r554+4];
	ld.shared.u32 	%r893, [%r554+8];
$L__BB2_107:
	setp.ge.s32 	%p65, %r427, %r371;
	mov.pred 	%p135, 0;
	@%p65 bra 	$L__BB2_109;
	setp.ge.s32 	%p66, %r428, %r370;
	setp.gt.s32 	%p67, %r891, %r900;
	or.pred  	%p135, %p66, %p67;
$L__BB2_109:
	selp.b32 	%r797, %r893, %r902, %p135;
	selp.b32 	%r798, %r892, %r901, %p135;
	selp.b32 	%r799, %r891, %r900, %p135;
	selp.u32 	%r555, 1, 0, %p135;
	add.s32 	%r444, %r427, %r555;
	not.pred 	%p68, %p135;
	selp.u32 	%r556, 1, 0, %p68;
	add.s32 	%r445, %r428, %r556;
	@%p135 bra 	$L__BB2_111;
	mov.u32 	%r557, _ZZN3cub18CUB_300001_SM_10006detail10merge_sort30DeviceMergeSortBlockSortKernelINS2_10policy_hubIN6thrust24THRUST_300001_SM_1000_NS6detail15normal_iteratorINS6_10device_ptrI6RunnerEEEEE9Policy600ESC_PNS0_8NullTypeESC_SG_jN4cuda3std3__44lessISA_EESA_SF_EEvbT0_T1_T2_T3_T4_PT6_PT7_T5_NS1_7vsmem_tEE19static_temp_storage;
	mad.lo.s32 	%r558, %r445, 12, %r557;
	ld.shared.u32 	%r900, [%r558];
	ld.shared.u32 	%r901, [%r558+4];
	ld.shared.u32 	%r902, [%r558+8];
	bra.uni 	$L__BB2_112;
$L__BB2_111:
	mov.u32 	%r559, _ZZN3cub18CUB_300001_SM_10006detail10merge_sort30DeviceMergeSortBlockSortKernelINS2_10policy_hubIN6thrust24THRUST_300001_SM_1000_NS6detail15normal_iteratorINS6_10device_ptrI6RunnerEEEEE9Policy600ESC_PNS0_8NullTypeESC_SG_jN4cuda3std3__44lessISA_EESA_SF_EEvbT0_T1_T2_T3_T4_PT6_PT7_T5_NS1_7vsmem_tEE19static_temp_storage;
	mad.lo.s32 	%r560, %r444, 12, %r559;
	ld.shared.u32 	%r891, [%r560];
	ld.shared.u32 	%r892, [%r560+4];
	ld.shared.u32 	%r893, [%r560+8];
$L__BB2_112:
	setp.ge.s32 	%p70, %r444, %r371;
	mov.pred 	%p136, 0;
	@%p70 bra 	$L__BB2_114;
	setp.ge.s32 	%p71, %r445, %r370;
	setp.gt.s32 	%p72, %r891, %r900;
	or.pred  	%p136, %p71, %p72;
$L__BB2_114:
	selp.b32 	%r857, %r893, %r902, %p136;
	selp.b32 	%r858, %r892, %r901, %p136;
	selp.b32 	%r859, %r891, %r900, %p136;
	shl.b32 	%r461, %r887, 1;
	setp.lt.u32 	%p73, %r887, 129;
	mov.u32 	%r887, %r461;
	@%p73 bra 	$L__BB2_89;
	ld.param.s8 	%rs2, [_ZN3cub18CUB_300001_SM_10006detail10merge_sort30DeviceMergeSortBlockSortKernelINS2_10policy_hubIN6thrust24THRUST_300001_SM_1000_NS6detail15normal_iteratorINS6_10device_ptrI6RunnerEEEEE9Policy600ESC_PNS0_8NullTypeESC_SG_jN4cuda3std3__44lessISA_EESA_SF_EEvbT0_T1_T2_T3_T4_PT6_PT7_T5_NS1_7vsmem_tE_param_0];
	bar.sync 	0;
	setp.eq.s16 	%p74, %rs2, 0;
	@%p74 bra 	$L__BB2_128;
	st.shared.u32 	[%r236], %r832;
	st.shared.u32 	[%r236+4], %r831;
	st.shared.u32 	[%r236+8], %r830;
	st.shared.u32 	[%r236+12], %r868;
	st.shared.u32 	[%r236+16], %r867;
	st.shared.u32 	[%r236+20], %r866;
	st.shared.u32 	[%r236+24], %r793;
	st.shared.u32 	[%r236+28], %r792;
	st.shared.u32 	[%r236+32], %r791;
	st.shared.u32 	[%r236+36], %r799;
	st.shared.u32 	[%r236+40], %r798;
	st.shared.u32 	[%r236+44], %r797;
	st.shared.u32 	[%r236+48], %r859;
	st.shared.u32 	[%r236+52], %r858;
	st.shared.u32 	[%r236+56], %r857;
	bar.warp.sync 	-1;
	ld.shared.u32 	%r462, [%r235];
	ld.shared.u32 	%r463, [%r235+4];
	ld.shared.u32 	%r464, [%r235+8];
	ld.shared.u32 	%r465, [%r235+384];
	ld.shared.u32 	%r466, [%r235+388];
	ld.shared.u32 	%r467, [%r235+392];
	ld.shared.u32 	%r468, [%r235+768];
	ld.shared.u32 	%r469, [%r235+772];
	ld.shared.u32 	%r470, [%r235+776];
	ld.shared.u32 	%r471, [%r235+1152];
	ld.shared.u32 	%r472, [%r235+1156];
	ld.shared.u32 	%r473, [%r235+1160];
	ld.shared.u32 	%r474, [%r235+1536];
	ld.shared.u32 	%r475, [%r235+1540];
	ld.shared.u32 	%r476, [%r235+1544];
	setp.eq.s32 	%p75, %r194, 0;
	@%p75 bra 	$L__BB2_117;
	bra.uni 	$L__BB2_118;
$L__BB2_117:
	st.volatile.shared.u32 	[_ZZN3cub18CUB_300001_SM_10006detail10merge_sort30DeviceMergeSortBlockSortKernelINS2_10policy_hubIN6thrust24THRUST_300001_SM_1000_NS6detail15normal_iteratorINS6_10device_ptrI6RunnerEEEEE9Policy600ESC_PNS0_8NullTypeESC_SG_jN4cuda3std3__44lessISA_EESA_SF_EEvbT0_T1_T2_T3_T4_PT6_PT7_T5_NS1_7vsmem_tEE19static_temp_storage+15360], %r193;
$L__BB2_118:
	bar.sync 	0;
	ld.volatile.shared.u32 	%r492, [_ZZN3cub18CUB_300001_SM_10006detail10merge_sort30DeviceMergeSortBlockSortKernelINS2_10policy_hubIN6thrust24THRUST_300001_SM_1000_NS6detail15normal_iteratorINS6_10device_ptrI6RunnerEEEEE9Policy600ESC_PNS0_8NullTypeESC_SG_jN4cuda3std3__44lessISA_EESA_SF_EEvbT0_T1_T2_T3_T4_PT6_PT7_T5_NS1_7vsmem_tEE19static_temp_storage+15360];
	cvt.u64.u32 	%rd14, %r199;
	mov.u32 	%r561, %ctaid.x;
	mul.lo.s32 	%r562, %r561, 1280;
	or.b32  	%r563, %r198, %r562;
	cvt.u64.u32 	%rd15, %r563;
	add.s64 	%rd16, %rd15, %rd14;
	setp.ge.s32 	%p76, %r200, %r492;
	mad.lo.s64 	%rd6, %rd16, 12, %rd2;
	@%p76 bra 	$L__BB2_120;
	st.global.u32 	[%rd6], %r462;
	st.global.u32 	[%rd6+4], %r463;
	st.global.u32 	[%rd6+8], %r464;
$L__BB2_120:
	setp.ge.s32 	%p77, %r207, %r492;
	@%p77 bra 	$L__BB2_122;
	st.global.u32 	[%rd6+384], %r465;
	st.global.u32 	[%rd6+388], %r466;
	st.global.u32 	[%rd6+392], %r467;
$L__BB2_122:
	setp.ge.s32 	%p78, %r214, %r492;
	@%p78 bra 	$L__BB2_124;
	st.global.u32 	[%rd6+768], %r468;
	st.global.u32 	[%rd6+772], %r469;
	st.global.u32 	[%rd6+776], %r470;
$L__BB2_124:
	setp.ge.s32 	%p79, %r221, %r492;
	@%p79 bra 	$L__BB2_126;
	st.global.u32 	[%rd6+1152], %r471;
	st.global.u32 	[%rd6+1156], %r472;
	st.global.u32 	[%rd6+1160], %r473;
$L__BB2_126:
	setp.ge.s32 	%p80, %r228, %r492;
	@%p80 bra 	$L__BB2_140;
	st.global.u32 	[%rd6+1536], %r474;
	st.global.u32 	[%rd6+1540], %r475;
	st.global.u32 	[%rd6+1544], %r476;
	bra.uni 	$L__BB2_140;
$L__BB2_128:
	st.shared.u32 	[%r236], %r832;
	st.shared.u32 	[%r236+4], %r831;
	st.shared.u32 	[%r236+8], %r830;
	st.shared.u32 	[%r236+12], %r868;
	st.shared.u32 	[%r236+16], %r867;
	st.shared.u32 	[%r236+20], %r866;
	st.shared.u32 	[%r236+24], %r793;
	st.shared.u32 	[%r236+28], %r792;
	st.shared.u32 	[%r236+32], %r791;
	st.shared.u32 	[%r236+36], %r799;
	st.shared.u32 	[%r236+40], %r798;
	st.shared.u32 	[%r236+44], %r797;
	st.shared.u32 	[%r236+48], %r859;
	st.shared.u32 	[%r236+52], %r858;
	st.shared.u32 	[%r236+56], %r857;
	bar.warp.sync 	-1;
	ld.shared.u32 	%r477, [%r235];
	ld.shared.u32 	%r478, [%r235+4];
	ld.shared.u32 	%r479, [%r235+8];
	ld.shared.u32 	%r480, [%r235+384];
	ld.shared.u32 	%r481, [%r235+388];
	ld.shared.u32 	%r482, [%r235+392];
	ld.shared.u32 	%r483, [%r235+768];
	ld.shared.u32 	%r484, [%r235+772];
	ld.shared.u32 	%r485, [%r235+776];
	ld.shared.u32 	%r486, [%r235+1152];
	ld.shared.u32 	%r487, [%r235+1156];
	ld.shared.u32 	%r488, [%r235+1160];
	ld.shared.u32 	%r489, [%r235+1536];
	ld.shared.u32 	%r490, [%r235+1540];
	ld.shared.u32 	%r491, [%r235+1544];
	setp.eq.s32 	%p81, %r194, 0;
	@%p81 bra 	$L__BB2_129;
	bra.uni 	$L__BB2_130;
$L__BB2_129:
	st.volatile.shared.u32 	[_ZZN3cub18CUB_300001_SM_10006detail10merge_sort30DeviceMergeSortBlockSortKernelINS2_10policy_hubIN6thrust24THRUST_300001_SM_1000_NS6detail15normal_iteratorINS6_10device_ptrI6RunnerEEEEE9Policy600ESC_PNS0_8NullTypeESC_SG_jN4cuda3std3__44lessISA_EESA_SF_EEvbT0_T1_T2_T3_T4_PT6_PT7_T5_NS1_7vsmem_tEE19static_temp_storage+15360], %r193;
$L__BB2_130:
	ld.param.u64 	%rd29, [_ZN3cub18CUB_300001_SM_10006detail10merge_sort30DeviceMergeSortBlockSortKernelINS2_10policy_hubIN6thrust24THRUST_300001_SM_1000_NS6detail15normal_iteratorINS6_10device_ptrI6RunnerEEEEE9Policy600ESC_PNS0_8NullTypeESC_SG_jN4cuda3std3__44lessISA_EESA_SF_EEvbT0_T1_T2_T3_T4_PT6_PT7_T5_NS1_7vsmem_tE_param_6];
	bar.sync 	0;
	ld.volatile.shared.u32 	%r493, [_ZZN3cub18CUB_300001_SM_10006detail10merge_sort30DeviceMergeSortBlockSortKernelINS2_10policy_hubIN6thrust24THRUST_300001_SM_1000_NS6detail15normal_iteratorINS6_10device_ptrI6RunnerEEEEE9Policy600ESC_PNS0_8NullTypeESC_SG_jN4cuda3std3__44lessISA_EESA_SF_EEvbT0_T1_T2_T3_T4_PT6_PT7_T5_NS1_7vsmem_tEE19static_temp_storage+15360];
	setp.ge.s32 	%p82, %r200, %r493;
	cvt.u64.u32 	%rd17, %r200;
	add.s64 	%rd18, %rd17, %rd4;
	cvta.to.global.u64 	%rd19, %rd29;
	mad.lo.s64 	%rd7, %rd18, 12, %rd19;
	@%p82 bra 	$L__BB2_132;
	st.global.u32 	[%rd7], %r477;
	st.global.u32 	[%rd7+4], %r478;
	st.global.u32 	[%rd7+8], %r479;
$L__BB2_132:
	setp.ge.s32 	%p83, %r207, %r493;
	@%p83 bra 	$L__BB2_134;
	st.global.u32 	[%rd7+384], %r480;
	st.global.u32 	[%rd7+388], %r481;
	st.global.u32 	[%rd7+392], %r482;
$L__BB2_134:
	setp.ge.s32 	%p84, %r214, %r493;
	@%p84 bra 	$L__BB2_136;
	st.global.u32 	[%rd7+768], %r483;
	st.global.u32 	[%rd7+772], %r484;
	st.global.u32 	[%rd7+776], %r485;
$L__BB2_136:
	setp.ge.s32 	%p85, %r221, %r493;
	@%p85 bra 	$L__BB2_138;
	st.global.u32 	[%rd7+1152], %r486;
	st.global.u32 	[%rd7+1156], %r487;
	st.global.u32 	[%rd7+1160], %r488;
$L__BB2_138:
	setp.ge.s32 	%p86, %r228, %r493;
	@%p86 bra 	$L__BB2_140;
	st.global.u32 	[%rd7+1536], %r489;
	st.global.u32 	[%rd7+1540], %r490;
	st.global.u32 	[%rd7+1544], %r491;
$L__BB2_140:
	ret;

}
	// .globl	_ZN3cub18CUB_300001_SM_10006detail10merge_sort30DeviceMergeSortPartitionKernelIN6thrust24THRUST_300001_SM_1000_NS6detail15normal_iteratorINS5_10device_ptrI6RunnerEEEEjN4cuda3std3__44lessIS9_EES9_EEvbT_PT2_T0_SK_PSK_T1_SK_i
.visible .entry _ZN3cub18CUB_300001_SM_10006detail10merge_sort30DeviceMergeSortPartitionKernelIN6thrust24THRUST_300001_SM_1000_NS6detail15normal_iteratorINS5_10device_ptrI6RunnerEEEEjN4cuda3std3__44lessIS9_EES9_EEvbT_PT2_T0_SK_PSK_T1_SK_i(
	.param .u8 _ZN3cub18CUB_300001_SM_10006detail10merge_sort30DeviceMergeSortPartitionKernelIN6thrust24THRUST_300001_SM_1000_NS6detail15normal_iteratorINS5_10device_ptrI6RunnerEEEEjN4cuda3std3__44lessIS9_EES9_EEvbT_PT2_T0_SK_PSK_T1_SK_i_param_0,
	.param .align 8 .b8 _ZN3cub18CUB_300001_SM_10006detail10merge_sort30DeviceMergeSortPartitionKernelIN6thrust24THRUST_300001_SM_1000_NS6detail15normal_iteratorINS5_10device_ptrI6RunnerEEEEjN4cuda3std3__44lessIS9_EES9_EEvbT_PT2_T0_SK_PSK_T1_SK_i_param_1[8],
	.param .u64 .ptr .align 1 _ZN3cub18CUB_300001_SM_10006detail10merge_sort30DeviceMergeSortPartitionKernelIN6thrust24THRUST_300001_SM_1000_NS6detail15normal_iteratorINS5_10device_ptrI6RunnerEEEEjN4cuda3std3__44lessIS9_EES9_EEvbT_PT2_T0_SK_PSK_T1_SK_i_param_2,
	.param .u32 _ZN3cub18CUB_300001_SM_10006detail10merge_sort30DeviceMergeSortPartitionKernelIN6thrust24THRUST_300001_SM_1000_NS6detail15normal_iteratorINS5_10device_ptrI6RunnerEEEEjN4cuda3std3__44lessIS9_EES9_EEvbT_PT2_T0_SK_PSK_T1_SK_i_param_3,
	.param .u32 _ZN3cub18CUB_300001_SM_10006detail10merge_sort30DeviceMergeSortPartitionKernelIN6thrust24THRUST_300001_SM_1000_NS6detail15normal_iteratorINS5_10device_ptrI6RunnerEEEEjN4cuda3std3__44lessIS9_EES9_EEvbT_PT2_T0_SK_PSK_T1_SK_i_param_4,
	.param .u64 .ptr .align 1 _ZN3cub18CUB_300001_SM_10006detail10merge_sort30DeviceMergeSortPartitionKernelIN6thrust24THRUST_300001_SM_1000_NS6detail15normal_iteratorINS5_10device_ptrI6RunnerEEEEjN4cuda3std3__44lessIS9_EES9_EEvbT_PT2_T0_SK_PSK_T1_SK_i_param_5,
	.param .align 1 .b8 _ZN3cub18CUB_300001_SM_10006detail10merge_sort30DeviceMergeSortPartitionKernelIN6thrust24THRUST_300001_SM_1000_NS6detail15normal_iteratorINS5_10device_ptrI6RunnerEEEEjN4cuda3std3__44lessIS9_EES9_EEvbT_PT2_T0_SK_PSK_T1_SK_i_param_6[1],
	.param .u32 _ZN3cub18CUB_300001_SM_10006detail10merge_sort30DeviceMergeSortPartitionKernelIN6thrust24THRUST_300001_SM_1000_NS6detail15normal_iteratorINS5_10device_ptrI6RunnerEEEEjN4cuda3std3__44lessIS9_EES9_EEvbT_PT2_T0_SK_PSK_T1_SK_i_param_7,
	.param .u32 _ZN3cub18CUB_300001_SM_10006detail10merge_sort30DeviceMergeSortPartitionKernelIN6thrust24THRUST_300001_SM_1000_NS6detail15normal_iteratorINS5_10device_ptrI6RunnerEEEEjN4cuda3std3__44lessIS9_EES9_EEvbT_PT2_T0_SK_PSK_T1_SK_i_param_8
)
{
	.reg .pred 	%p<10>;
	.reg .b16 	%rs<2>;
	.reg .b32 	%r<70>;
	.reg .b64 	%rd<28>;

	ld.param.u64 	%rd9, [_ZN3cub18CUB_300001_SM_10006detail10merge_sort30DeviceMergeSortPartitionKernelIN6thrust24THRUST_300001_SM_1000_NS6detail15normal_iteratorINS5_10device_ptrI6RunnerEEEEjN4cuda3std3__44lessIS9_EES9_EEvbT_PT2_T0_SK_PSK_T1_SK_i_param_1];
	ld.param.s8 	%rs1, [_ZN3cub18CUB_300001_SM_10006detail10merge_sort30DeviceMergeSortPartitionKernelIN6thrust24THRUST_300001_SM_1000_NS6detail15normal_iteratorINS5_10device_ptrI6RunnerEEEEjN4cuda3std3__44lessIS9_EES9_EEvbT_PT2_T0_SK_PSK_T1_SK_i_param_0];
	ld.param.u64 	%rd10, [_ZN3cub18CUB_300001_SM_10006detail10merge_sort30DeviceMergeSortPartitionKernelIN6thrust24THRUST_300001_SM_1000_NS6detail15normal_iteratorINS5_10device_ptrI6RunnerEEEEjN4cuda3std3__44lessIS9_EES9_EEvbT_PT2_T0_SK_PSK_T1_SK_i_param_2];
	ld.param.u32 	%r20, [_ZN3cub18CUB_300001_SM_10006detail10merge_sort30DeviceMergeSortPartitionKernelIN6thrust24THRUST_300001_SM_1000_NS6detail15normal_iteratorINS5_10device_ptrI6RunnerEEEEjN4cuda3std3__44lessIS9_EES9_EEvbT_PT2_T0_SK_PSK_T1_SK_i_param_3];
	ld.param.u32 	%r21, [_ZN3cub18CUB_300001_SM_10006detail10merge_sort30DeviceMergeSortPartitionKernelIN6thrust24THRUST_300001_SM_1000_NS6detail15normal_iteratorINS5_10device_ptrI6RunnerEEEEjN4cuda3std3__44lessIS9_EES9_EEvbT_PT2_T0_SK_PSK_T1_SK_i_param_4];
	ld.param.u64 	%rd11, [_ZN3cub18CUB_300001_SM_10006detail10merge_sort30DeviceMergeSortPartitionKernelIN6thrust24THRUST_300001_SM_1000_NS6detail15normal_iteratorINS5_10device_ptrI6RunnerEEEEjN4cuda3std3__44lessIS9_EES9_EEvbT_PT2_T0_SK_PSK_T1_SK_i_param_5];
	ld.param.u32 	%r22, [_ZN3cub18CUB_300001_SM_10006detail10merge_sort30DeviceMergeSortPartitionKernelIN6thrust24THRUST_300001_SM_1000_NS6detail15normal_iteratorINS5_10device_ptrI6RunnerEEEEjN4cuda3std3__44lessIS9_EES9_EEvbT_PT2_T0_SK_PSK_T1_SK_i_param_7];
	ld.param.u32 	%r23, [_ZN3cub18CUB_300001_SM_10006detail10merge_sort30DeviceMergeSortPartitionKernelIN6thrust24THRUST_300001_SM_1000_NS6detail15normal_iteratorINS5_10device_ptrI6RunnerEEEEjN4cuda3std3__44lessIS9_EES9_EEvbT_PT2_T0_SK_PSK_T1_SK_i_param_8];
	cvta.to.global.u64 	%rd1, %rd11;
	mov.u32 	%r24, %ntid.x;
	mov.u32 	%r25, %ctaid.x;
	mov.u32 	%r26, %tid.x;
	mad.lo.s32 	%r1, %r24, %r25, %r26;
	setp.ge.u32 	%p1, %r1, %r21;
	@%p1 bra 	$L__BB3_11;
	shr.u32 	%r27, %r22, 1;
	add.s32 	%r2, %r22, -1;
	neg.s32 	%r28, %r22;
	and.b32  	%r29, %r1, %r28;
	mul.lo.s32 	%r30, %r23, %r29;
	mul.lo.s32 	%r31, %r23, %r27;
	min.u32 	%r3, %r30, %r20;
	not.b32 	%r32, %r30;
	min.u32 	%r33, %r31, %r32;
	add.s32 	%r34, %r33, %r30;
	min.u32 	%r4, %r34, %r20;
	not.b32 	%r35, %r4;
	min.u32 	%r36, %r31, %r35;
	add.s32 	%r37, %r36, %r4;
	min.u32 	%r5, %r37, %r20;
	// begin inline asm
	griddepcontrol.wait;
	// end inline asm
	add.s32 	%r38, %r1, 1;
	setp.ne.s32 	%p2, %r38, %r21;
	@%p2 bra 	$L__BB3_3;
	mul.wide.u32 	%rd26, %r1, 4;
	add.s64 	%rd27, %rd1, %rd26;
	st.global.u32 	[%rd27], %r4;
	bra.uni 	$L__BB3_11;
$L__BB3_3:
	sub.s32 	%r39, %r5, %r3;
	and.b32  	%r40, %r2, %r1;
	mul.lo.s32 	%r41, %r40, %r23;
	min.u32 	%r6, %r41, %r39;
	setp.eq.s16 	%p3, %rs1, 0;
	@%p3 bra 	$L__BB3_7;
	sub.s32 	%r42, %r4, %r3;
	sub.s32 	%r43, %r5, %r4;
	max.u32 	%r44, %r6, %r43;
	sub.s32 	%r69, %r44, %r43;
	min.u32 	%r65, %r42, %r6;
	setp.ge.u32 	%p4, %r69, %r65;
	@%p4 bra 	$L__BB3_10;
	cvta.to.global.u64 	%rd3, %rd9;
	cvt.u64.u32 	%rd4, %r4;
	cvt.u64.u32 	%rd5, %r3;
$L__BB3_6:
	sub.s32 	%r45, %r65, %r69;
	shr.u32 	%r46, %r45, 1;
	add.s32 	%r47, %r46, %r69;
	cvt.u64.u32 	%rd12, %r47;
	add.s64 	%rd13, %rd12, %rd5;
	mad.lo.s64 	%rd14, %rd13, 12, %rd3;
	ld.global.u32 	%r48, [%rd14];
	not.b32 	%r49, %r47;
	add.s32 	%r50, %r6, %r49;
	cvt.u64.u32 	%rd15, %r50;
	add.s64 	%rd16, %rd15, %rd4;
	mad.lo.s64 	%rd17, %rd16, 12, %rd3;
	ld.global.u32 	%r51, [%rd17];
	setp.gt.s32 	%p5, %r51, %r48;
	add.s32 	%r52, %r47, 1;
	selp.b32 	%r69, %r69, %r52, %p5;
	selp.b32 	%r65, %r47, %r65, %p5;
	setp.lt.u32 	%p6, %r69, %r65;
	@%p6 bra 	$L__BB3_6;
	bra.uni 	$L__BB3_10;
$L__BB3_7:
	sub.s32 	%r53, %r4, %r3;
	sub.s32 	%r54, %r5, %r4;
	max.u32 	%r55, %r6, %r54;
	sub.s32 	%r69, %r55, %r54;
	min.u32 	%r67, %r53, %r6;
	setp.ge.u32 	%p7, %r69, %r67;
	@%p7 bra 	$L__BB3_10;
	cvta.to.global.u64 	%rd6, %rd10;
	cvt.u64.u32 	%rd7, %r4;
	cvt.u64.u32 	%rd8, %r3;
$L__BB3_9:
	sub.s32 	%r56, %r67, %r69;
	shr.u32 	%r57, %r56, 1;
	add.s32 	%r58, %r57, %r69;
	cvt.u64.u32 	%rd18, %r58;
	add.s64 	%rd19, %rd18, %rd8;
	mad.lo.s64 	%rd20, %rd19, 12, %rd6;
	ld.global.u32 	%r59, [%rd20];
	not.b32 	%r60, %r58;
	add.s32 	%r61, %r6, %r60;
	cvt.u64.u32 	%rd21, %r61;
	add.s64 	%rd22, %rd21, %rd7;
	mad.lo.s64 	%rd23, %rd22, 12, %rd6;
	ld.global.u32 	%r62, [%rd23];
	setp.gt.s32 	%p8, %r62, %r59;
	add.s32 	%r63, %r58, 1;
	selp.b32 	%r69, %r69, %r63, %p8;
	selp.b32 	%r67, %r58, %r67, %p8;
	setp.lt.u32 	%p9, %r69, %r67;
	@%p9 bra 	$L__BB3_9;
$L__BB3_10:
	add.s32 	%r64, %r69, %r3;
	mul.wide.u32 	%rd24, %r1, 4;
	add.s64 	%rd25, %rd1, %rd24;
	st.global.u32 	[%rd25], %r64;
$L__BB3_11:
	ret;

}
	// .globl	_ZN3cub18CUB_300001_SM_10006detail10merge_sort26DeviceMergeSortMergeKernelINS2_10policy_hubIN6thrust24THRUST_300001_SM_1000_NS6detail15normal_iteratorINS6_10device_ptrI6RunnerEEEEE9Policy600ESC_PNS0_8NullTypeESC_SG_jN4cuda3std3__44lessISA_EESA_SF_EEvbT2_T3_T4_PT6_PT7_T5_PSO_SO_NS1_7vsmem_tE
.visible .entry _ZN3cub18CUB_300001_SM_10006detail10merge_sort26DeviceMergeSortMergeKernelINS2_10policy_hubIN6thrust24THRUST_300001_SM_1000_NS6detail15normal_iteratorINS6_10device_ptrI6RunnerEEEEE9Policy600ESC_PNS0_8NullTypeESC_SG_jN4cuda3std3__44lessISA_EESA_SF_EEvbT2_T3_T4_PT6_PT7_T5_PSO_SO_NS1_7vsmem_tE(
	.param .u8 _ZN3cub18CUB_300001_SM_10006detail10merge_sort26DeviceMergeSortMergeKernelINS2_10policy_hubIN6thrust24THRUST_300001_SM_1000_NS6detail15normal_iteratorINS6_10device_ptrI6RunnerEEEEE9Policy600ESC_PNS0_8NullTypeESC_SG_jN4cuda3std3__44lessISA_EESA_SF_EEvbT2_T3_T4_PT6_PT7_T5_PSO_SO_NS1_7vsmem_tE_param_0,
	.param .align 8 .b8 _ZN3cub18CUB_300001_SM_10006detail10merge_sort26DeviceMergeSortMergeKernelINS2_10policy_hubIN6thrust24THRUST_300001_SM_1000_NS6detail15normal_iteratorINS6_10device_ptrI6RunnerEEEEE9Policy600ESC_PNS0_8NullTypeESC_SG_jN4cuda3std3__44lessISA_EESA_SF_EEvbT2_T3_T4_PT6_PT7_T5_PSO_SO_NS1_7vsmem_tE_param_1[8],
	.param .u64 .ptr .align 1 _ZN3cub18CUB_300001_SM_10006detail10merge_sort26DeviceMergeSortMergeKernelINS2_10policy_hubIN6thrust24THRUST_300001_SM_1000_NS6detail15normal_iteratorINS6_10device_ptrI6RunnerEEEEE9Policy600ESC_PNS0_8NullTypeESC_SG_jN4cuda3std3__44lessISA_EESA_SF_EEvbT2_T3_T4_PT6_PT7_T5_PSO_SO_NS1_7vsmem_tE_param_2,
	.param .u32 _ZN3cub18CUB_300001_SM_10006detail10merge_sort26DeviceMergeSortMergeKernelINS2_10policy_hubIN6thrust24THRUST_300001_SM_1000_NS6detail15normal_iteratorINS6_10device_ptrI6RunnerEEEEE9Policy600ESC_PNS0_8NullTypeESC_SG_jN4cuda3std3__44lessISA_EESA_SF_EEvbT2_T3_T4_PT6_PT7_T5_PSO_SO_NS1_7vsmem_tE_param_3,
	.param .u64 .ptr .align 1 _ZN3cub18CUB_300001_SM_10006detail10merge_sort26DeviceMergeSortMergeKernelINS2_10policy_hubIN6thrust24THRUST_300001_SM_1000_NS6detail15normal_iteratorINS6_10device_ptrI6RunnerEEEEE9Policy600ESC_PNS0_8NullTypeESC_SG_jN4cuda3std3__44lessISA_EESA_SF_EEvbT2_T3_T4_PT6_PT7_T5_PSO_SO_NS1_7vsmem_tE_param_4,
	.param .u64 .ptr .align 1 _ZN3cub18CUB_300001_SM_10006detail10merge_sort26DeviceMergeSortMergeKernelINS2_10policy_hubIN6thrust24THRUST_300001_SM_1000_NS6detail15normal_iteratorINS6_10device_ptrI6RunnerEEEEE9Policy600ESC_PNS0_8NullTypeESC_SG_jN4cuda3std3__44lessISA_EESA_SF_EEvbT2_T3_T4_PT6_PT7_T5_PSO_SO_NS1_7vsmem_tE_param_5,
	.param .align 1 .b8 _ZN3cub18CUB_300001_SM_10006detail10merge_sort26DeviceMergeSortMergeKernelINS2_10policy_hubIN6thrust24THRUST_300001_SM_1000_NS6detail15normal_iteratorINS6_10device_ptrI6RunnerEEEEE9Policy600ESC_PNS0_8NullTypeESC_SG_jN4cuda3std3__44lessISA_EESA_SF_EEvbT2_T3_T4_PT6_PT7_T5_PSO_SO_NS1_7vsmem_tE_param_6[1],
	.param .u64 .ptr .align 1 _ZN3cub18CUB_300001_SM_10006detail10merge_sort26DeviceMergeSortMergeKernelINS2_10policy_hubIN6thrust24THRUST_300001_SM_1000_NS6detail15normal_iteratorINS6_10device_ptrI6RunnerEEEEE9Policy600ESC_PNS0_8NullTypeESC_SG_jN4cuda3std3__44lessISA_EESA_SF_EEvbT2_T3_T4_PT6_PT7_T5_PSO_SO_NS1_7vsmem_tE_param_7,
	.param .u32 _ZN3cub18CUB_300001_SM_10006detail10merge_sort26DeviceMergeSortMergeKernelINS2_10policy_hubIN6thrust24THRUST_300001_SM_1000_NS6detail15normal_iteratorINS6_10device_ptrI6RunnerEEEEE9Policy600ESC_PNS0_8NullTypeESC_SG_jN4cuda3std3__44lessISA_EESA_SF_EEvbT2_T3_T4_PT6_PT7_T5_PSO_SO_NS1_7vsmem_tE_param_8,
	.param .align 8 .b8 _ZN3cub18CUB_300001_SM_10006detail10merge_sort26DeviceMergeSortMergeKernelINS2_10policy_hubIN6thrust24THRUST_300001_SM_1000_NS6detail15normal_iteratorINS6_10device_ptrI6RunnerEEEEE9Policy600ESC_PNS0_8NullTypeESC_SG_jN4cuda3std3__44lessISA_EESA_SF_EEvbT2_T3_T4_PT6_PT7_T5_PSO_SO_NS1_7vsmem_tE_param_9[8]
)
.maxntid 256
{
	.reg .pred 	%p<136>;
	.reg .b16 	%rs<2>;
	.reg .b32 	%r<805>;
	.reg .b64 	%rd<79>;
	// demoted variable
	.shared .align 16 .b8 _ZZN3cub18CUB_300001_SM_10006detail10merge_sort26DeviceMergeSortMergeKernelINS2_10policy_hubIN6thrust24THRUST_300001_SM_1000_NS6detail15normal_iteratorINS6_10device_ptrI6RunnerEEEEE9Policy600ESC_PNS0_8NullTypeESC_SG_jN4cuda3std3__44lessISA_EESA_SF_EEvbT2_T3_T4_PT6_PT7_T5_PSO_SO_NS1_7vsmem_tEE19static_temp_storage[15376];
	ld.param.s8 	%rs1, [_ZN3cub18CUB_300001_SM_10006detail10merge_sort26DeviceMergeSortMergeKernelINS2_10policy_hubIN6thrust24THRUST_300001_SM_1000_NS6detail15normal_iteratorINS6_10device_ptrI6RunnerEEEEE9Policy600ESC_PNS0_8NullTypeESC_SG_jN4cuda3std3__44lessISA_EESA_SF_EEvbT2_T3_T4_PT6_PT7_T5_PSO_SO_NS1_7vsmem_tE_param_0];
	ld.param.u64 	%rd14, [_ZN3cub18CUB_300001_SM_10006detail10merge_sort26DeviceMergeSortMergeKernelINS2_10policy_hubIN6thrust24THRUST_300001_SM_1000_NS6detail15normal_iteratorINS6_10device_ptrI6RunnerEEEEE9Policy600ESC_PNS0_8NullTypeESC_SG_jN4cuda3std3__44lessISA_EESA_SF_EEvbT2_T3_T4_PT6_PT7_T5_PSO_SO_NS1_7vsmem_tE_param_1];
	ld.param.u32 	%r438, [_ZN3cub18CUB_300001_SM_10006detail10merge_sort26DeviceMergeSortMergeKernelINS2_10policy_hubIN6thrust24THRUST_300001_SM_1000_NS6detail15normal_iteratorINS6_10device_ptrI6RunnerEEEEE9Policy600ESC_PNS0_8NullTypeESC_SG_jN4cuda3std3__44lessISA_EESA_SF_EEvbT2_T3_T4_PT6_PT7_T5_PSO_SO_NS1_7vsmem_tE_param_3];
	ld.param.u64 	%rd15, [_ZN3cub18CUB_300001_SM_10006detail10merge_sort26DeviceMergeSortMergeKernelINS2_10policy_hubIN6thrust24THRUST_300001_SM_1000_NS6detail15normal_iteratorINS6_10device_ptrI6RunnerEEEEE9Policy600ESC_PNS0_8NullTypeESC_SG_jN4cuda3std3__44lessISA_EESA_SF_EEvbT2_T3_T4_PT6_PT7_T5_PSO_SO_NS1_7vsmem_tE_param_4];
	ld.param.u64 	%rd16, [_ZN3cub18CUB_300001_SM_10006detail10merge_sort26DeviceMergeSortMergeKernelINS2_10policy_hubIN6thrust24THRUST_300001_SM_1000_NS6detail15normal_iteratorINS6_10device_ptrI6RunnerEEEEE9Policy600ESC_PNS0_8NullTypeESC_SG_jN4cuda3std3__44lessISA_EESA_SF_EEvbT2_T3_T4_PT6_PT7_T5_PSO_SO_NS1_7vsmem_tE_param_7];
	ld.param.u32 	%r439, [_ZN3cub18CUB_300001_SM_10006detail10merge_sort26DeviceMergeSortMergeKernelINS2_10policy_hubIN6thrust24THRUST_300001_SM_1000_NS6detail15normal_iteratorINS6_10device_ptrI6RunnerEEEEE9Policy600ESC_PNS0_8NullTypeESC_SG_jN4cuda3std3__44lessISA_EESA_SF_EEvbT2_T3_T4_PT6_PT7_T5_PSO_SO_NS1_7vsmem_tE_param_8];
	cvta.to.global.u64 	%rd1, %rd15;
	cvta.to.global.u64 	%rd2, %rd16;
	cvta.to.global.u64 	%rd3, %rd14;
	mov.u32 	%r1, %ctaid.x;
	mov.u32 	%r440, %nctaid.x;
	mul.lo.s32 	%r2, %r1, 1280;
	mov.u32 	%r3, %tid.x;
	add.s32 	%r441, %r440, -1;
	setp.ge.u32 	%p21, %r1, %r441;
	@%p21 bra 	$L__BB4_60;
	mul.wide.u32 	%rd47, %r1, 4;
	add.s64 	%rd48, %rd2, %rd47;
	ld.global.u32 	%r547, [%rd48];
	ld.global.u32 	%r548, [%rd48+4];
	shr.u32 	%r549, %r439, 1;
	neg.s32 	%r550, %r439;
	and.b32  	%r551, %r1, %r550;
	mul.lo.s32 	%r4, %r551, 1280;
	mul.lo.s32 	%r5, %r549, 1280;
	sub.s32 	%r552, %r1, %r551;
	mul.lo.s32 	%r553, %r552, 1280;
	sub.s32 	%r6, %r547, %r4;
	sub.s32 	%r554, %r548, %r4;
	sub.s32 	%r555, %r438, %r4;
	max.u32 	%r556, %r555, %r5;
	sub.s32 	%r557, %r556, %r5;
	sub.s32 	%r558, %r553, %r6;
	min.u32 	%r7, %r558, %r557;
	max.u32 	%r559, %r553, -1281;
	not.b32 	%r560, %r559;
	add.s32 	%r561, %r553, %r560;
	sub.s32 	%r562, %r561, %r554;
	or.b32  	%r563, %r1, %r550;
	setp.eq.s32 	%p85, %r563, -1;
	min.u32 	%r564, %r5, %r555;
	selp.b32 	%r565, %r564, %r554, %p85;
	selp.b32 	%r566, %r5, %r562, %p85;
	min.u32 	%r8, %r566, %r557;
	sub.s32 	%r9, %r565, %r6;
	// begin inline asm
	griddepcontrol.wait;
	// end inline asm
	setp.eq.s16 	%p86, %rs1, 0;
	@%p86 bra 	$L__BB4_17;
	cvt.u64.u32 	%rd49, %r4;
	cvt.u64.u32 	%rd50, %r6;
	add.s64 	%rd51, %rd50, %rd49;
	cvt.u64.u32 	%rd52, %r5;
	add.s64 	%rd53, %rd49, %rd52;
	cvt.u64.u32 	%rd54, %r7;
	add.s64 	%rd55, %rd53, %rd54;
	setp.ge.s32 	%p87, %r3, %r9;
	cvt.u64.u32 	%rd56, %r3;
	add.s64 	%rd57, %rd51, %rd56;
	mad.lo.s64 	%rd4, %rd57, 12, %rd3;
	sub.s32 	%r567, %r3, %r9;
	cvt.s64.s32 	%rd58, %r567;
	add.s64 	%rd59, %rd55, %rd58;
	mad.lo.s64 	%rd5, %rd59, 12, %rd3;
	@%p87 bra 	$L__BB4_4;
	ld.global.u32 	%r711, [%rd4];
	ld.global.u32 	%r710, [%rd4+4];
	ld.global.u32 	%r709, [%rd4+8];
	bra.uni 	$L__BB4_5;
$L__BB4_4:
	ld.global.u32 	%r711, [%rd5];
	ld.global.u32 	%r710, [%rd5+4];
	ld.global.u32 	%r709, [%rd5+8];
$L__BB4_5:
	add.s32 	%r568, %r3, 256;
	setp.lt.s32 	%p88, %r568, %r9;
	@%p88 bra 	$L__BB4_7;
	ld.global.u32 	%r708, [%rd5+3072];
	ld.global.u32 	%r707, [%rd5+3076];
	ld.global.u32 	%r706, [%rd5+3080];
	bra.uni 	$L__BB4_8;
$L__BB4_7:
	ld.global.u32 	%r708, [%rd4+3072];
	ld.global.u32 	%r707, [%rd4+3076];
	ld.global.u32 	%r706, [%rd4+3080];
$L__BB4_8:
	add.s32 	%r569, %r3, 512;
	setp.lt.s32 	%p89, %r569, %r9;
	@%p89 bra 	$L__BB4_10;
	ld.global.u32 	%r705, [%rd5+6144];
	ld.global.u32 	%r704, [%rd5+6148];
	ld.global.u32 	%r703, [%rd5+6152];
	bra.uni 	$L__BB4_11;
$L__BB4_10:
	ld.global.u32 	%r705, [%rd4+6144];
	ld.global.u32 	%r704, [%rd4+6148];
	ld.global.u32 	%r703, [%rd4+6152];
$L__BB4_11:
	add.s32 	%r570, %r3, 768;
	setp.lt.s32 	%p90, %r570, %r9;
	@%p90 bra 	$L__BB4_13;
	ld.global.u32 	%r702, [%rd5+9216];
	ld.global.u32 	%r701, [%rd5+9220];
	ld.global.u32 	%r700, [%rd5+9224];
	bra.uni 	$L__BB4_14;
$L__BB4_13:
	ld.global.u32 	%r702, [%rd4+9216];
	ld.global.u32 	%r701, [%rd4+9220];
	ld.global.u32 	%r700, [%rd4+9224];
$L__BB4_14:
	or.b32  	%r571, %r3, 1024;
	setp.lt.s32 	%p91, %r571, %r9;
	@%p91 bra 	$L__BB4_16;
	ld.global.u32 	%r699, [%rd5+12288];
	ld.global.u32 	%r698, [%rd5+12292];
	ld.global.u32 	%r697, [%rd5+12296];
	bra.uni 	$L__BB4_32;
$L__BB4_16:
	ld.global.u32 	%r699, [%rd4+12288];
	ld.global.u32 	%r698, [%rd4+12292];
	ld.global.u32 	%r697, [%rd4+12296];
	bra.uni 	$L__BB4_32;
$L__BB4_17:
	cvt.u64.u32 	%rd60, %r4;
	cvt.u64.u32 	%rd61, %r6;
	add.s64 	%rd62, %rd61, %rd60;
	cvt.u64.u32 	%rd63, %r5;
	add.s64 	%rd64, %rd60, %rd63;
	cvt.u64.u32 	%rd65, %r7;
	add.s64 	%rd66, %rd64, %rd65;
	setp.ge.s32 	%p92, %r3, %r9;
	cvt.u64.u32 	%rd67, %r3;
	add.s64 	%rd68, %rd62, %rd67;
	mad.lo.s64 	%rd6, %rd68, 12, %rd1;
	sub.s32 	%r572, %r3, %r9;
	cvt.s64.s32 	%rd69, %r572;
	add.s64 	%rd70, %rd66, %rd69;
	mad.lo.s64 	%rd7, %rd70, 12, %rd1;
	@%p92 bra 	$L__BB4_19;
	ld.global.u32 	%r711, [%rd6];
	ld.global.u32 	%r710, [%rd6+4];
	ld.global.u32 	%r709, [%rd6+8];
	bra.uni 	$L__BB4_20;
$L__BB4_19:
	ld.global.u32 	%r711, [%rd7];
	ld.global.u32 	%r710, [%rd7+4];
	ld.global.u32 	%r709, [%rd7+8];
$L__BB4_20:
	add.s32 	%r573, %r3, 256;
	setp.lt.s32 	%p93, %r573, %r9;
	@%p93 bra 	$L__BB4_22;
	ld.global.u32 	%r708, [%rd7+3072];
	ld.global.u32 	%r707, [%rd7+3076];
	ld.global.u32 	%r706, [%rd7+3080];
	bra.uni 	$L__BB4_23;
$L__BB4_22:
	ld.global.u32 	%r708, [%rd6+3072];
	ld.global.u32 	%r707, [%rd6+3076];
	ld.global.u32 	%r706, [%rd6+3080];
$L__BB4_23:
	add.s32 	%r574, %r3, 512;
	setp.lt.s32 	%p94, %r574, %r9;
	@%p94 bra 	$L__BB4_25;
	ld.global.u32 	%r705, [%rd7+6144];
	ld.global.u32 	%r704, [%rd7+6148];
	ld.global.u32 	%r703, [%rd7+6152];
	bra.uni 	$L__BB4_26;
$L__BB4_25:
	ld.global.u32 	%r705, [%rd6+6144];
	ld.global.u32 	%r704, [%rd6+6148];
	ld.global.u32 	%r703, [%rd6+6152];
$L__BB4_26:
	add.s32 	%r575, %r3, 768;
	setp.lt.s32 	%p95, %r575, %r9;
	@%p95 bra 	$L__BB4_28;
	ld.global.u32 	%r702, [%rd7+9216];
	ld.global.u32 	%r701, [%rd7+9220];
	ld.global.u32 	%r700, [%rd7+9224];
	bra.uni 	$L__BB4_29;
$L__BB4_28:
	ld.global.u32 	%r702, [%rd6+9216];
	ld.global.u32 	%r701, [%rd6+9220];
	ld.global.u32 	%r700, [%rd6+9224];
$L__BB4_29:
	or.b32  	%r576, %r3, 1024;
	setp.lt.s32 	%p96, %r576, %r9;
	@%p96 bra 	$L__BB4_31;
	ld.global.u32 	%r699, [%rd7+12288];
	ld.global.u32 	%r698, [%rd7+12292];
	ld.global.u32 	%r697, [%rd7+12296];
	bra.uni 	$L__BB4_32;
$L__BB4_31:
	ld.global.u32 	%r699, [%rd6+12288];
	ld.global.u32 	%r698, [%rd6+12292];
	ld.global.u32 	%r697, [%rd6+12296];
$L__BB4_32:
	sub.s32 	%r577, %r8, %r7;
	mov.u32 	%r578, _ZZN3cub18CUB_300001_SM_10006detail10merge_sort26DeviceMergeSortMergeKernelINS2_10policy_hubIN6thrust24THRUST_300001_SM_1000_NS6detail15normal_iteratorINS6_10device_ptrI6RunnerEEEEE9Policy600ESC_PNS0_8NullTypeESC_SG_jN4cuda3std3__44lessISA_EESA_SF_EEvbT2_T3_T4_PT6_PT7_T5_PSO_SO_NS1_7vsmem_tEE19static_temp_storage;
	mad.lo.s32 	%r579, %r3, 12, %r578;
	st.shared.u32 	[%r579], %r711;
	st.shared.u32 	[%r579+4], %r710;
	st.shared.u32 	[%r579+8], %r709;
	st.shared.u32 	[%r579+3072], %r708;
	st.shared.u32 	[%r579+3076], %r707;
	st.shared.u32 	[%r579+3080], %r706;
	st.shared.u32 	[%r579+6144], %r705;
	st.shared.u32 	[%r579+6148], %r704;
	st.shared.u32 	[%r579+6152], %r703;
	st.shared.u32 	[%r579+9216], %r702;
	st.shared.u32 	[%r579+9220], %r701;
	st.shared.u32 	[%r579+9224], %r700;
	st.shared.u32 	[%r579+12288], %r699;
	st.shared.u32 	[%r579+12292], %r698;
	st.shared.u32 	[%r579+12296], %r697;
	bar.sync 	0;
	// begin inline asm
	griddepcontrol.launch_dependents;
	// end inline asm
	add.s32 	%r109, %r577, %r9;
	mul.lo.s32 	%r580, %r3, 5;
	min.s32 	%r110, %r580, %r109;
	setp.lt.s32 	%p97, %r110, %r577;
	sub.s32 	%r581, %r110, %r577;
	selp.b32 	%r714, 0, %r581, %p97;
	min.s32 	%r712, %r9, %r110;
	setp.ge.s32 	%p98, %r714, %r712;
	@%p98 bra 	$L__BB4_35;
	add.s32 	%r113, %r110, %r9;
$L__BB4_34:
	sub.s32 	%r582, %r712, %r714;
	shr.u32 	%r583, %r582, 31;
	add.s32 	%r584, %r582, %r583;
	shr.s32 	%r585, %r584, 1;
	add.s32 	%r586, %r585, %r714;
	mad.lo.s32 	%r588, %r586, 12, %r578;
	ld.shared.u32 	%r589, [%r588];
	not.b32 	%r590, %r586;
	add.s32 	%r591, %r113, %r590;
	mad.lo.s32 	%r592, %r591, 12, %r578;
	ld.shared.u32 	%r593, [%r592];
	setp.gt.s32 	%p99, %r593, %r589;
	add.s32 	%r594, %r586, 1;
	selp.b32 	%r714, %r714, %r594, %p99;
	selp.b32 	%r712, %r586, %r712, %p99;
	setp.lt.s32 	%p100, %r714, %r712;
	@%p100 bra 	$L__BB4_34;
$L__BB4_35:
	sub.s32 	%r595, %r110, %r714;
	add.s32 	%r119, %r595, %r9;
	mad.lo.s32 	%r120, %r119, 12, %r578;
	ld.shared.u32 	%r717, [%r120+8];
	ld.shared.u32 	%r716, [%r120+4];
	ld.shared.u32 	%r715, [%r120];
	mad.lo.s32 	%r124, %r714, 12, %r578;
	ld.shared.u32 	%r726, [%r124+8];
	ld.shared.u32 	%r725, [%r124+4];
	ld.shared.u32 	%r724, [%r124];
	setp.ge.s32 	%p102, %r119, %r109;
	mov.pred 	%p126, 0;
	@%p102 bra 	$L__BB4_37;
	setp.ge.s32 	%p103, %r714, %r9;
	setp.gt.s32 	%p104, %r715, %r724;
	or.pred  	%p126, %p103, %p104;
$L__BB4_37:
	selp.b32 	%r128, %r717, %r726, %p126;
	selp.b32 	%r129, %r716, %r725, %p126;
	selp.b32 	%r130, %r715, %r724, %p126;
	selp.u32 	%r597, 1, 0, %p126;
	add.s32 	%r131, %r119, %r597;
	not.pred 	%p105, %p126;
	selp.u32 	%r598, 1, 0, %p105;
	add.s32 	%r132, %r714, %r598;
	@%p105 bra 	$L__BB4_39;
	ld.shared.u32 	%r715, [%r120+12];
	ld.shared.u32 	%r716, [%r120+16];
	ld.shared.u32 	%r717, [%r120+20];
	bra.uni 	$L__BB4_40;
$L__BB4_39:
	ld.shared.u32 	%r724, [%r124+12];
	ld.shared.u32 	%r725, [%r124+16];
	ld.shared.u32 	%r726, [%r124+20];
$L__BB4_40:
	setp.ge.s32 	%p107, %r131, %r109;
	mov.pred 	%p127, 0;
	@%p107 bra 	$L__BB4_42;
	setp.ge.s32 	%p108, %r132, %r9;
	setp.gt.s32 	%p109, %r715, %r724;
	or.pred  	%p127, %p108, %p109;
$L__BB4_42:
	selp.b32 	%r145, %r717, %r726, %p127;
	selp.b32 	%r146, %r716, %r725, %p127;
	selp.b32 	%r147, %r715, %r724, %p127;
	selp.u32 	%r599, 1, 0, %p127;
	add.s32 	%r148, %r131, %r599;
	not.pred 	%p110, %p127;
	selp.u32 	%r600, 1, 0, %p110;
	add.s32 	%r149, %r132, %r600;
	@%p127 bra 	$L__BB4_44;
	mad.lo.s32 	%r602, %r149, 12, %r578;
	ld.shared.u32 	%r724, [%r602];
	ld.shared.u32 	%r725, [%r602+4];
	ld.shared.u32 	%r726, [%r602+8];
	bra.uni 	$L__BB4_45;
$L__BB4_44:
	mad.lo.s32 	%r604, %r148, 12, %r578;
	ld.shared.u32 	%r715, [%r604];
	ld.shared.u32 	%r716, [%r604+4];
	ld.shared.u32 	%r717, [%r604+8];
$L__BB4_45:
	setp.ge.s32 	%p112, %r148, %r109;
	mov.pred 	%p128, 0;
	@%p112 bra 	$L__BB4_47;
	setp.ge.s32 	%p113, %r149, %r9;
	setp.gt.s32 	%p114, %r715, %r724;
	or.pred  	%p128, %p113, %p114;
$L__BB4_47:
	selp.b32 	%r162, %r717, %r726, %p128;
	selp.b32 	%r163, %r716, %r725, %p128;
	selp.b32 	%r164, %r715, %r724, %p128;
	selp.u32 	%r605, 1, 0, %p128;
	add.s32 	%r165, %r148, %r605;
	not.pred 	%p115, %p128;
	selp.u32 	%r606, 1, 0, %p115;
	add.s32 	%r166, %r149, %r606;
	@%p128 bra 	$L__BB4_49;
	mad.lo.s32 	%r608, %r166, 12, %r578;
	ld.shared.u32 	%r724, [%r608];
	ld.shared.u32 	%r725, [%r608+4];
	ld.shared.u32 	%r726, [%r608+8];
	bra.uni 	$L__BB4_50;
$L__BB4_49:
	mad.lo.s32 	%r610, %r165, 12, %r578;
	ld.shared.u32 	%r715, [%r610];
	ld.shared.u32 	%r716, [%r610+4];
	ld.shared.u32 	%r717, [%r610+8];
$L__BB4_50:
	setp.ge.s32 	%p117, %r165, %r109;
	mov.pred 	%p129, 0;
	@%p117 bra 	$L__BB4_52;
	setp.ge.s32 	%p118, %r166, %r9;
	setp.gt.s32 	%p119, %r715, %r724;
	or.pred  	%p129, %p118, %p119;
$L__BB4_52:
	selp.b32 	%r179, %r717, %r726, %p129;
	selp.b32 	%r180, %r716, %r725, %p129;
	selp.b32 	%r181, %r715, %r724, %p129;
	selp.u32 	%r611, 1, 0, %p129;
	add.s32 	%r182, %r165, %r611;
	not.pred 	%p120, %p129;
	selp.u32 	%r612, 1, 0, %p120;
	add.s32 	%r183, %r166, %r612;
	@%p129 bra 	$L__BB4_54;
	mad.lo.s32 	%r614, %r183, 12, %r578;
	ld.shared.u32 	%r724, [%r614];
	ld.shared.u32 	%r725, [%r614+4];
	ld.shared.u32 	%r726, [%r614+8];
	bra.uni 	$L__BB4_55;
$L__BB4_54:
	mad.lo.s32 	%r616, %r182, 12, %r578;
	ld.shared.u32 	%r715, [%r616];
	ld.shared.u32 	%r716, [%r616+4];
	ld.shared.u32 	%r717, [%r616+8];
$L__BB4_55:
	setp.ge.s32 	%p122, %r182, %r109;
	mov.pred 	%p130, 0;
	@%p122 bra 	$L__BB4_57;
	setp.ge.s32 	%p123, %r183, %r9;
	setp.gt.s32 	%p124, %r715, %r724;
	or.pred  	%p130, %p123, %p124;
$L__BB4_57:
	setp.eq.s16 	%p125, %rs1, 0;
	selp.b32 	%r196, %r717, %r726, %p130;
	selp.b32 	%r197, %r716, %r725, %p130;
	selp.b32 	%r198, %r715, %r724, %p130;
	bar.sync 	0;
	@%p125 bra 	$L__BB4_59;
	cvt.u64.u32 	%rd71, %r2;
	// begin inline asm
	mov.u32 %r617, %laneid;
	// end inline asm
	shr.u32 	%r618, %r3, 5;
	mul.lo.s32 	%r619, %r618, 160;
	mad.lo.s32 	%r620, %r617, 5, %r619;
	mad.lo.s32 	%r622, %r620, 12, %r578;
	st.shared.u32 	[%r622], %r130;
	st.shared.u32 	[%r622+4], %r129;
	st.shared.u32 	[%r622+8], %r128;
	st.shared.u32 	[%r622+12], %r147;
	st.shared.u32 	[%r622+16], %r146;
	st.shared.u32 	[%r622+20], %r145;
	st.shared.u32 	[%r622+24], %r164;
	st.shared.u32 	[%r622+28], %r163;
	st.shared.u32 	[%r622+32], %r162;
	st.shared.u32 	[%r622+36], %r181;
	st.shared.u32 	[%r622+40], %r180;
	st.shared.u32 	[%r622+44], %r179;
	st.shared.u32 	[%r622+48], %r198;
	st.shared.u32 	[%r622+52], %r197;
	st.shared.u32 	[%r622+56], %r196;
	bar.warp.sync 	-1;
	shl.b32 	%r623, %r617, 2;
	sub.s32 	%r624, %r620, %r623;
	mad.lo.s32 	%r625, %r624, 12, %r578;
	ld.shared.u32 	%r626, [%r625];
	ld.shared.u32 	%r627, [%r625+4];
	ld.shared.u32 	%r628, [%r625+8];
	ld.shared.u32 	%r629, [%r625+384];
	ld.shared.u32 	%r630, [%r625+388];
	ld.shared.u32 	%r631, [%r625+392];
	ld.shared.u32 	%r632, [%r625+768];
	ld.shared.u32 	%r633, [%r625+772];
	ld.shared.u32 	%r634, [%r625+776];
	ld.shared.u32 	%r635, [%r625+1152];
	ld.shared.u32 	%r636, [%r625+1156];
	ld.shared.u32 	%r637, [%r625+1160];
	ld.shared.u32 	%r638, [%r625+1536];
	ld.shared.u32 	%r639, [%r625+1540];
	ld.shared.u32 	%r640, [%r625+1544];
	and.b32  	%r641, %r3, 31;
	and.b32  	%r642, %r3, 992;
	mul.lo.s32 	%r643, %r642, 5;
	or.b32  	%r644, %r643, %r641;
	cvt.u64.u32 	%rd72, %r644;
	add.s64 	%rd73, %rd72, %rd71;
	mad.lo.s64 	%rd74, %rd73, 12, %rd1;
	st.global.u32 	[%rd74], %r626;
	st.global.u32 	[%rd74+4], %r627;
	st.global.u32 	[%rd74+8], %r628;
	st.global.u32 	[%rd74+384], %r629;
	st.global.u32 	[%rd74+388], %r630;
	st.global.u32 	[%rd74+392], %r631;
	st.global.u32 	[%rd74+768], %r632;
	st.global.u32 	[%rd74+772], %r633;
	st.global.u32 	[%rd74+776], %r634;
	st.global.u32 	[%rd74+1152], %r635;
	st.global.u32 	[%rd74+1156], %r636;
	st.global.u32 	[%rd74+1160], %r637;
	st.global.u32 	[%rd74+1536], %r638;
	st.global.u32 	[%rd74+1540], %r639;
	st.global.u32 	[%rd74+1544], %r640;
	bra.uni 	$L__BB4_151;
$L__BB4_59:
	// begin inline asm
	mov.u32 %r645, %laneid;
	// end inline asm
	shr.u32 	%r646, %r3, 5;
	mul.lo.s32 	%r647, %r646, 160;
	mad.lo.s32 	%r648, %r645, 5, %r647;
	mad.lo.s32 	%r650, %r648, 12, %r578;
	st.shared.u32 	[%r650], %r130;
	st.shared.u32 	[%r650+4], %r129;
	st.shared.u32 	[%r650+8], %r128;
	st.shared.u32 	[%r650+12], %r147;
	st.shared.u32 	[%r650+16], %r146;
	st.shared.u32 	[%r650+20], %r145;
	st.shared.u32 	[%r650+24], %r164;
	st.shared.u32 	[%r650+28], %r163;
	st.shared.u32 	[%r650+32], %r162;
	st.shared.u32 	[%r650+36], %r181;
	st.shared.u32 	[%r650+40], %r180;
	st.shared.u32 	[%r650+44], %r179;
	st.shared.u32 	[%r650+48], %r198;
	st.shared.u32 	[%r650+52], %r197;
	st.shared.u32 	[%r650+56], %r196;
	bar.warp.sync 	-1;
	shl.b32 	%r651, %r645, 2;
	sub.s32 	%r652, %r648, %r651;
	mad.lo.s32 	%r653, %r652, 12, %r578;
	ld.shared.u32 	%r654, [%r653];
	ld.shared.u32 	%r655, [%r653+4];
	ld.shared.u32 	%r656, [%r653+8];
	ld.shared.u32 	%r657, [%r653+384];
	ld.shared.u32 	%r658, [%r653+388];
	ld.shared.u32 	%r659, [%r653+392];
	ld.shared.u32 	%r660, [%r653+768];
	ld.shared.u32 	%r661, [%r653+772];
	ld.shared.u32 	%r662, [%r653+776];
	ld.shared.u32 	%r663, [%r653+1152];
	ld.shared.u32 	%r664, [%r653+1156];
	ld.shared.u32 	%r665, [%r653+1160];
	ld.shared.u32 	%r666, [%r653+1536];
	ld.shared.u32 	%r667, [%r653+1540];
	ld.shared.u32 	%r668, [%r653+1544];
	and.b32  	%r669, %r3, 31;
	and.b32  	%r670, %r3, 992;
	mul.lo.s32 	%r671, %r670, 5;
	cvt.u64.u32 	%rd75, %r671;
	add.s32 	%r672, %r669, %r2;
	cvt.u64.u32 	%rd76, %r672;
	add.s64 	%rd77, %rd76, %rd75;
	mad.lo.s64 	%rd78, %rd77, 12, %rd3;
	st.global.u32 	[%rd78], %r654;
	st.global.u32 	[%rd78+4], %r655;
	st.global.u32 	[%rd78+8], %r656;
	st.global.u32 	[%rd78+384], %r657;
	st.global.u32 	[%rd78+388], %r658;
	st.global.u32 	[%rd78+392], %r659;
	st.global.u32 	[%rd78+768], %r660;
	st.global.u32 	[%rd78+772], %r661;
	st.global.u32 	[%rd78+776], %r662;
	st.global.u32 	[%rd78+1152], %r663;
	st.global.u32 	[%rd78+1156], %r664;
	st.global.u32 	[%rd78+1160], %r665;
	st.global.u32 	[%rd78+1536], %r666;
	st.global.u32 	[%rd78+1540], %r667;
	st.global.u32 	[%rd78+1544], %r668;
	bra.uni 	$L__BB4_151;
$L__BB4_60:
	mul.wide.u32 	%rd17, %r1, 4;
	add.s64 	%rd18, %rd2, %rd17;
	ld.global.u32 	%r442, [%rd18];
	ld.global.u32 	%r443, [%rd18+4];
	shr.u32 	%r444, %r439, 1;
	neg.s32 	%r445, %r439;
	and.b32  	%r446, %r1, %r445;
	mul.lo.s32 	%r199, %r446, 1280;
	mul.lo.s32 	%r200, %r444, 1280;
	sub.s32 	%r447, %r1, %r446;
	mul.lo.s32 	%r448, %r447, 1280;
	sub.s32 	%r201, %r442, %r199;
	sub.s32 	%r449, %r443, %r199;
	sub.s32 	%r450, %r438, %r199;
	max.u32 	%r451, %r450, %r200;
	sub.s32 	%r452, %r451, %r200;
	sub.s32 	%r453, %r448, %r201;
	min.u32 	%r202, %r453, %r452;
	max.u32 	%r454, %r448, -1281;
	not.b32 	%r455, %r454;
	add.s32 	%r456, %r448, %r455;
	sub.s32 	%r457, %r456, %r449;
	or.b32  	%r458, %r1, %r445;
	setp.eq.s32 	%p22, %r458, -1;
	min.u32 	%r459, %r200, %r450;
	selp.b32 	%r460, %r459, %r449, %p22;
	selp.b32 	%r461, %r200, %r457, %p22;
	min.u32 	%r462, %r461, %r452;
	sub.s32 	%r203, %r460, %r201;
	sub.s32 	%r204, %r462, %r202;
	// begin inline asm
	griddepcontrol.wait;
	// end inline asm
	setp.eq.s16 	%p23, %rs1, 0;
	@%p23 bra 	$L__BB4_81;
	cvt.u64.u32 	%rd19, %r199;
	cvt.u64.u32 	%rd20, %r201;
	add.s64 	%rd21, %rd20, %rd19;
	cvt.u64.u32 	%rd22, %r200;
	add.s64 	%rd23, %rd19, %rd22;
	cvt.u64.u32 	%rd24, %r202;
	add.s64 	%rd25, %rd23, %rd24;
	add.s32 	%r205, %r204, %r203;
	setp.ge.s32 	%p24, %r3, %r205;
	cvt.u64.u32 	%rd26, %r3;
	add.s64 	%rd27, %rd21, %rd26;
	mad.lo.s64 	%rd8, %rd27, 12, %rd3;
	sub.s32 	%r464, %r3, %r203;
	cvt.s64.s32 	%rd28, %r464;
	add.s64 	%rd29, %rd25, %rd28;
	mad.lo.s64 	%rd9, %rd29, 12, %rd3;
	@%p24 bra 	$L__BB4_65;
	setp.ge.s32 	%p25, %r3, %r203;
	@%p25 bra 	$L__BB4_64;
	ld.global.u32 	%r777, [%rd8];
	ld.global.u32 	%r776, [%rd8+4];
	ld.global.u32 	%r775, [%rd8+8];
	bra.uni 	$L__BB4_65;
$L__BB4_64:
	ld.global.u32 	%r777, [%rd9];
	ld.global.u32 	%r776, [%rd9+4];
	ld.global.u32 	%r775, [%rd9+8];
$L__BB4_65:
	add.s32 	%r215, %r3, 256;
	setp.ge.s32 	%p26, %r215, %r205;
	@%p26 bra 	$L__BB4_69;
	setp.lt.s32 	%p27, %r215, %r203;
	@%p27 bra 	$L__BB4_68;
	ld.global.u32 	%r774, [%rd9+3072];
	ld.global.u32 	%r773, [%rd9+3076];
	ld.global.u32 	%r772, [%rd9+3080];
	bra.uni 	$L__BB4_69;
$L__BB4_68:
	ld.global.u32 	%r774, [%rd8+3072];
	ld.global.u32 	%r773, [%rd8+3076];
	ld.global.u32 	%r772, [%rd8+3080];
$L__BB4_69:
	add.s32 	%r225, %r3, 512;
	setp.ge.s32 	%p28, %r225, %r205;
	@%p28 bra 	$L__BB4_73;
	setp.lt.s32 	%p29, %r225, %r203;
	@%p29 bra 	$L__BB4_72;
	ld.global.u32 	%r771, [%rd9+6144];
	ld.global.u32 	%r770, [%rd9+6148];
	ld.global.u32 	%r769, [%rd9+6152];
	bra.uni 	$L__BB4_73;
$L__BB4_72:
	ld.global.u32 	%r771, [%rd8+6144];
	ld.global.u32 	%r770, [%rd8+6148];
	ld.global.u32 	%r769, [%rd8+6152];
$L__BB4_73:
	add.s32 	%r235, %r3, 768;
	setp.ge.s32 	%p30, %r235, %r205;
	@%p30 bra 	$L__BB4_77;
	setp.lt.s32 	%p31, %r235, %r203;
	@%p31 bra 	$L__BB4_76;
	ld.global.u32 	%r768, [%rd9+9216];
	ld.global.u32 	%r767, [%rd9+9220];
	ld.global.u32 	%r766, [%rd9+9224];
	bra.uni 	$L__BB4_77;
$L__BB4_76:
	ld.global.u32 	%r768, [%rd8+9216];
	ld.global.u32 	%r767, [%rd8+9220];
	ld.global.u32 	%r766, [%rd8+9224];
$L__BB4_77:
	or.b32  	%r245, %r3, 1024;
	setp.ge.s32 	%p32, %r245, %r205;
	@%p32 bra 	$L__BB4_101;
	setp.lt.s32 	%p33, %r245, %r203;
	@%p33 bra 	$L__BB4_80;
	ld.global.u32 	%r765, [%rd9+12288];
	ld.global.u32 	%r764, [%rd9+12292];
	ld.global.u32 	%r763, [%rd9+12296];
	bra.uni 	$L__BB4_101;
$L__BB4_80:
	ld.global.u32 	%r765, [%rd8+12288];
	ld.global.u32 	%r764, [%rd8+12292];
	ld.global.u32 	%r763, [%rd8+12296];
	bra.uni 	$L__BB4_101;
$L__BB4_81:
	cvt.u64.u32 	%rd30, %r199;
	cvt.u64.u32 	%rd31, %r201;
	add.s64 	%rd32, %rd31, %rd30;
	cvt.u64.u32 	%rd33, %r200;
	add.s64 	%rd34, %rd30, %rd33;
	cvt.u64.u32 	%rd35, %r202;
	add.s64 	%rd36, %rd34, %rd35;
	add.s32 	%r252, %r204, %r203;
	setp.ge.s32 	%p34, %r3, %r252;
	cvt.u64.u32 	%rd37, %r3;
	add.s64 	%rd38, %rd32, %rd37;
	mad.lo.s64 	%rd10, %rd38, 12, %rd1;
	sub.s32 	%r470, %r3, %r203;
	cvt.s64.s32 	%rd39, %r470;
	add.s64 	%rd40, %rd36, %rd39;
	mad.lo.s64 	%rd11, %rd40, 12, %rd1;
	@%p34 bra 	$L__BB4_85;
	setp.ge.s32 	%p35, %r3, %r203;
	@%p35 bra 	$L__BB4_84;
	ld.global.u32 	%r777, [%rd10];
	ld.global.u32 	%r776, [%rd10+4];
	ld.global.u32 	%r775, [%rd10+8];
	bra.uni 	$L__BB4_85;
$L__BB4_84:
	ld.global.u32 	%r777, [%rd11];
	ld.global.u32 	%r776, [%rd11+4];
	ld.global.u32 	%r775, [%rd11+8];
$L__BB4_85:
	add.s32 	%r262, %r3, 256;
	setp.ge.s32 	%p36, %r262, %r252;
	@%p36 bra 	$L__BB4_89;
	setp.lt.s32 	%p37, %r262, %r203;
	@%p37 bra 	$L__BB4_88;
	ld.global.u32 	%r774, [%rd11+3072];
	ld.global.u32 	%r773, [%rd11+3076];
	ld.global.u32 	%r772, [%rd11+3080];
	bra.uni 	$L__BB4_89;
$L__BB4_88:
	ld.global.u32 	%r774, [%rd10+3072];
	ld.global.u32 	%r773, [%rd10+3076];
	ld.global.u32 	%r772, [%rd10+3080];
$L__BB4_89:
	add.s32 	%r272, %r3, 512;
	setp.ge.s32 	%p38, %r272, %r252;
	@%p38 bra 	$L__BB4_93;
	setp.lt.s32 	%p39, %r272, %r203;
	@%p39 bra 	$L__BB4_92;
	ld.global.u32 	%r771, [%rd11+6144];
	ld.global.u32 	%r770, [%rd11+6148];
	ld.global.u32 	%r769, [%rd11+6152];
	bra.uni 	$L__BB4_93;
$L__BB4_92:
	ld.global.u32 	%r771, [%rd10+6144];
	ld.global.u32 	%r770, [%rd10+6148];
	ld.global.u32 	%r769, [%rd10+6152];
$L__BB4_93:
	add.s32 	%r282, %r3, 768;
	setp.ge.s32 	%p40, %r282, %r252;
	@%p40 bra 	$L__BB4_97;
	setp.lt.s32 	%p41, %r282, %r203;
	@%p41 bra 	$L__BB4_96;
	ld.global.u32 	%r768, [%rd11+9216];
	ld.global.u32 	%r767, [%rd11+9220];
	ld.global.u32 	%r766, [%rd11+9224];
	bra.uni 	$L__BB4_97;
$L__BB4_96:
	ld.global.u32 	%r768, [%rd10+9216];
	ld.global.u32 	%r767, [%rd10+9220];
	ld.global.u32 	%r766, [%rd10+9224];
$L__BB4_97:
	or.b32  	%r292, %r3, 1024;
	setp.ge.s32 	%p42, %r292, %r252;
	@%p42 bra 	$L__BB4_101;
	setp.lt.s32 	%p43, %r292, %r203;
	@%p43 bra 	$L__BB4_100;
	ld.global.u32 	%r765, [%rd11+12288];
	ld.global.u32 	%r764, [%rd11+12292];
	ld.global.u32 	%r763, [%rd11+12296];
	bra.uni 	$L__BB4_101;
$L__BB4_100:
	ld.global.u32 	%r765, [%rd10+12288];
	ld.global.u32 	%r764, [%rd10+12292];
	ld.global.u32 	%r763, [%rd10+12296];
$L__BB4_101:
	mov.u32 	%r475, _ZZN3cub18CUB_300001_SM_10006detail10merge_sort26DeviceMergeSortMergeKernelINS2_10policy_hubIN6thrust24THRUST_300001_SM_1000_NS6detail15normal_iteratorINS6_10device_ptrI6RunnerEEEEE9Policy600ESC_PNS0_8NullTypeESC_SG_jN4cuda3std3__44lessISA_EESA_SF_EEvbT2_T3_T4_PT6_PT7_T5_PSO_SO_NS1_7vsmem_tEE19static_temp_storage;
	mad.lo.s32 	%r476, %r3, 12, %r475;
	st.shared.u32 	[%r476], %r777;
	st.shared.u32 	[%r476+4], %r776;
	st.shared.u32 	[%r476+8], %r775;
	st.shared.u32 	[%r476+3072], %r774;
	st.shared.u32 	[%r476+3076], %r773;
	st.shared.u32 	[%r476+3080], %r772;
	st.shared.u32 	[%r476+6144], %r771;
	st.shared.u32 	[%r476+6148], %r770;
	st.shared.u32 	[%r476+6152], %r769;
	st.shared.u32 	[%r476+9216], %r768;
	st.shared.u32 	[%r476+9220], %r767;
	st.shared.u32 	[%r476+9224], %r766;
	st.shared.u32 	[%r476+12288], %r765;
	st.shared.u32 	[%r476+12292], %r764;
	st.shared.u32 	[%r476+12296], %r763;
	bar.sync 	0;
	// begin inline asm
	griddepcontrol.launch_dependents;
	// end inline asm
	add.s32 	%r314, %r204, %r203;
	mul.lo.s32 	%r477, %r3, 5;
	min.s32 	%r315, %r477, %r314;
	setp.lt.s32 	%p44, %r315, %r204;
	sub.s32 	%r478, %r315, %r204;
	selp.b32 	%r780, 0, %r478, %p44;
	min.s32 	%r778, %r203, %r315;
	setp.ge.s32 	%p45, %r780, %r778;
	@%p45 bra 	$L__BB4_104;
	add.s32 	%r318, %r315, %r203;
$L__BB4_103:
	sub.s32 	%r479, %r778, %r780;
	shr.u32 	%r480, %r479, 31;
	add.s32 	%r481, %r479, %r480;
	shr.s32 	%r482, %r481, 1;
	add.s32 	%r483, %r482, %r780;
	mad.lo.s32 	%r485, %r483, 12, %r475;
	ld.shared.u32 	%r486, [%r485];
	not.b32 	%r487, %r483;
	add.s32 	%r488, %r318, %r487;
	mad.lo.s32 	%r489, %r488, 12, %r475;
	ld.shared.u32 	%r490, [%r489];
	setp.gt.s32 	%p46, %r490, %r486;
	add.s32 	%r491, %r483, 1;
	selp.b32 	%r780, %r780, %r491, %p46;
	selp.b32 	%r778, %r483, %r778, %p46;
	setp.lt.s32 	%p47, %r780, %r778;
	@%p47 bra 	$L__BB4_103;
$L__BB4_104:
	sub.s32 	%r492, %r315, %r780;
	add.s32 	%r324, %r492, %r203;
	mad.lo.s32 	%r325, %r324, 12, %r475;
	ld.shared.u32 	%r783, [%r325+8];
	ld.shared.u32 	%r782, [%r325+4];
	ld.shared.u32 	%r781, [%r325];
	mad.lo.s32 	%r329, %r780, 12, %r475;
	ld.shared.u32 	%r792, [%r329+8];
	ld.shared.u32 	%r791, [%r329+4];
	ld.shared.u32 	%r790, [%r329];
	setp.ge.s32 	%p49, %r324, %r314;
	mov.pred 	%p131, 0;
	@%p49 bra 	$L__BB4_106;
	setp.ge.s32 	%p50, %r780, %r203;
	setp.gt.s32 	%p51, %r781, %r790;
	or.pred  	%p131, %p50, %p51;
$L__BB4_106:
	selp.b32 	%r333, %r783, %r792, %p131;
	selp.b32 	%r334, %r782, %r791, %p131;
	selp.b32 	%r335, %r781, %r790, %p131;
	selp.u32 	%r494, 1, 0, %p131;
	add.s32 	%r336, %r324, %r494;
	not.pred 	%p52, %p131;
	selp.u32 	%r495, 1, 0, %p52;
	add.s32 	%r337, %r780, %r495;
	@%p52 bra 	$L__BB4_108;
	ld.shared.u32 	%r781, [%r325+12];
	ld.shared.u32 	%r782, [%r325+16];
	ld.shared.u32 	%r783, [%r325+20];
	bra.uni 	$L__BB4_109;
$L__BB4_108:
	ld.shared.u32 	%r790, [%r329+12];
	ld.shared.u32 	%r791, [%r329+16];
	ld.shared.u32 	%r792, [%r329+20];
$L__BB4_109:
	setp.ge.s32 	%p54, %r336, %r314;
	mov.pred 	%p132, 0;
	@%p54 bra 	$L__BB4_111;
	setp.ge.s32 	%p55, %r337, %r203;
	setp.gt.s32 	%p56, %r781, %r790;
	or.pred  	%p132, %p55, %p56;
$L__BB4_111:
	selp.b32 	%r350, %r783, %r792, %p132;
	selp.b32 	%r351, %r782, %r791, %p132;
	selp.b32 	%r352, %r781, %r790, %p132;
	selp.u32 	%r496, 1, 0, %p132;
	add.s32 	%r353, %r336, %r496;
	not.pred 	%p57, %p132;
	selp.u32 	%r497, 1, 0, %p57;
	add.s32 	%r354, %r337, %r497;
	@%p132 bra 	$L__BB4_113;
	mad.lo.s32 	%r499, %r354, 12, %r475;
	ld.shared.u32 	%r790, [%r499];
	ld.shared.u32 	%r791, [%r499+4];
	ld.shared.u32 	%r792, [%r499+8];
	bra.uni 	$L__BB4_114;
$L__BB4_113:
	mad.lo.s32 	%r501, %r353, 12, %r475;
	ld.shared.u32 	%r781, [%r501];
	ld.shared.u32 	%r782, [%r501+4];
	ld.shared.u32 	%r783, [%r501+8];
$L__BB4_114:
	setp.ge.s32 	%p59, %r353, %r314;
	mov.pred 	%p133, 0;
	@%p59 bra 	$L__BB4_116;
	setp.ge.s32 	%p60, %r354, %r203;
	setp.gt.s32 	%p61, %r781, %r790;
	or.pred  	%p133, %p60, %p61;
$L__BB4_116:
	selp.b32 	%r367, %r783, %r792, %p133;
	selp.b32 	%r368, %r782, %r791, %p133;
	selp.b32 	%r369, %r781, %r790, %p133;
	selp.u32 	%r502, 1, 0, %p133;
	add.s32 	%r370, %r353, %r502;
	not.pred 	%p62, %p133;
	selp.u32 	%r503, 1, 0, %p62;
	add.s32 	%r371, %r354, %r503;
	@%p133 bra 	$L__BB4_118;
	mad.lo.s32 	%r505, %r371, 12, %r475;
	ld.shared.u32 	%r790, [%r505];
	ld.shared.u32 	%r791, [%r505+4];
	ld.shared.u32 	%r792, [%r505+8];
	bra.uni 	$L__BB4_119;
$L__BB4_118:
	mad.lo.s32 	%r507, %r370, 12, %r475;
	ld.shared.u32 	%r781, [%r507];
	ld.shared.u32 	%r782, [%r507+4];
	ld.shared.u32 	%r783, [%r507+8];
$L__BB4_119:
	setp.ge.s32 	%p64, %r370, %r314;
	mov.pred 	%p134, 0;
	@%p64 bra 	$L__BB4_121;
	setp.ge.s32 	%p65, %r371, %r203;
	setp.gt.s32 	%p66, %r781, %r790;
	or.pred  	%p134, %p65, %p66;
$L__BB4_121:
	selp.b32 	%r384, %r783, %r792, %p134;
	selp.b32 	%r385, %r782, %r791, %p134;
	selp.b32 	%r386, %r781, %r790, %p134;
	selp.u32 	%r508, 1, 0, %p134;
	add.s32 	%r387, %r370, %r508;
	not.pred 	%p67, %p134;
	selp.u32 	%r509, 1, 0, %p67;
	add.s32 	%r388, %r371, %r509;
	@%p134 bra 	$L__BB4_123;
	mad.lo.s32 	%r511, %r388, 12, %r475;
	ld.shared.u32 	%r790, [%r511];
	ld.shared.u32 	%r791, [%r511+4];
	ld.shared.u32 	%r792, [%r511+8];
	bra.uni 	$L__BB4_124;
$L__BB4_123:
	mad.lo.s32 	%r513, %r387, 12, %r475;
	ld.shared.u32 	%r781, [%r513];
	ld.shared.u32 	%r782, [%r513+4];
	ld.shared.u32 	%r783, [%r513+8];
$L__BB4_124:
	setp.ge.s32 	%p69, %r387, %r314;
	mov.pred 	%p135, 0;
	@%p69 bra 	$L__BB4_126;
	setp.ge.s32 	%p70, %r388, %r203;
	setp.gt.s32 	%p71, %r781, %r790;
	or.pred  	%p135, %p70, %p71;
$L__BB4_126:
	setp.eq.s16 	%p72, %rs1, 0;
	selp.b32 	%r401, %r783, %r792, %p135;
	selp.b32 	%r402, %r782, %r791, %p135;
	selp.b32 	%r403, %r781, %r790, %p135;
	bar.sync 	0;
	@%p72 bra 	$L__BB4_139;
	// begin inline asm
	mov.u32 %r514, %laneid;
	// end inline asm
	shr.u32 	%r515, %r3, 5;
	mul.lo.s32 	%r516, %r515, 160;
	mad.lo.s32 	%r517, %r514, 5, %r516;
	mad.lo.s32 	%r519, %r517, 12, %r475;
	st.shared.u32 	[%r519], %r335;
	st.shared.u32 	[%r519+4], %r334;
	st.shared.u32 	[%r519+8], %r333;
	st.shared.u32 	[%r519+12], %r352;
	st.shared.u32 	[%r519+16], %r351;
	st.shared.u32 	[%r519+20], %r350;
	st.shared.u32 	[%r519+24], %r369;
	st.shared.u32 	[%r519+28], %r368;
	st.shared.u32 	[%r519+32], %r367;
	st.shared.u32 	[%r519+36], %r386;
	st.shared.u32 	[%r519+40], %r385;
	st.shared.u32 	[%r519+44], %r384;
	st.shared.u32 	[%r519+48], %r403;
	st.shared.u32 	[%r519+52], %r402;
	st.shared.u32 	[%r519+56], %r401;
	bar.warp.sync 	-1;
	shl.b32 	%r520, %r514, 2;
	sub.s32 	%r521, %r517, %r520;
	mad.lo.s32 	%r522, %r521, 12, %r475;
	ld.shared.u32 	%r404, [%r522];
	ld.shared.u32 	%r405, [%r522+4];
	ld.shared.u32 	%r406, [%r522+8];
	ld.shared.u32 	%r407, [%r522+384];
	ld.shared.u32 	%r408, [%r522+388];
	ld.shared.u32 	%r409, [%r522+392];
	ld.shared.u32 	%r410, [%r522+768];
	ld.shared.u32 	%r411, [%r522+772];
	ld.shared.u32 	%r412, [%r522+776];
	ld.shared.u32 	%r413, [%r522+1152];
	ld.shared.u32 	%r414, [%r522+1156];
	ld.shared.u32 	%r415, [%r522+1160];
	ld.shared.u32 	%r416, [%r522+1536];
	ld.shared.u32 	%r417, [%r522+1540];
	ld.shared.u32 	%r418, [%r522+1544];
	setp.ne.s32 	%p73, %r3, 0;
	@%p73 bra 	$L__BB4_129;
	st.volatile.shared.u32 	[_ZZN3cub18CUB_300001_SM_10006detail10merge_sort26DeviceMergeSortMergeKernelINS2_10policy_hubIN6thrust24THRUST_300001_SM_1000_NS6detail15normal_iteratorINS6_10device_ptrI6RunnerEEEEE9Policy600ESC_PNS0_8NullTypeESC_SG_jN4cuda3std3__44lessISA_EESA_SF_EEvbT2_T3_T4_PT6_PT7_T5_PSO_SO_NS1_7vsmem_tEE19static_temp_storage+15360], %r314;
$L__BB4_129:
	bar.sync 	0;
	ld.volatile.shared.u32 	%r419, [_ZZN3cub18CUB_300001_SM_10006detail10merge_sort26DeviceMergeSortMergeKernelINS2_10policy_hubIN6thrust24THRUST_300001_SM_1000_NS6detail15normal_iteratorINS6_10device_ptrI6RunnerEEEEE9Policy600ESC_PNS0_8NullTypeESC_SG_jN4cuda3std3__44lessISA_EESA_SF_EEvbT2_T3_T4_PT6_PT7_T5_PSO_SO_NS1_7vsmem_tEE19static_temp_storage+15360];
	and.b32  	%r523, %r3, 31;
	and.b32  	%r524, %r3, 992;
	mul.lo.s32 	%r525, %r524, 5;
	or.b32  	%r420, %r525, %r523;
	setp.ge.s32 	%p74, %r420, %r419;
	cvt.u64.u32 	%rd41, %r420;
	cvt.u64.u32 	%rd42, %r2;
	add.s64 	%rd43, %rd41, %rd42;
	mad.lo.s64 	%rd12, %rd43, 12, %rd1;
	@%p74 bra 	$L__BB4_131;
	st.global.u32 	[%rd12], %r404;
	st.global.u32 	[%rd12+4], %r405;
	st.global.u32 	[%rd12+8], %r406;
$L__BB4_131:
	add.s32 	%r526, %r420, 32;
	setp.ge.s32 	%p75, %r526, %r419;
	@%p75 bra 	$L__BB4_133;
	st.global.u32 	[%rd12+384], %r407;
	st.global.u32 	[%rd12+388], %r408;
	st.global.u32 	[%rd12+392], %r409;
$L__BB4_133:
	add.s32 	%r527, %r420, 64;
	setp.ge.s32 	%p76, %r527, %r419;
	@%p76 bra 	$L__BB4_135;
	st.global.u32 	[%rd12+768], %r410;
	st.global.u32 	[%rd12+772], %r411;
	st.global.u32 	[%rd12+776], %r412;
$L__BB4_135:
	add.s32 	%r528, %r420, 96;
	setp.ge.s32 	%p77, %r528, %r419;
	@%p77 bra 	$L__BB4_137;
	st.global.u32 	[%rd12+1152], %r413;
	st.global.u32 	[%rd12+1156], %r414;
	st.global.u32 	[%rd12+1160], %r415;
$L__BB4_137:
	add.s32 	%r529, %r420, 128;
	setp.ge.s32 	%p78, %r529, %r419;
	@%p78 bra 	$L__BB4_151;
	st.global.u32 	[%rd12+1536], %r416;
	st.global.u32 	[%rd12+1540], %r417;
	st.global.u32 	[%rd12+1544], %r418;
	bra.uni 	$L__BB4_151;
$L__BB4_139:
	// begin inline asm
	mov.u32 %r530, %laneid;
	// end inline asm
	shr.u32 	%r531, %r3, 5;
	mul.lo.s32 	%r532, %r531, 160;
	mad.lo.s32 	%r533, %r530, 5, %r532;
	mad.lo.s32 	%r535, %r533, 12, %r475;
	st.shared.u32 	[%r535], %r335;
	st.shared.u32 	[%r535+4], %r334;
	st.shared.u32 	[%r535+8], %r333;
	st.shared.u32 	[%r535+12], %r352;
	st.shared.u32 	[%r535+16], %r351;
	st.shared.u32 	[%r535+20], %r350;
	st.shared.u32 	[%r535+24], %r369;
	st.shared.u32 	[%r535+28], %r368;
	st.shared.u32 	[%r535+32], %r367;
	st.shared.u32 	[%r535+36], %r386;
	st.shared.u32 	[%r535+40], %r385;
	st.shared.u32 	[%r535+44], %r384;
	st.shared.u32 	[%r535+48], %r403;
	st.shared.u32 	[%r535+52], %r402;
	st.shared.u32 	[%r535+56], %r401;
	bar.warp.sync 	-1;
	shl.b32 	%r536, %r530, 2;
	sub.s32 	%r537, %r533, %r536;
	mad.lo.s32 	%r538, %r537, 12, %r475;
	ld.shared.u32 	%r421, [%r538];
	ld.shared.u32 	%r422, [%r538+4];
	ld.shared.u32 	%r423, [%r538+8];
	ld.shared.u32 	%r424, [%r538+384];
	ld.shared.u32 	%r425, [%r538+388];
	ld.shared.u32 	%r426, [%r538+392];
	ld.shared.u32 	%r427, [%r538+768];
	ld.shared.u32 	%r428, [%r538+772];
	ld.shared.u32 	%r429, [%r538+776];
	ld.shared.u32 	%r430, [%r538+1152];
	ld.shared.u32 	%r431, [%r538+1156];
	ld.shared.u32 	%r432, [%r538+1160];
	ld.shared.u32 	%r433, [%r538+1536];
	ld.shared.u32 	%r434, [%r538+1540];
	ld.shared.u32 	%r435, [%r538+1544];
	setp.ne.s32 	%p79, %r3, 0;
	@%p79 bra 	$L__BB4_141;
	st.volatile.shared.u32 	[_ZZN3cub18CUB_300001_SM_10006detail10merge_sort26DeviceMergeSortMergeKernelINS2_10policy_hubIN6thrust24THRUST_300001_SM_1000_NS6detail15normal_iteratorINS6_10device_ptrI6RunnerEEEEE9Policy600ESC_PNS0_8NullTypeESC_SG_jN4cuda3std3__44lessISA_EESA_SF_EEvbT2_T3_T4_PT6_PT7_T5_PSO_SO_NS1_7vsmem_tEE19static_temp_storage+15360], %r314;
$L__BB4_141:
	bar.sync 	0;
	ld.volatile.shared.u32 	%r436, [_ZZN3cub18CUB_300001_SM_10006detail10merge_sort26DeviceMergeSortMergeKernelINS2_10policy_hubIN6thrust24THRUST_300001_SM_1000_NS6detail15normal_iteratorINS6_10device_ptrI6RunnerEEEEE9Policy600ESC_PNS0_8NullTypeESC_SG_jN4cuda3std3__44lessISA_EESA_SF_EEvbT2_T3_T4_PT6_PT7_T5_PSO_SO_NS1_7vsmem_tEE19static_temp_storage+15360];
	and.b32  	%r539, %r3, 31;
	and.b32  	%r540, %r3, 992;
	mul.lo.s32 	%r541, %r540, 5;
	cvt.u64.u32 	%rd44, %r541;
	or.b32  	%r437, %r541, %r539;
	add.s32 	%r542, %r539, %r2;
	cvt.u64.u32 	%rd45, %r542;
	add.s64 	%rd46, %rd45, %rd44;
	setp.ge.s32 	%p80, %r437, %r436;
	mad.lo.s64 	%rd13, %rd46, 12, %rd3;
	@%p80 bra 	$L__BB4_143;
	st.global.u32 	[%rd13], %r421;
	st.global.u32 	[%rd13+4], %r422;
	st.global.u32 	[%rd13+8], %r423;
$L__BB4_143:
	add.s32 	%r543, %r437, 32;
	setp.ge.s32 	%p81, %r543, %r436;
	@%p81 bra 	$L__BB4_145;
	st.global.u32 	[%rd13+384], %r424;
	st.global.u32 	[%rd13+388], %r425;
	st.global.u32 	[%rd13+392], %r426;
$L__BB4_145:
	add.s32 	%r544, %r437, 64;
	setp.ge.s32 	%p82, %r544, %r436;
	@%p82 bra 	$L__BB4_147;
	st.global.u32 	[%rd13+768], %r427;
	st.global.u32 	[%rd13+772], %r428;
	st.global.u32 	[%rd13+776], %r429;
$L__BB4_147:
	add.s32 	%r545, %r437, 96;
	setp.ge.s32 	%p83, %r545, %r436;
	@%p83 bra 	$L__BB4_149;
	st.global.u32 	[%rd13+1152], %r430;
	st.global.u32 	[%rd13+1156], %r431;
	st.global.u32 	[%rd13+1160], %r432;
$L__BB4_149:
	add.s32 	%r546, %r437, 128;
	setp.ge.s32 	%p84, %r546, %r436;
	@%p84 bra 	$L__BB4_151;
	st.global.u32 	[%rd13+1536], %r433;
	st.global.u32 	[%rd13+1540], %r434;
	st.global.u32 	[%rd13+1544], %r435;
$L__BB4_151:
	ret;

}
	// .globl	_ZN3cub18CUB_300001_SM_10006detail10merge_sort30DeviceMergeSortBlockSortKernelINS2_10policy_hubIN6thrust24THRUST_300001_SM_1000_NS6detail15normal_iteratorINS6_10device_ptrI6RunnerEEEEE9Policy600ESC_PNS0_8NullTypeESC_SG_mN4cuda3std3__44lessISA_EESA_SF_EEvbT0_T1_T2_T3_T4_PT6_PT7_T5_NS1_7vsmem_tE
.visible .entry _ZN3cub18CUB_300001_SM_10006detail10merge_sort30DeviceMergeSortBlockSortKernelINS2_10policy_hubIN6thrust24THRUST_300001_SM_1000_NS6detail15normal_iteratorINS6_10device_ptrI6RunnerEEEEE9Policy600ESC_PNS0_8NullTypeESC_SG_mN4cuda3std3__44lessISA_EESA_SF_EEvbT0_T1_T2_T3_T4_PT6_PT7_T5_NS1_7vsmem_tE(
	.param .u8 _ZN3cub18CUB_300001_SM_10006detail10merge_sort30DeviceMergeSortBlockSortKernelINS2_10policy_hubIN6thrust24THRUST_300001_SM_1000_NS6detail15normal_iteratorINS6_10device_ptrI6RunnerEEEEE9Policy600ESC_PNS0_8NullTypeESC_SG_mN4cuda3std3__44lessISA_EESA_SF_EEvbT0_T1_T2_T3_T4_PT6_PT7_T5_NS1_7vsmem_tE_param_0,
	.param .align 8 .b8 _ZN3cub18CUB_300001_SM_10006detail10merge_sort30DeviceMergeSortBlockSortKernelINS2_10policy_hubIN6thrust24THRUST_300001_SM_1000_NS6detail15normal_iteratorINS6_10device_ptrI6RunnerEEEEE9Policy600ESC_PNS0_8NullTypeESC_SG_mN4cuda3std3__44lessISA_EESA_SF_EEvbT0_T1_T2_T3_T4_PT6_PT7_T5_NS1_7vsmem_tE_param_1[8],
	.param .u64 .ptr .align 1 _ZN3cub18CUB_300001_SM_10006detail10merge_sort30DeviceMergeSortBlockSortKernelINS2_10policy_hubIN6thrust24THRUST_300001_SM_1000_NS6detail15normal_iteratorINS6_10device_ptrI6RunnerEEEEE9Policy600ESC_PNS0_8NullTypeESC_SG_mN4cuda3std3__44lessISA_EESA_SF_EEvbT0_T1_T2_T3_T4_PT6_PT7_T5_NS1_7vsmem_tE_param_2,
	.param .align 8 .b8 _ZN3cub18CUB_300001_SM_10006detail10merge_sort30DeviceMergeSortBlockSortKernelINS2_10policy_hubIN6thrust24THRUST_300001_SM_1000_NS6detail15normal_iteratorINS6_10device_ptrI6RunnerEEEEE9Policy600ESC_PNS0_8NullTypeESC_SG_mN4cuda3std3__44lessISA_EESA_SF_EEvbT0_T1_T2_T3_T4_PT6_PT7_T5_NS1_7vsmem_tE_param_3[8],
	.param .u64 .ptr .align 1 _ZN3cub18CUB_300001_SM_10006detail10merge_sort30DeviceMergeSortBlockSortKernelINS2_10policy_hubIN6thrust24THRUST_300001_SM_1000_NS6detail15normal_iteratorINS6_10device_ptrI6RunnerEEEEE9Policy600ESC_PNS0_8NullTypeESC_SG_mN4cuda3std3__44lessISA_EESA_SF_EEvbT0_T1_T2_T3_T4_PT6_PT7_T5_NS1_7vsmem_tE_param_4,
	.param .u64 _ZN3cub18CUB_300001_SM_10006detail10merge_sort30DeviceMergeSortBlockSortKernelINS2_10policy_hubIN6thrust24THRUST_300001_SM_1000_NS6detail15normal_iteratorINS6_10device_ptrI6RunnerEEEEE9Policy600ESC_PNS0_8NullTypeESC_SG_mN4cuda3std3__44lessISA_EESA_SF_EEvbT0_T1_T2_T3_T4_PT6_PT7_T5_NS1_7vsmem_tE_param_5,
	.param .u64 .ptr .align 1 _ZN3cub18CUB_300001_SM_10006detail10merge_sort30DeviceMergeSortBlockSortKernelINS2_10policy_hubIN6thrust24THRUST_300001_SM_1000_NS6detail15normal_iteratorINS6_10device_ptrI6RunnerEEEEE9Policy600ESC_PNS0_8NullTypeESC_SG_mN4cuda3std3__44lessISA_EESA_SF_EEvbT0_T1_T2_T3_T4_PT6_PT7_T5_NS1_7vsmem_tE_param_6,
	.param .u64 .ptr .align 1 _ZN3cub18CUB_300001_SM_10006detail10merge_sort30DeviceMergeSortBlockSortKernelINS2_10policy_hubIN6thrust24THRUST_300001_SM_1000_NS6detail15normal_iteratorINS6_10device_ptrI6RunnerEEEEE9Policy600ESC_PNS0_8NullTypeESC_SG_mN4cuda3std3__44lessISA_EESA_SF_EEvbT0_T1_T2_T3_T4_PT6_PT7_T5_NS1_7vsmem_tE_param_7,
	.param .align 1 .b8 _ZN3cub18CUB_300001_SM_10006detail10merge_sort30DeviceMergeSortBlockSortKernelINS2_10policy_hubIN6thrust24THRUST_300001_SM_1000_NS6detail15normal_iteratorINS6_10device_ptrI6RunnerEEEEE9Policy600ESC_PNS0_8NullTypeESC_SG_mN4cuda3std3__44lessISA_EESA_SF_EEvbT0_T1_T2_T3_T4_PT6_PT7_T5_NS1_7vsmem_tE_param_8[1],
	.param .align 8 .b8 _ZN3cub18CUB_300001_SM_10006detail10merge_sort30DeviceMergeSortBlockSortKernelINS2_10policy_hubIN6thrust24THRUST_300001_SM_1000_NS6detail15normal_iteratorINS6_10device_ptrI6RunnerEEEEE9Policy600ESC_PNS0_8NullTypeESC_SG_mN4cuda3std3__44lessISA_EESA_SF_EEvbT0_T1_T2_T3_T4_PT6_PT7_T5_NS1_7vsmem_tE_param_9[8]
)
.maxntid 256
{
	.reg .pred 	%p<137>;
	.reg .b16 	%rs<4>;
	.reg .b32 	%r<910>;
	.reg .b64 	%rd<35>;
	// demoted variable
	.shared .align 16 .b8 _ZZN3cub18CUB_300001_SM_10006detail10merge_sort30DeviceMergeSortBlockSortKernelINS2_10policy_hubIN6thrust24THRUST_300001_SM_1000_NS6detail15normal_iteratorINS6_10device_ptrI6RunnerEEEEE9Policy600ESC_PNS0_8NullTypeESC_SG_mN4cuda3std3__44lessISA_EESA_SF_EEvbT0_T1_T2_T3_T4_PT6_PT7_T5_NS1_7vsmem_tEE19static_temp_storage[15376];
	ld.param.u64 	%rd10, [_ZN3cub18CUB_300001_SM_10006detail10merge_sort30DeviceMergeSortBlockSortKernelINS2_10policy_hubIN6thrust24THRUST_300001_SM_1000_NS6detail15normal_iteratorINS6_10device_ptrI6RunnerEEEEE9Policy600ESC_PNS0_8NullTypeESC_SG_mN4cuda3std3__44lessISA_EESA_SF_EEvbT0_T1_T2_T3_T4_PT6_PT7_T5_NS1_7vsmem_tE_param_3];
	ld.param.u64 	%rd11, [_ZN3cub18CUB_300001_SM_10006detail10merge_sort30DeviceMergeSortBlockSortKernelINS2_10policy_hubIN6thrust24THRUST_300001_SM_1000_NS6detail15normal_iteratorINS6_10device_ptrI6RunnerEEEEE9Policy600ESC_PNS0_8NullTypeESC_SG_mN4cuda3std3__44lessISA_EESA_SF_EEvbT0_T1_T2_T3_T4_PT6_PT7_T5_NS1_7vsmem_tE_param_1];
	ld.param.u64 	%rd8, [_ZN3cub18CUB_300001_SM_10006detail10merge_sort30DeviceMergeSortBlockSortKernelINS2_10policy_hubIN6thrust24THRUST_300001_SM_1000_NS6detail15normal_iteratorINS6_10device_ptrI6RunnerEEEEE9Policy600ESC_PNS0_8NullTypeESC_SG_mN4cuda3std3__44lessISA_EESA_SF_EEvbT0_T1_T2_T3_T4_PT6_PT7_T5_NS1_7vsmem_tE_param_5];
	cvta.to.global.u64 	%rd1, %rd11;
	cvta.to.global.u64 	%rd2, %rd10;
	mov.u32 	%r493, %ctaid.x;
	cvt.u64.u32 	%rd12, %r493;
	mov.u32 	%r494, %nctaid.x;
	cvt.u64.u32 	%rd13, %r494;
	mul.wide.u32 	%rd3, %r493, 1280;
	add.s64 	%rd14, %rd13, -1;
	setp.le.u64 	%p21, %rd14, %rd12;
	@%p21 bra 	$L__BB5_51;
	// begin inline asm
	griddepcontrol.wait;
	// end inline asm
	mov.u32 	%r1, %tid.x;
	and.b32  	%r2, %r1, 31;
	and.b32  	%r561, %r1, 992;
	mul.lo.s32 	%r3, %r561, 5;
	or.b32  	%r562, %r3, %r2;
	cvt.u64.u32 	%rd24, %r562;
	add.s64 	%rd4, %rd3, %rd24;
	mad.lo.s64 	%rd25, %rd4, 12, %rd1;
	ld.global.u32 	%r563, [%rd25];
	ld.global.u32 	%r564, [%rd25+4];
	ld.global.u32 	%r565, [%rd25+8];
	ld.global.u32 	%r566, [%rd25+384];
	ld.global.u32 	%r567, [%rd25+388];
	ld.global.u32 	%r568, [%rd25+392];
	ld.global.u32 	%r569, [%rd25+768];
	ld.global.u32 	%r570, [%rd25+772];
	ld.global.u32 	%r571, [%rd25+776];
	ld.global.u32 	%r572, [%rd25+1152];
	ld.global.u32 	%r573, [%rd25+1156];
	ld.global.u32 	%r574, [%rd25+1160];
	ld.global.u32 	%r575, [%rd25+1536];
	ld.global.u32 	%r576, [%rd25+1540];
	ld.global.u32 	%r577, [%rd25+1544];
	// begin inline asm
	mov.u32 %r560, %laneid;
	// end inline asm
	shr.u32 	%r578, %r1, 5;
	mad.lo.s32 	%r579, %r578, 160, %r560;
	mov.u32 	%r580, _ZZN3cub18CUB_300001_SM_10006detail10merge_sort30DeviceMergeSortBlockSortKernelINS2_10policy_hubIN6thrust24THRUST_300001_SM_1000_NS6detail15normal_iteratorINS6_10device_ptrI6RunnerEEEEE9Policy600ESC_PNS0_8NullTypeESC_SG_mN4cuda3std3__44lessISA_EESA_SF_EEvbT0_T1_T2_T3_T4_PT6_PT7_T5_NS1_7vsmem_tEE19static_temp_storage;
	mad.lo.s32 	%r4, %r579, 12, %r580;
	st.shared.u32 	[%r4], %r563;
	st.shared.u32 	[%r4+4], %r564;
	st.shared.u32 	[%r4+8], %r565;
	st.shared.u32 	[%r4+384], %r566;
	st.shared.u32 	[%r4+388], %r567;
	st.shared.u32 	[%r4+392], %r568;
	st.shared.u32 	[%r4+768], %r569;
	st.shared.u32 	[%r4+772], %r570;
	st.shared.u32 	[%r4+776], %r571;
	st.shared.u32 	[%r4+1152], %r572;
	st.shared.u32 	[%r4+1156], %r573;
	st.shared.u32 	[%r4+1160], %r574;
	st.shared.u32 	[%r4+1536], %r575;
	st.shared.u32 	[%r4+1540], %r576;
	st.shared.u32 	[%r4+1544], %r577;
	bar.warp.sync 	-1;
	mad.lo.s32 	%r5, %r560, 48, %r4;
	ld.shared.u32 	%r691, [%r5];
	ld.shared.u32 	%r690, [%r5+4];
	ld.shared.u32 	%r689, [%r5+8];
	ld.shared.u32 	%r9, [%r5+12];
	ld.shared.u32 	%r10, [%r5+16];
	ld.shared.u32 	%r11, [%r5+20];
	ld.shared.u32 	%r673, [%r5+24];
	ld.shared.u32 	%r672, [%r5+28];
	ld.shared.u32 	%r671, [%r5+32];
	ld.shared.u32 	%r15, [%r5+36];
	ld.shared.u32 	%r16, [%r5+40];
	ld.shared.u32 	%r17, [%r5+44];
	ld.shared.u32 	%r18, [%r5+48];
	ld.shared.u32 	%r19, [%r5+52];
	ld.shared.u32 	%r20, [%r5+56];
	bar.sync 	0;
	// begin inline asm
	griddepcontrol.launch_dependents;
	// end inline asm
	setp.le.s32 	%p87, %r9, %r691;
	mov.u32 	%r677, %r11;
	mov.u32 	%r678, %r10;
	mov.u32 	%r679, %r9;
	@%p87 bra 	$L__BB5_3;
	mov.u32 	%r677, %r689;
	mov.u32 	%r678, %r690;
	mov.u32 	%r679, %r691;
	mov.u32 	%r689, %r11;
	mov.u32 	%r690, %r10;
	mov.u32 	%r691, %r9;
$L__BB5_3:
	setp.le.s32 	%p88, %r15, %r673;
	mov.u32 	%r683, %r17;
	mov.u32 	%r684, %r16;
	mov.u32 	%r685, %r15;
	@%p88 bra 	$L__BB5_5;
	mov.u32 	%r683, %r671;
	mov.u32 	%r684, %r672;
	mov.u32 	%r685, %r673;
	mov.u32 	%r671, %r17;
	mov.u32 	%r672, %r16;
	mov.u32 	%r673, %r15;
$L__BB5_5:
	setp.le.s32 	%p89, %r673, %r679;
	mov.u32 	%r695, %r671;
	mov.u32 	%r696, %r672;
	mov.u32 	%r697, %r673;
	@%p89 bra 	$L__BB5_7;
	mov.u32 	%r695, %r677;
	mov.u32 	%r696, %r678;
	mov.u32 	%r697, %r679;
	mov.u32 	%r677, %r671;
	mov.u32 	%r678, %r672;
	mov.u32 	%r679, %r673;
$L__BB5_7:
	setp.le.s32 	%p90, %r18, %r685;
	mov.u32 	%r680, %r20;
	mov.u32 	%r681, %r19;
	mov.u32 	%r682, %r18;
	@%p90 bra 	$L__BB5_9;
	mov.u32 	%r680, %r683;
	mov.u32 	%r681, %r684;
	mov.u32 	%r682, %r685;
	mov.u32 	%r683, %r20;
	mov.u32 	%r684, %r19;
	mov.u32 	%r685, %r18;
$L__BB5_9:
	setp.le.s32 	%p91, %r679, %r691;
	mov.u32 	%r701, %r677;
	mov.u32 	%r702, %r678;
	mov.u32 	%r703, %r679;
	@%p91 bra 	$L__BB5_11;
	mov.u32 	%r701, %r689;
	mov.u32 	%r702, %r690;
	mov.u32 	%r703, %r691;
	mov.u32 	%r689, %r677;
	mov.u32 	%r690, %r678;
	mov.u32 	%r691, %r679;
$L__BB5_11:
	setp.le.s32 	%p92, %r685, %r697;
	mov.u32 	%r707, %r683;
	mov.u32 	%r708, %r684;
	mov.u32 	%r709, %r685;
	@%p92 bra 	$L__BB5_13;
	mov.u32 	%r707, %r695;
	mov.u32 	%r708, %r696;
	mov.u32 	%r709, %r697;
	mov.u32 	%r695, %r683;
	mov.u32 	%r696, %r684;
	mov.u32 	%r697, %r685;
$L__BB5_13:
	setp.le.s32 	%p93, %r697, %r703;
	mov.u32 	%r719, %r695;
	mov.u32 	%r720, %r696;
	mov.u32 	%r721, %r697;
	@%p93 bra 	$L__BB5_15;
	mov.u32 	%r719, %r701;
	mov.u32 	%r720, %r702;
	mov.u32 	%r721, %r703;
	mov.u32 	%r701, %r695;
	mov.u32 	%r702, %r696;
	mov.u32 	%r703, %r697;
$L__BB5_15:
	setp.le.s32 	%p94, %r682, %r709;
	mov.u32 	%r722, %r680;
	mov.u32 	%r723, %r681;
	mov.u32 	%r724, %r682;
	@%p94 bra 	$L__BB5_17;
	mov.u32 	%r722, %r707;
	mov.u32 	%r723, %r708;
	mov.u32 	%r724, %r709;
	mov.u32 	%r707, %r680;
	mov.u32 	%r708, %r681;
	mov.u32 	%r709, %r682;
$L__BB5_17:
	setp.le.s32 	%p95, %r703, %r691;
	mov.u32 	%r731, %r701;
	mov.u32 	%r732, %r702;
	mov.u32 	%r733, %r703;
	@%p95 bra 	$L__BB5_19;
	mov.u32 	%r731, %r689;
	mov.u32 	%r732, %r690;
	mov.u32 	%r733, %r691;
	mov.u32 	%r689, %r701;
	mov.u32 	%r690, %r702;
	mov.u32 	%r691, %r703;
$L__BB5_19:
	setp.le.s32 	%p96, %r709, %r721;
	mov.u32 	%r725, %r707;
	mov.u32 	%r726, %r708;
	mov.u32 	%r727, %r709;
	@%p96 bra 	$L__BB5_21;
	mov.u32 	%r725, %r719;
	mov.u32 	%r726, %r720;
	mov.u32 	%r727, %r721;
	mov.u32 	%r719, %r707;
	mov.u32 	%r720, %r708;
	mov.u32 	%r721, %r709;
$L__BB5_21:
	mad.lo.s32 	%r81, %r1, 60, %r580;
	mov.b32 	%r737, 2;
$L__BB5_22:
	bar.sync 	0;
	add.s32 	%r583, %r737, -1;
	shr.u32 	%r584, %r737, 1;
	st.shared.u32 	[%r81], %r691;
	st.shared.u32 	[%r81+4], %r690;
	st.shared.u32 	[%r81+8], %r689;
	st.shared.u32 	[%r81+12], %r733;
	st.shared.u32 	[%r81+16], %r732;
	st.shared.u32 	[%r81+20], %r731;
	st.shared.u32 	[%r81+24], %r721;
	st.shared.u32 	[%r81+28], %r720;
	st.shared.u32 	[%r81+32], %r719;
	st.shared.u32 	[%r81+36], %r727;
	st.shared.u32 	[%r81+40], %r726;
	st.shared.u32 	[%r81+44], %r725;
	st.shared.u32 	[%r81+48], %r724;
	st.shared.u32 	[%r81+52], %r723;
	st.shared.u32 	[%r81+56], %r722;
	bar.sync 	0;
	neg.s32 	%r585, %r737;
	and.b32  	%r586, %r1, %r585;
	mul.lo.s32 	%r587, %r586, 5;
	mul.lo.s32 	%r588, %r584, 5;
	and.b32  	%r589, %r583, %r1;
	mul.lo.s32 	%r590, %r589, 5;
	min.u32 	%r98, %r590, 1280;
	min.u32 	%r99, %r587, 1280;
	add.s32 	%r591, %r99, %r588;
	min.u32 	%r100, %r591, 1280;
	add.s32 	%r592, %r100, %r588;
	min.u32 	%r101, %r592, 1280;
	sub.s32 	%r593, %r100, %r99;
	sub.s32 	%r594, %r101, %r100;
	setp.lt.s32 	%p97, %r98, %r594;
	sub.s32 	%r595, %r98, %r594;
	selp.b32 	%r740, 0, %r595, %p97;
	min.s32 	%r738, %r593, %r98;
	setp.ge.s32 	%p98, %r740, %r738;
	@%p98 bra 	$L__BB5_25;
	add.s32 	%r104, %r100, %r98;
$L__BB5_24:
	sub.s32 	%r596, %r738, %r740;
	shr.u32 	%r597, %r596, 31;
	add.s32 	%r598, %r596, %r597;
	shr.s32 	%r599, %r598, 1;
	add.s32 	%r600, %r599, %r740;
	add.s32 	%r601, %r600, %r99;
	mov.u32 	%r602, _ZZN3cub18CUB_300001_SM_10006detail10merge_sort30DeviceMergeSortBlockSortKernelINS2_10policy_hubIN6thrust24THRUST_300001_SM_1000_NS6detail15normal_iteratorINS6_10device_ptrI6RunnerEEEEE9Policy600ESC_PNS0_8NullTypeESC_SG_mN4cuda3std3__44lessISA_EESA_SF_EEvbT0_T1_T2_T3_T4_PT6_PT7_T5_NS1_7vsmem_tEE19static_temp_storage;
	mad.lo.s32 	%r603, %r601, 12, %r602;
	ld.shared.u32 	%r604, [%r603];
	not.b32 	%r605, %r600;
	add.s32 	%r606, %r104, %r605;
	mad.lo.s32 	%r607, %r606, 12, %r602;
	ld.shared.u32 	%r608, [%r607];
	setp.gt.s32 	%p99, %r608, %r604;
	add.s32 	%r609, %r600, 1;
	selp.b32 	%r740, %r740, %r609, %p99;
	selp.b32 	%r738, %r600, %r738, %p99;
	setp.lt.s32 	%p100, %r740, %r738;
	@%p100 bra 	$L__BB5_24;
$L__BB5_25:
	add.s32 	%r110, %r740, %r99;
	add.s32 	%r610, %r100, %r98;
	sub.s32 	%r111, %r610, %r740;
	mov.u32 	%r611, _ZZN3cub18CUB_300001_SM_10006detail10merge_sort30DeviceMergeSortBlockSortKernelINS2_10policy_hubIN6thrust24THRUST_300001_SM_1000_NS6detail15normal_iteratorINS6_10device_ptrI6RunnerEEEEE9Policy600ESC_PNS0_8NullTypeESC_SG_mN4cuda3std3__44lessISA_EESA_SF_EEvbT0_T1_T2_T3_T4_PT6_PT7_T5_NS1_7vsmem_tEE19static_temp_storage;
	mad.lo.s32 	%r112, %r110, 12, %r611;
	ld.shared.u32 	%r750, [%r112];
	ld.shared.u32 	%r751, [%r112+4];
	ld.shared.u32 	%r752, [%r112+8];
	mad.lo.s32 	%r116, %r111, 12, %r611;
	ld.shared.u32 	%r741, [%r116];
	ld.shared.u32 	%r742, [%r116+4];
	ld.shared.u32 	%r743, [%r116+8];
	setp.ge.s32 	%p102, %r111, %r101;
	mov.pred 	%p127, 0;
	@%p102 bra 	$L__BB5_27;
	setp.ge.s32 	%p103, %r110, %r100;
	setp.gt.s32 	%p104, %r741, %r750;
	or.pred  	%p127, %p103, %p104;
$L__BB5_27:
	selp.b32 	%r689, %r743, %r752, %p127;
	selp.b32 	%r690, %r742, %r751, %p127;
	selp.b32 	%r691, %r741, %r750, %p127;
	selp.u32 	%r612, 1, 0, %p127;
	add.s32 	%r123, %r111, %r612;
	not.pred 	%p105, %p127;
	selp.u32 	%r613, 1, 0, %p105;
	add.s32 	%r124, %r110, %r613;
	@%p105 bra 	$L__BB5_29;
	ld.shared.u32 	%r741, [%r116+12];
	ld.shared.u32 	%r742, [%r116+16];
	ld.shared.u32 	%r743, [%r116+20];
	bra.uni 	$L__BB5_30;
$L__BB5_29:
	ld.shared.u32 	%r750, [%r112+12];
	ld.shared.u32 	%r751, [%r112+16];
	ld.shared.u32 	%r752, [%r112+20];
$L__BB5_30:
	setp.ge.s32 	%p107, %r123, %r101;
	mov.pred 	%p128, 0;
	@%p107 bra 	$L__BB5_32;
	setp.ge.s32 	%p108, %r124, %r100;
	setp.gt.s32 	%p109, %r741, %r750;
	or.pred  	%p128, %p108, %p109;
$L__BB5_32:
	selp.b32 	%r731, %r743, %r752, %p128;
	selp.b32 	%r732, %r742, %r751, %p128;
	selp.b32 	%r733, %r741, %r750, %p128;
	selp.u32 	%r614, 1, 0, %p128;
	add.s32 	%r140, %r123, %r614;
	not.pred 	%p110, %p128;
	selp.u32 	%r615, 1, 0, %p110;
	add.s32 	%r141, %r124, %r615;
	@%p128 bra 	$L__BB5_34;
	mad.lo.s32 	%r617, %r141, 12, %r611;
	ld.shared.u32 	%r750, [%r617];
	ld.shared.u32 	%r751, [%r617+4];
	ld.shared.u32 	%r752, [%r617+8];
	bra.uni 	$L__BB5_35;
$L__BB5_34:
	mad.lo.s32 	%r619, %r140, 12, %r611;
	ld.shared.u32 	%r741, [%r619];
	ld.shared.u32 	%r742, [%r619+4];
	ld.shared.u32 	%r743, [%r619+8];
$L__BB5_35:
	setp.ge.s32 	%p112, %r140, %r101;
	mov.pred 	%p129, 0;
	@%p112 bra 	$L__BB5_37;
	setp.ge.s32 	%p113, %r141, %r100;
	setp.gt.s32 	%p114, %r741, %r750;
	or.pred  	%p129, %p113, %p114;
$L__BB5_37:
	selp.b32 	%r719, %r743, %r752, %p129;
	selp.b32 	%r720, %r742, %r751, %p129;
	selp.b32 	%r721, %r741, %r750, %p129;
	selp.u32 	%r620, 1, 0, %p129;
	add.s32 	%r157, %r140, %r620;
	not.pred 	%p115, %p129;
	selp.u32 	%r621, 1, 0, %p115;
	add.s32 	%r158, %r141, %r621;
	@%p129 bra 	$L__BB5_39;
	mov.u32 	%r622, _ZZN3cub18CUB_300001_SM_10006detail10merge_sort30DeviceMergeSortBlockSortKernelINS2_10policy_hubIN6thrust24THRUST_300001_SM_1000_NS6detail15normal_iteratorINS6_10device_ptrI6RunnerEEEEE9Policy600ESC_PNS0_8NullTypeESC_SG_mN4cuda3std3__44lessISA_EESA_SF_EEvbT0_T1_T2_T3_T4_PT6_PT7_T5_NS1_7vsmem_tEE19static_temp_storage;
	mad.lo.s32 	%r623, %r158, 12, %r622;
	ld.shared.u32 	%r750, [%r623];
	ld.shared.u32 	%r751, [%r623+4];
	ld.shared.u32 	%r752, [%r623+8];
	bra.uni 	$L__BB5_40;
$L__BB5_39:
	mov.u32 	%r624, _ZZN3cub18CUB_300001_SM_10006detail10merge_sort30DeviceMergeSortBlockSortKernelINS2_10policy_hubIN6thrust24THRUST_300001_SM_1000_NS6detail15normal_iteratorINS6_10device_ptrI6RunnerEEEEE9Policy600ESC_PNS0_8NullTypeESC_SG_mN4cuda3std3__44lessISA_EESA_SF_EEvbT0_T1_T2_T3_T4_PT6_PT7_T5_NS1_7vsmem_tEE19static_temp_storage;
	mad.lo.s32 	%r625, %r157, 12, %r624;
	ld.shared.u32 	%r741, [%r625];
	ld.shared.u32 	%r742, [%r625+4];
	ld.shared.u32 	%r743, [%r625+8];
$L__BB5_40:
	setp.ge.s32 	%p117, %r157, %r101;
	mov.pred 	%p130, 0;
	@%p117 bra 	$L__BB5_42;
	setp.ge.s32 	%p118, %r158, %r100;
	setp.gt.s32 	%p119, %r741, %r750;
	or.pred  	%p130, %p118, %p119;
$L__BB5_42:
	selp.b32 	%r725, %r743, %r752, %p130;
	selp.b32 	%r726, %r742, %r751, %p130;
	selp.b32 	%r727, %r741, %r750, %p130;
	selp.u32 	%r626, 1, 0, %p130;
	add.s32 	%r174, %r157, %r626;
	not.pred 	%p120, %p130;
	selp.u32 	%r627, 1, 0, %p120;
	add.s32 	%r175, %r158, %r627;
	@%p130 bra 	$L__BB5_44;
	mov.u32 	%r628, _ZZN3cub18CUB_300001_SM_10006detail10merge_sort30DeviceMergeSortBlockSortKernelINS2_10policy_hubIN6thrust24THRUST_300001_SM_1000_NS6detail15normal_iteratorINS6_10device_ptrI6RunnerEEEEE9Policy600ESC_PNS0_8NullTypeESC_SG_mN4cuda3std3__44lessISA_EESA_SF_EEvbT0_T1_T2_T3_T4_PT6_PT7_T5_NS1_7vsmem_tEE19static_temp_storage;
	mad.lo.s32 	%r629, %r175, 12, %r628;
	ld.shared.u32 	%r750, [%r629];
	ld.shared.u32 	%r751, [%r629+4];
	ld.shared.u32 	%r752, [%r629+8];
	bra.uni 	$L__BB5_45;
$L__BB5_44:
	mov.u32 	%r630, _ZZN3cub18CUB_300001_SM_10006detail10merge_sort30DeviceMergeSortBlockSortKernelINS2_10policy_hubIN6thrust24THRUST_300001_SM_1000_NS6detail15normal_iteratorINS6_10device_ptrI6RunnerEEEEE9Policy600ESC_PNS0_8NullTypeESC_SG_mN4cuda3std3__44lessISA_EESA_SF_EEvbT0_T1_T2_T3_T4_PT6_PT7_T5_NS1_7vsmem_tEE19static_temp_storage;
	mad.lo.s32 	%r631, %r174, 12, %r630;
	ld.shared.u32 	%r741, [%r631];
	ld.shared.u32 	%r742, [%r631+4];
	ld.shared.u32 	%r743, [%r631+8];
$L__BB5_45:
	setp.ge.s32 	%p122, %r174, %r101;
	mov.pred 	%p131, 0;
	@%p122 bra 	$L__BB5_47;
	setp.ge.s32 	%p123, %r175, %r100;
	setp.gt.s32 	%p124, %r741, %r750;
	or.pred  	%p131, %p123, %p124;
$L__BB5_47:
	selp.b32 	%r722, %r743, %r752, %p131;
	selp.b32 	%r723, %r742, %r751, %p131;
	selp.b32 	%r724, %r741, %r750, %p131;
	shl.b32 	%r191, %r737, 1;
	setp.lt.u32 	%p125, %r737, 129;
	mov.u32 	%r737, %r191;
	@%p125 bra 	$L__BB5_22;
	ld.param.s8 	%rs3, [_ZN3cub18CUB_300001_SM_10006detail10merge_sort30DeviceMergeSortBlockSortKernelINS2_10policy_hubIN6thrust24THRUST_300001_SM_1000_NS6detail15normal_iteratorINS6_10device_ptrI6RunnerEEEEE9Policy600ESC_PNS0_8NullTypeESC_SG_mN4cuda3std3__44lessISA_EESA_SF_EEvbT0_T1_T2_T3_T4_PT6_PT7_T5_NS1_7vsmem_tE_param_0];
	bar.sync 	0;
	setp.eq.s16 	%p126, %rs3, 0;
	@%p126 bra 	$L__BB5_50;
	st.shared.u32 	[%r5], %r691;
	st.shared.u32 	[%r5+4], %r690;
	st.shared.u32 	[%r5+8], %r689;
	st.shared.u32 	[%r5+12], %r733;
	st.shared.u32 	[%r5+16], %r732;
	st.shared.u32 	[%r5+20], %r731;
	st.shared.u32 	[%r5+24], %r721;
	st.shared.u32 	[%r5+28], %r720;
	st.shared.u32 	[%r5+32], %r719;
	st.shared.u32 	[%r5+36], %r727;
	st.shared.u32 	[%r5+40], %r726;
	st.shared.u32 	[%r5+44], %r725;
	st.shared.u32 	[%r5+48], %r724;
	st.shared.u32 	[%r5+52], %r723;
	st.shared.u32 	[%r5+56], %r722;
	bar.warp.sync 	-1;
	ld.shared.u32 	%r632, [%r4];
	ld.shared.u32 	%r633, [%r4+4];
	ld.shared.u32 	%r634, [%r4+8];
	ld.shared.u32 	%r635, [%r4+384];
	ld.shared.u32 	%r636, [%r4+388];
	ld.shared.u32 	%r637, [%r4+392];
	ld.shared.u32 	%r638, [%r4+768];
	ld.shared.u32 	%r639, [%r4+772];
	ld.shared.u32 	%r640, [%r4+776];
	ld.shared.u32 	%r641, [%r4+1152];
	ld.shared.u32 	%r642, [%r4+1156];
	ld.shared.u32 	%r643, [%r4+1160];
	ld.shared.u32 	%r644, [%r4+1536];
	ld.shared.u32 	%r645, [%r4+1540];
	ld.shared.u32 	%r646, [%r4+1544];
	cvt.u64.u32 	%rd26, %r3;
	cvt.u64.u32 	%rd27, %r2;
	add.s64 	%rd28, %rd3, %rd27;
	add.s64 	%rd29, %rd28, %rd26;
	mad.lo.s64 	%rd30, %rd29, 12, %rd2;
	st.global.u32 	[%rd30], %r632;
	st.global.u32 	[%rd30+4], %r633;
	st.global.u32 	[%rd30+8], %r634;
	st.global.u32 	[%rd30+384], %r635;
	st.global.u32 	[%rd30+388], %r636;
	st.global.u32 	[%rd30+392], %r637;
	st.global.u32 	[%rd30+768], %r638;
	st.global.u32 	[%rd30+772], %r639;
	st.global.u32 	[%rd30+776], %r640;
	st.global.u32 	[%rd30+1152], %r641;
	st.global.u32 	[%rd30+1156], %r642;
	st.global.u32 	[%rd30+1160], %r643;
	st.global.u32 	[%rd30+1536], %r644;
	st.global.u32 	[%rd30+1540], %r645;
	st.global.u32 	[%rd30+1544], %r646;
	bra.uni 	$L__BB5_140;
$L__BB5_50:
	ld.param.u64 	%rd34, [_ZN3cub18CUB_300001_SM_10006detail10merge_sort30DeviceMergeSortBlockSortKernelINS2_10policy_hubIN6thrust24THRUST_300001_SM_1000_NS6detail15normal_iteratorINS6_10device_ptrI6RunnerEEEEE9Policy600ESC_PNS0_8NullTypeESC_SG_mN4cuda3std3__44lessISA_EESA_SF_EEvbT0_T1_T2_T3_T4_PT6_PT7_T5_NS1_7vsmem_tE_param_6];
	st.shared.u32 	[%r5], %r691;
	st.shared.u32 	[%r5+4], %r690;
	st.shared.u32 	[%r5+8], %r689;
	st.shared.u32 	[%r5+12], %r733;
	st.shared.u32 	[%r5+16], %r732;
	st.shared.u32 	[%r5+20], %r731;
	st.shared.u32 	[%r5+24], %r721;
	st.shared.u32 	[%r5+28], %r720;
	st.shared.u32 	[%r5+32], %r719;
	st.shared.u32 	[%r5+36], %r727;
	st.shared.u32 	[%r5+40], %r726;
	st.shared.u32 	[%r5+44], %r725;
	st.shared.u32 	[%r5+48], %r724;
	st.shared.u32 	[%r5+52], %r723;
	st.shared.u32 	[%r5+56], %r722;
	bar.warp.sync 	-1;
	ld.shared.u32 	%r647, [%r4];
	ld.shared.u32 	%r648, [%r4+4];
	ld.shared.u32 	%r649, [%r4+8];
	ld.shared.u32 	%r650, [%r4+384];
	ld.shared.u32 	%r651, [%r4+388];
	ld.shared.u32 	%r652, [%r4+392];
	ld.shared.u32 	%r653, [%r4+768];
	ld.shared.u32 	%r654, [%r4+772];
	ld.shared.u32 	%r655, [%r4+776];
	ld.shared.u32 	%r656, [%r4+1152];
	ld.shared.u32 	%r657, [%r4+1156];
	ld.shared.u32 	%r658, [%r4+1160];
	ld.shared.u32 	%r659, [%r4+1536];
	ld.shared.u32 	%r660, [%r4+1540];
	ld.shared.u32 	%r661, [%r4+1544];
	cvta.to.global.u64 	%rd31, %rd34;
	mad.lo.s64 	%rd32, %rd4, 12, %rd31;
	st.global.u32 	[%rd32], %r647;
	st.global.u32 	[%rd32+4], %r648;
	st.global.u32 	[%rd32+8], %r649;
	st.global.u32 	[%rd32+384], %r650;
	st.global.u32 	[%rd32+388], %r651;
	st.global.u32 	[%rd32+392], %r652;
	st.global.u32 	[%rd32+768], %r653;
	st.global.u32 	[%rd32+772], %r654;
	st.global.u32 	[%rd32+776], %r655;
	st.global.u32 	[%rd32+1152], %r656;
	st.global.u32 	[%rd32+1156], %r657;
	st.global.u32 	[%rd32+1160], %r658;
	st.global.u32 	[%rd32+1536], %r659;
	st.global.u32 	[%rd32+1540], %r660;
	st.global.u32 	[%rd32+1544], %r661;
	bra.uni 	$L__BB5_140;
$L__BB5_51:
	cvt.u32.u64 	%r495, %rd3;
	cvt.u32.u64 	%r496, %rd8;
	sub.s32 	%r497, %r496, %r495;
	min.s32 	%r192, %r497, 1280;
	// begin inline asm
	griddepcontrol.wait;
	// end inline asm
	mad.lo.s64 	%rd15, %rd3, 12, %rd1;
	mov.u32 	%r193, %tid.x;
	ld.global.u32 	%r777, [%rd15+8];
	ld.global.u32 	%r778, [%rd15+4];
	ld.global.u32 	%r779, [%rd15];
	and.b32  	%r197, %r193, 31;
	and.b32  	%r498, %r193, 992;
	mul.lo.s32 	%r198, %r498, 5;
	or.b32  	%r199, %r198, %r197;
	setp.ge.s32 	%p22, %r199, %r192;
	mul.lo.s32 	%r499, %r199, 12;
	cvt.u64.u32 	%rd16, %r499;
	add.s64 	%rd5, %rd15, %rd16;
	mov.u32 	%r765, %r777;
	mov.u32 	%r766, %r778;
	mov.u32 	%r767, %r779;
	@%p22 bra 	$L__BB5_53;
	ld.global.u32 	%r767, [%rd5];
	ld.global.u32 	%r766, [%rd5+4];
	ld.global.u32 	%r765, [%rd5+8];
$L__BB5_53:
	add.s32 	%r206, %r199, 32;
	setp.ge.s32 	%p23, %r206, %r192;
	mov.u32 	%r768, %r777;
	mov.u32 	%r769, %r778;
	mov.u32 	%r770, %r779;
	@%p23 bra 	$L__BB5_55;
	ld.global.u32 	%r770, [%rd5+384];
	ld.global.u32 	%r769, [%rd5+388];
	ld.global.u32 	%r768, [%rd5+392];
$L__BB5_55:
	add.s32 	%r213, %r199, 64;
	setp.ge.s32 	%p24, %r213, %r192;
	mov.u32 	%r771, %r777;
	mov.u32 	%r772, %r778;
	mov.u32 	%r773, %r779;
	@%p24 bra 	$L__BB5_57;
	ld.global.u32 	%r773, [%rd5+768];
	ld.global.u32 	%r772, [%rd5+772];
	ld.global.u32 	%r771, [%rd5+776];
$L__BB5_57:
	add.s32 	%r220, %r199, 96;
	setp.ge.s32 	%p25, %r220, %r192;
	mov.u32 	%r774, %r777;
	mov.u32 	%r775, %r778;
	mov.u32 	%r776, %r779;
	@%p25 bra 	$L__BB5_59;
	ld.global.u32 	%r776, [%rd5+1152];
	ld.global.u32 	%r775, [%rd5+1156];
	ld.global.u32 	%r774, [%rd5+1160];
$L__BB5_59:
	add.s32 	%r227, %r199, 128;
	setp.ge.s32 	%p26, %r227, %r192;
	@%p26 bra 	$L__BB5_61;
	ld.global.u32 	%r779, [%rd5+1536];
	ld.global.u32 	%r778, [%rd5+1540];
	ld.global.u32 	%r777, [%rd5+1544];
$L__BB5_61:
	// begin inline asm
	mov.u32 %r500, %laneid;
	// end inline asm
	shr.u32 	%r501, %r193, 5;
	mad.lo.s32 	%r502, %r501, 160, %r500;
	mov.u32 	%r503, _ZZN3cub18CUB_300001_SM_10006detail10merge_sort30DeviceMergeSortBlockSortKernelINS2_10policy_hubIN6thrust24THRUST_300001_SM_1000_NS6detail15normal_iteratorINS6_10device_ptrI6RunnerEEEEE9Policy600ESC_PNS0_8NullTypeESC_SG_mN4cuda3std3__44lessISA_EESA_SF_EEvbT0_T1_T2_T3_T4_PT6_PT7_T5_NS1_7vsmem_tEE19static_temp_storage;
	mad.lo.s32 	%r234, %r502, 12, %r503;
	st.shared.u32 	[%r234], %r767;
	st.shared.u32 	[%r234+4], %r766;
	st.shared.u32 	[%r234+8], %r765;
	st.shared.u32 	[%r234+384], %r770;
	st.shared.u32 	[%r234+388], %r769;
	st.shared.u32 	[%r234+392], %r768;
	st.shared.u32 	[%r234+768], %r773;
	st.shared.u32 	[%r234+772], %r772;
	st.shared.u32 	[%r234+776], %r771;
	st.shared.u32 	[%r234+1152], %r776;
	st.shared.u32 	[%r234+1156], %r775;
	st.shared.u32 	[%r234+1160], %r774;
	st.shared.u32 	[%r234+1536], %r779;
	st.shared.u32 	[%r234+1540], %r778;
	st.shared.u32 	[%r234+1544], %r777;
	bar.warp.sync 	-1;
	mad.lo.s32 	%r235, %r500, 48, %r234;
	ld.shared.u32 	%r827, [%r235];
	ld.shared.u32 	%r826, [%r235+4];
	ld.shared.u32 	%r825, [%r235+8];
	ld.shared.u32 	%r239, [%r235+12];
	ld.shared.u32 	%r240, [%r235+16];
	ld.shared.u32 	%r241, [%r235+20];
	ld.shared.u32 	%r242, [%r235+24];
	ld.shared.u32 	%r243, [%r235+28];
	ld.shared.u32 	%r244, [%r235+32];
	ld.shared.u32 	%r245, [%r235+36];
	ld.shared.u32 	%r246, [%r235+40];
	ld.shared.u32 	%r247, [%r235+44];
	ld.shared.u32 	%r248, [%r235+48];
	ld.shared.u32 	%r249, [%r235+52];
	ld.shared.u32 	%r250, [%r235+56];
	bar.sync 	0;
	// begin inline asm
	griddepcontrol.launch_dependents;
	// end inline asm
	mul.lo.s32 	%r251, %r193, 5;
	add.s32 	%r504, %r251, 1;
	setp.ge.u32 	%p27, %r504, %r192;
	mov.u32 	%r861, %r825;
	mov.u32 	%r862, %r826;
	mov.u32 	%r863, %r827;
	mov.u32 	%r788, %r827;
	mov.u32 	%r787, %r826;
	mov.u32 	%r786, %r825;
	@%p27 bra 	$L__BB5_63;
	setp.gt.s32 	%p28, %r827, %r239;
	min.s32 	%r788, %r827, %r239;
	selp.b32 	%r787, %r240, %r826, %p28;
	selp.b32 	%r786, %r241, %r825, %p28;
	mov.u32 	%r861, %r241;
	mov.u32 	%r862, %r240;
	mov.u32 	%r863, %r239;
$L__BB5_63:
	add.s32 	%r505, %r251, 2;
	setp.ge.u32 	%p29, %r505, %r192;
	mov.u32 	%r794, %r788;
	mov.u32 	%r793, %r787;
	mov.u32 	%r792, %r786;
	@%p29 bra 	$L__BB5_65;
	setp.gt.s32 	%p30, %r788, %r242;
	min.s32 	%r794, %r788, %r242;
	selp.b32 	%r793, %r243, %r787, %p30;
	selp.b32 	%r792, %r244, %r786, %p30;
	mov.u32 	%r786, %r244;
	mov.u32 	%r787, %r243;
	mov.u32 	%r788, %r242;
$L__BB5_65:
	add.s32 	%r506, %r251, 3;
	setp.ge.u32 	%p31, %r506, %r192;
	mov.u32 	%r795, %r794;
	mov.u32 	%r796, %r793;
	mov.u32 	%r797, %r792;
	@%p31 bra 	$L__BB5_67;
	setp.gt.s32 	%p32, %r794, %r245;
	min.s32 	%r795, %r794, %r245;
	selp.b32 	%r796, %r246, %r793, %p32;
	selp.b32 	%r797, %r247, %r792, %p32;
	mov.u32 	%r792, %r247;
	mov.u32 	%r793, %r246;
	mov.u32 	%r794, %r245;
$L__BB5_67:
	add.s32 	%r507, %r251, 4;
	setp.lt.u32 	%p33, %r507, %r192;
	selp.b32 	%r852, %r250, %r797, %p33;
	selp.b32 	%r853, %r249, %r796, %p33;
	selp.b32 	%r854, %r248, %r795, %p33;
	setp.ge.u32 	%p34, %r251, %r192;
	@%p34 bra 	$L__BB5_88;
	setp.le.s32 	%p35, %r863, %r827;
	mov.u32 	%r813, %r861;
	mov.u32 	%r814, %r862;
	mov.u32 	%r815, %r863;
	@%p35 bra 	$L__BB5_70;
	mov.u32 	%r813, %r825;
	mov.u32 	%r814, %r826;
	mov.u32 	%r815, %r827;
	mov.u32 	%r825, %r861;
	mov.u32 	%r826, %r862;
	mov.u32 	%r827, %r863;
$L__BB5_70:
	setp.le.s32 	%p36, %r794, %r788;
	mov.u32 	%r819, %r792;
	mov.u32 	%r820, %r793;
	mov.u32 	%r821, %r794;
	@%p36 bra 	$L__BB5_72;
	mov.u32 	%r819, %r786;
	mov.u32 	%r820, %r787;
	mov.u32 	%r821, %r788;
	mov.u32 	%r786, %r792;
	mov.u32 	%r787, %r793;
	mov.u32 	%r788, %r794;
$L__BB5_72:
	setp.le.s32 	%p37, %r788, %r815;
	mov.u32 	%r831, %r786;
	mov.u32 	%r832, %r787;
	mov.u32 	%r833, %r788;
	@%p37 bra 	$L__BB5_74;
	mov.u32 	%r831, %r813;
	mov.u32 	%r832, %r814;
	mov.u32 	%r833, %r815;
	mov.u32 	%r813, %r786;
	mov.u32 	%r814, %r787;
	mov.u32 	%r815, %r788;
$L__BB5_74:
	setp.le.s32 	%p38, %r854, %r821;
	mov.u32 	%r816, %r852;
	mov.u32 	%r817, %r853;
	mov.u32 	%r818, %r854;
	@%p38 bra 	$L__BB5_76;
	mov.u32 	%r816, %r819;
	mov.u32 	%r817, %r820;
	mov.u32 	%r818, %r821;
	mov.u32 	%r819, %r852;
	mov.u32 	%r820, %r853;
	mov.u32 	%r821, %r854;
$L__BB5_76:
	setp.le.s32 	%p39, %r815, %r827;
	mov.u32 	%r837, %r813;
	mov.u32 	%r838, %r814;
	mov.u32 	%r839, %r815;
	@%p39 bra 	$L__BB5_78;
	mov.u32 	%r837, %r825;
	mov.u32 	%r838, %r826;
	mov.u32 	%r839, %r827;
	mov.u32 	%r825, %r813;
	mov.u32 	%r826, %r814;
	mov.u32 	%r827, %r815;
$L__BB5_78:
	setp.le.s32 	%p40, %r821, %r833;
	mov.u32 	%r843, %r819;
	mov.u32 	%r844, %r820;
	mov.u32 	%r845, %r821;
	@%p40 bra 	$L__BB5_80;
	mov.u32 	%r843, %r831;
	mov.u32 	%r844, %r832;
	mov.u32 	%r845, %r833;
	mov.u32 	%r831, %r819;
	mov.u32 	%r832, %r820;
	mov.u32 	%r833, %r821;
$L__BB5_80:
	setp.le.s32 	%p41, %r833, %r839;
	mov.u32 	%r786, %r831;
	mov.u32 	%r787, %r832;
	mov.u32 	%r788, %r833;
	@%p41 bra 	$L__BB5_82;
	mov.u32 	%r786, %r837;
	mov.u32 	%r787, %r838;
	mov.u32 	%r788, %r839;
	mov.u32 	%r837, %r831;
	mov.u32 	%r838, %r832;
	mov.u32 	%r839, %r833;
$L__BB5_82:
	setp.le.s32 	%p42, %r818, %r845;
	mov.u32 	%r852, %r816;
	mov.u32 	%r853, %r817;
	mov.u32 	%r854, %r818;
	@%p42 bra 	$L__BB5_84;
	mov.u32 	%r852, %r843;
	mov.u32 	%r853, %r844;
	mov.u32 	%r854, %r845;
	mov.u32 	%r843, %r816;
	mov.u32 	%r844, %r817;
	mov.u32 	%r845, %r818;
$L__BB5_84:
	setp.le.s32 	%p43, %r839, %r827;
	mov.u32 	%r861, %r837;
	mov.u32 	%r862, %r838;
	mov.u32 	%r863, %r839;
	@%p43 bra 	$L__BB5_86;
	mov.u32 	%r861, %r825;
	mov.u32 	%r862, %r826;
	mov.u32 	%r863, %r827;
	mov.u32 	%r825, %r837;
	mov.u32 	%r826, %r838;
	mov.u32 	%r827, %r839;
$L__BB5_86:
	setp.le.s32 	%p44, %r845, %r788;
	mov.u32 	%r792, %r843;
	mov.u32 	%r793, %r844;
	mov.u32 	%r794, %r845;
	@%p44 bra 	$L__BB5_88;
	mov.u32 	%r792, %r786;
	mov.u32 	%r793, %r787;
	mov.u32 	%r794, %r788;
	mov.u32 	%r786, %r843;
	mov.u32 	%r787, %r844;
	mov.u32 	%r788, %r845;
$L__BB5_88:
	mov.b32 	%r882, 2;
$L__BB5_89:
	bar.sync 	0;
	add.s32 	%r509, %r882, -1;
	shr.u32 	%r510, %r882, 1;
	mov.u32 	%r511, _ZZN3cub18CUB_300001_SM_10006detail10merge_sort30DeviceMergeSortBlockSortKernelINS2_10policy_hubIN6thrust24THRUST_300001_SM_1000_NS6detail15normal_iteratorINS6_10device_ptrI6RunnerEEEEE9Policy600ESC_PNS0_8NullTypeESC_SG_mN4cuda3std3__44lessISA_EESA_SF_EEvbT0_T1_T2_T3_T4_PT6_PT7_T5_NS1_7vsmem_tEE19static_temp_storage;
	mad.lo.s32 	%r512, %r193, 60, %r511;
	st.shared.u32 	[%r512], %r827;
	st.shared.u32 	[%r512+4], %r826;
	st.shared.u32 	[%r512+8], %r825;
	st.shared.u32 	[%r512+12], %r863;
	st.shared.u32 	[%r512+16], %r862;
	st.shared.u32 	[%r512+20], %r861;
	st.shared.u32 	[%r512+24], %r788;
	st.shared.u32 	[%r512+28], %r787;
	st.shared.u32 	[%r512+32], %r786;
	st.shared.u32 	[%r512+36], %r794;
	st.shared.u32 	[%r512+40], %r793;
	st.shared.u32 	[%r512+44], %r792;
	st.shared.u32 	[%r512+48], %r854;
	st.shared.u32 	[%r512+52], %r853;
	st.shared.u32 	[%r512+56], %r852;
	bar.sync 	0;
	neg.s32 	%r513, %r882;
	and.b32  	%r514, %r193, %r513;
	mul.lo.s32 	%r515, %r514, 5;
	mul.lo.s32 	%r516, %r510, 5;
	and.b32  	%r517, %r509, %r193;
	mul.lo.s32 	%r518, %r517, 5;
	min.s32 	%r367, %r518, %r192;
	min.s32 	%r368, %r515, %r192;
	add.s32 	%r519, %r368, %r516;
	min.s32 	%r369, %r519, %r192;
	add.s32 	%r520, %r369, %r516;
	min.s32 	%r370, %r520, %r192;
	sub.s32 	%r521, %r369, %r368;
	sub.s32 	%r522, %r370, %r369;
	setp.lt.s32 	%p45, %r367, %r522;
	sub.s32 	%r523, %r367, %r522;
	selp.b32 	%r885, 0, %r523, %p45;
	min.s32 	%r883, %r521, %r367;
	setp.ge.s32 	%p46, %r885, %r883;
	@%p46 bra 	$L__BB5_92;
	add.s32 	%r373, %r369, %r367;
$L__BB5_91:
	sub.s32 	%r524, %r883, %r885;
	shr.u32 	%r525, %r524, 31;
	add.s32 	%r526, %r524, %r525;
	shr.s32 	%r527, %r526, 1;
	add.s32 	%r528, %r527, %r885;
	add.s32 	%r529, %r528, %r368;
	mad.lo.s32 	%r531, %r529, 12, %r511;
	ld.shared.u32 	%r532, [%r531];
	not.b32 	%r533, %r528;
	add.s32 	%r534, %r373, %r533;
	mad.lo.s32 	%r535, %r534, 12, %r511;
	ld.shared.u32 	%r536, [%r535];
	setp.gt.s32 	%p47, %r536, %r532;
	add.s32 	%r537, %r528, 1;
	selp.b32 	%r885, %r885, %r537, %p47;
	selp.b32 	%r883, %r528, %r883, %p47;
	setp.lt.s32 	%p48, %r885, %r883;
	@%p48 bra 	$L__BB5_91;
$L__BB5_92:
	add.s32 	%r379, %r885, %r368;
	add.s32 	%r538, %r369, %r367;
	sub.s32 	%r380, %r538, %r885;
	mad.lo.s32 	%r381, %r379, 12, %r511;
	ld.shared.u32 	%r895, [%r381];
	ld.shared.u32 	%r896, [%r381+4];
	ld.shared.u32 	%r897, [%r381+8];
	mad.lo.s32 	%r385, %r380, 12, %r511;
	ld.shared.u32 	%r886, [%r385];
	ld.shared.u32 	%r887, [%r385+4];
	ld.shared.u32 	%r888, [%r385+8];
	setp.ge.s32 	%p50, %r380, %r370;
	mov.pred 	%p132, 0;
	@%p50 bra 	$L__BB5_94;
	setp.ge.s32 	%p51, %r379, %r369;
	setp.gt.s32 	%p52, %r886, %r895;
	or.pred  	%p132, %p51, %p52;
$L__BB5_94:
	selp.b32 	%r825, %r888, %r897, %p132;
	selp.b32 	%r826, %r887, %r896, %p132;
	selp.b32 	%r827, %r886, %r895, %p132;
	selp.u32 	%r540, 1, 0, %p132;
	add.s32 	%r392, %r380, %r540;
	not.pred 	%p53, %p132;
	selp.u32 	%r541, 1, 0, %p53;
	add.s32 	%r393, %r379, %r541;
	@%p53 bra 	$L__BB5_96;
	ld.shared.u32 	%r886, [%r385+12];
	ld.shared.u32 	%r887, [%r385+16];
	ld.shared.u32 	%r888, [%r385+20];
	bra.uni 	$L__BB5_97;
$L__BB5_96:
	ld.shared.u32 	%r895, [%r381+12];
	ld.shared.u32 	%r896, [%r381+16];
	ld.shared.u32 	%r897, [%r381+20];
$L__BB5_97:
	setp.ge.s32 	%p55, %r392, %r370;
	mov.pred 	%p133, 0;
	@%p55 bra 	$L__BB5_99;
	setp.ge.s32 	%p56, %r393, %r369;
	setp.gt.s32 	%p57, %r886, %r895;
	or.pred  	%p133, %p56, %p57;
$L__BB5_99:
	selp.b32 	%r861, %r888, %r897, %p133;
	selp.b32 	%r862, %r887, %r896, %p133;
	selp.b32 	%r863, %r886, %r895, %p133;
	selp.u32 	%r542, 1, 0, %p133;
	add.s32 	%r409, %r392, %r542;
	not.pred 	%p58, %p133;
	selp.u32 	%r543, 1, 0, %p58;
	add.s32 	%r410, %r393, %r543;
	@%p133 bra 	$L__BB5_101;
	mov.u32 	%r544, _ZZN3cub18CUB_300001_SM_10006detail10merge_sort30DeviceMergeSortBlockSortKernelINS2_10policy_hubIN6thrust24THRUST_300001_SM_1000_NS6detail15normal_iteratorINS6_10device_ptrI6RunnerEEEEE9Policy600ESC_PNS0_8NullTypeESC_SG_mN4cuda3std3__44lessISA_EESA_SF_EEvbT0_T1_T2_T3_T4_PT6_PT7_T5_NS1_7vsmem_tEE19static_temp_storage;
	mad.lo.s32 	%r545, %r410, 12, %r544;
	ld.shared.u32 	%r895, [%r545];
	ld.shared.u32 	%r896, [%r545+4];
	ld.shared.u32 	%r897, [%r545+8];
	bra.uni 	$L__BB5_102;
$L__BB5_101:
	mov.u32 	%r546, _ZZN3cub18CUB_300001_SM_10006detail10merge_sort30DeviceMergeSortBlockSortKernelINS2_10policy_hubIN6thrust24THRUST_300001_SM_1000_NS6detail15normal_iteratorINS6_10device_ptrI6RunnerEEEEE9Policy600ESC_PNS0_8NullTypeESC_SG_mN4cuda3std3__44lessISA_EESA_SF_EEvbT0_T1_T2_T3_T4_PT6_PT7_T5_NS1_7vsmem_tEE19static_temp_storage;
	mad.lo.s32 	%r547, %r409, 12, %r546;
	ld.shared.u32 	%r886, [%r547];
	ld.shared.u32 	%r887, [%r547+4];
	ld.shared.u32 	%r888, [%r547+8];
$L__BB5_102:
	setp.ge.s32 	%p60, %r409, %r370;
	mov.pred 	%p134, 0;
	@%p60 bra 	$L__BB5_104;
	setp.ge.s32 	%p61, %r410, %r369;
	setp.gt.s32 	%p62, %r886, %r895;
	or.pred  	%p134, %p61, %p62;
$L__BB5_104:
	selp.b32 	%r786, %r888, %r897, %p134;
	selp.b32 	%r787, %r887, %r896, %p134;
	selp.b32 	%r788, %r886, %r895, %p134;
	selp.u32 	%r548, 1, 0, %p134;
	add.s32 	%r426, %r409, %r548;
	not.pred 	%p63, %p134;
	selp.u32 	%r549, 1, 0, %p63;
	add.s32 	%r427, %r410, %r549;
	@%p134 bra 	$L__BB5_106;
	mov.u32 	%r550, _ZZN3cub18CUB_300001_SM_10006detail10merge_sort30DeviceMergeSortBlockSortKernelINS2_10policy_hubIN6thrust24THRUST_300001_SM_1000_NS6detail15normal_iteratorINS6_10device_ptrI6RunnerEEEEE9Policy600ESC_PNS0_8NullTypeESC_SG_mN4cuda3std3__44lessISA_EESA_SF_EEvbT0_T1_T2_T3_T4_PT6_PT7_T5_NS1_7vsmem_tEE19static_temp_storage;
	mad.lo.s32 	%r551, %r427, 12, %r550;
	ld.shared.u32 	%r895, [%r551];
	ld.shared.u32 	%r896, [%r551+4];
	ld.shared.u32 	%r897, [%r551+8];
	bra.uni 	$L__BB5_107;
$L__BB5_106:
	mov.u32 	%r552, _ZZN3cub18CUB_300001_SM_10006detail10merge_sort30DeviceMergeSortBlockSortKernelINS2_10policy_hubIN6thrust24THRUST_300001_SM_1000_NS6detail15normal_iteratorINS6_10device_ptrI6RunnerEEEEE9Policy600ESC_PNS0_8NullTypeESC_SG_mN4cuda3std3__44lessISA_EESA_SF_EEvbT0_T1_T2_T3_T4_PT6_PT7_T5_NS1_7vsmem_tEE19static_temp_storage;
	mad.lo.s32 	%r553, %r426, 12, %r552;
	ld.shared.u32 	%r886, [%r553];
	ld.shared.u32 	%r887, [%r553+4];
	ld.shared.u32 	%r888, [%r553+8];
$L__BB5_107:
	setp.ge.s32 	%p65, %r426, %r370;
	mov.pred 	%p135, 0;
	@%p65 bra 	$L__BB5_109;
	setp.ge.s32 	%p66, %r427, %r369;
	setp.gt.s32 	%p67, %r886, %r895;
	or.pred  	%p135, %p66, %p67;
$L__BB5_109:
	selp.b32 	%r792, %r888, %r897, %p135;
	selp.b32 	%r793, %r887, %r896, %p135;
	selp.b32 	%r794, %r886, %r895, %p135;
	selp.u32 	%r554, 1, 0, %p135;
	add.s32 	%r443, %r426, %r554;
	not.pred 	%p68, %p135;
	selp.u32 	%r555, 1, 0, %p68;
	add.s32 	%r444, %r427, %r555;
	@%p135 bra 	$L__BB5_111;
	mov.u32 	%r556, _ZZN3cub18CUB_300001_SM_10006detail10merge_sort30DeviceMergeSortBlockSortKernelINS2_10policy_hubIN6thrust24THRUST_300001_SM_1000_NS6detail15normal_iteratorINS6_10device_ptrI6RunnerEEEEE9Policy600ESC_PNS0_8NullTypeESC_SG_mN4cuda3std3__44lessISA_EESA_SF_EEvbT0_T1_T2_T3_T4_PT6_PT7_T5_NS1_7vsmem_tEE19static_temp_storage;
	mad.lo.s32 	%r557, %r444, 12, %r556;
	ld.shared.u32 	%r895, [%r557];
	ld.shared.u32 	%r896, [%r557+4];
	ld.shared.u32 	%r897, [%r557+8];
	bra.uni 	$L__BB5_112;
$L__BB5_111:
	mov.u32 	%r558, _ZZN3cub18CUB_300001_SM_10006detail10merge_sort30DeviceMergeSortBlockSortKernelINS2_10policy_hubIN6thrust24THRUST_300001_SM_1000_NS6detail15normal_iteratorINS6_10device_ptrI6RunnerEEEEE9Policy600ESC_PNS0_8NullTypeESC_SG_mN4cuda3std3__44lessISA_EESA_SF_EEvbT0_T1_T2_T3_T4_PT6_PT7_T5_NS1_7vsmem_tEE19static_temp_storage;
	mad.lo.s32 	%r559, %r443, 12, %r558;
	ld.shared.u32 	%r886, [%r559];
	ld.shared.u32 	%r887, [%r559+4];
	ld.shared.u32 	%r888, [%r559+8];
$L__BB5_112:
	setp.ge.s32 	%p70, %r443, %r370;
	mov.pred 	%p136, 0;
	@%p70 bra 	$L__BB5_114;
	setp.ge.s32 	%p71, %r444, %r369;
	setp.gt.s32 	%p72, %r886, %r895;
	or.pred  	%p136, %p71, %p72;
$L__BB5_114:
	selp.b32 	%r852, %r888, %r897, %p136;
	selp.b32 	%r853, %r887, %r896, %p136;
	selp.b32 	%r854, %r886, %r895, %p136;
	shl.b32 	%r460, %r882, 1;
	setp.lt.u32 	%p73, %r882, 129;
	mov.u32 	%r882, %r460;
	@%p73 bra 	$L__BB5_89;
	ld.param.s8 	%rs2, [_ZN3cub18CUB_300001_SM_10006detail10merge_sort30DeviceMergeSortBlockSortKernelINS2_10policy_hubIN6thrust24THRUST_300001_SM_1000_NS6detail15normal_iteratorINS6_10device_ptrI6RunnerEEEEE9Policy600ESC_PNS0_8NullTypeESC_SG_mN4cuda3std3__44lessISA_EESA_SF_EEvbT0_T1_T2_T3_T4_PT6_PT7_T5_NS1_7vsmem_tE_param_0];
	bar.sync 	0;
	setp.eq.s16 	%p74, %rs2, 0;
	@%p74 bra 	$L__BB5_128;
	st.shared.u32 	[%r235], %r827;
	st.shared.u32 	[%r235+4], %r826;
	st.shared.u32 	[%r235+8], %r825;
	st.shared.u32 	[%r235+12], %r863;
	st.shared.u32 	[%r235+16], %r862;
	st.shared.u32 	[%r235+20], %r861;
	st.shared.u32 	[%r235+24], %r788;
	st.shared.u32 	[%r235+28], %r787;
	st.shared.u32 	[%r235+32], %r786;
	st.shared.u32 	[%r235+36], %r794;
	st.shared.u32 	[%r235+40], %r793;
	st.shared.u32 	[%r235+44], %r792;
	st.shared.u32 	[%r235+48], %r854;
	st.shared.u32 	[%r235+52], %r853;
	st.shared.u32 	[%r235+56], %r852;
	bar.warp.sync 	-1;
	ld.shared.u32 	%r461, [%r234];
	ld.shared.u32 	%r462, [%r234+4];
	ld.shared.u32 	%r463, [%r234+8];
	ld.shared.u32 	%r464, [%r234+384];
	ld.shared.u32 	%r465, [%r234+388];
	ld.shared.u32 	%r466, [%r234+392];
	ld.shared.u32 	%r467, [%r234+768];
	ld.shared.u32 	%r468, [%r234+772];
	ld.shared.u32 	%r469, [%r234+776];
	ld.shared.u32 	%r470, [%r234+1152];
	ld.shared.u32 	%r471, [%r234+1156];
	ld.shared.u32 	%r472, [%r234+1160];
	ld.shared.u32 	%r473, [%r234+1536];
	ld.shared.u32 	%r474, [%r234+1540];
	ld.shared.u32 	%r475, [%r234+1544];
	setp.eq.s32 	%p75, %r193, 0;
	@%p75 bra 	$L__BB5_117;
	bra.uni 	$L__BB5_118;
$L__BB5_117:
	st.volatile.shared.u32 	[_ZZN3cub18CUB_300001_SM_10006detail10merge_sort30DeviceMergeSortBlockSortKernelINS2_10policy_hubIN6thrust24THRUST_300001_SM_1000_NS6detail15normal_iteratorINS6_10device_ptrI6RunnerEEEEE9Policy600ESC_PNS0_8NullTypeESC_SG_mN4cuda3std3__44lessISA_EESA_SF_EEvbT0_T1_T2_T3_T4_PT6_PT7_T5_NS1_7vsmem_tEE19static_temp_storage+15360], %r192;
$L__BB5_118:
	bar.sync 	0;
	ld.volatile.shared.u32 	%r491, [_ZZN3cub18CUB_300001_SM_10006detail10merge_sort30DeviceMergeSortBlockSortKernelINS2_10policy_hubIN6thrust24THRUST_300001_SM_1000_NS6detail15normal_iteratorINS6_10device_ptrI6RunnerEEEEE9Policy600ESC_PNS0_8NullTypeESC_SG_mN4cuda3std3__44lessISA_EESA_SF_EEvbT0_T1_T2_T3_T4_PT6_PT7_T5_NS1_7vsmem_tEE19static_temp_storage+15360];
	cvt.u64.u32 	%rd17, %r198;
	cvt.u64.u32 	%rd18, %r197;
	add.s64 	%rd19, %rd3, %rd18;
	add.s64 	%rd20, %rd19, %rd17;
	setp.ge.s32 	%p76, %r199, %r491;
	mad.lo.s64 	%rd6, %rd20, 12, %rd2;
	@%p76 bra 	$L__BB5_120;
	st.global.u32 	[%rd6], %r461;
	st.global.u32 	[%rd6+4], %r462;
	st.global.u32 	[%rd6+8], %r463;
$L__BB5_120:
	setp.ge.s32 	%p77, %r206, %r491;
	@%p77 bra 	$L__BB5_122;
	st.global.u32 	[%rd6+384], %r464;
	st.global.u32 	[%rd6+388], %r465;
	st.global.u32 	[%rd6+392], %r466;
$L__BB5_122:
	setp.ge.s32 	%p78, %r213, %r491;
	@%p78 bra 	$L__BB5_124;
	st.global.u32 	[%rd6+768], %r467;
	st.global.u32 	[%rd6+772], %r468;
	st.global.u32 	[%rd6+776], %r469;
$L__BB5_124:
	setp.ge.s32 	%p79, %r220, %r491;
	@%p79 bra 	$L__BB5_126;
	st.global.u32 	[%rd6+1152], %r470;
	st.global.u32 	[%rd6+1156], %r471;
	st.global.u32 	[%rd6+1160], %r472;
$L__BB5_126:
	setp.ge.s32 	%p80, %r227, %r491;
	@%p80 bra 	$L__BB5_140;
	st.global.u32 	[%rd6+1536], %r473;
	st.global.u32 	[%rd6+1540], %r474;
	st.global.u32 	[%rd6+1544], %r475;
	bra.uni 	$L__BB5_140;
$L__BB5_128:
	st.shared.u32 	[%r235], %r827;
	st.shared.u32 	[%r235+4], %r826;
	st.shared.u32 	[%r235+8], %r825;
	st.shared.u32 	[%r235+12], %r863;
	st.shared.u32 	[%r235+16], %r862;
	st.shared.u32 	[%r235+20], %r861;
	st.shared.u32 	[%r235+24], %r788;
	st.shared.u32 	[%r235+28], %r787;
	st.shared.u32 	[%r235+32], %r786;
	st.shared.u32 	[%r235+36], %r794;
	st.shared.u32 	[%r235+40], %r793;
	st.shared.u32 	[%r235+44], %r792;
	st.shared.u32 	[%r235+48], %r854;
	st.shared.u32 	[%r235+52], %r853;
	st.shared.u32 	[%r235+56], %r852;
	bar.warp.sync 	-1;
	ld.shared.u32 	%r476, [%r234];
	ld.shared.u32 	%r477, [%r234+4];
	ld.shared.u32 	%r478, [%r234+8];
	ld.shared.u32 	%r479, [%r234+384];
	ld.shared.u32 	%r480, [%r234+388];
	ld.shared.u32 	%r481, [%r234+392];
	ld.shared.u32 	%r482, [%r234+768];
	ld.shared.u32 	%r483, [%r234+772];
	ld.shared.u32 	%r484, [%r234+776];
	ld.shared.u32 	%r485, [%r234+1152];
	ld.shared.u32 	%r486, [%r234+1156];
	ld.shared.u32 	%r487, [%r234+1160];
	ld.shared.u32 	%r488, [%r234+1536];
	ld.shared.u32 	%r489, [%r234+1540];
	ld.shared.u32 	%r490, [%r234+1544];
	setp.eq.s32 	%p81, %r193, 0;
	@%p81 bra 	$L__BB5_129;
	bra.uni 	$L__BB5_130;
$L__BB5_129:
	st.volatile.shared.u32 	[_ZZN3cub18CUB_300001_SM_10006detail10merge_sort30DeviceMergeSortBlockSortKernelINS2_10policy_hubIN6thrust24THRUST_300001_SM_1000_NS6detail15normal_iteratorINS6_10device_ptrI6RunnerEEEEE9Policy600ESC_PNS0_8NullTypeESC_SG_mN4cuda3std3__44lessISA_EESA_SF_EEvbT0_T1_T2_T3_T4_PT6_PT7_T5_NS1_7vsmem_tEE19static_temp_storage+15360], %r192;
$L__BB5_130:
	ld.param.u64 	%rd33, [_ZN3cub18CUB_300001_SM_10006detail10merge_sort30DeviceMergeSortBlockSortKernelINS2_10policy_hubIN6thrust24THRUST_300001_SM_1000_NS6detail15normal_iteratorINS6_10device_ptrI6RunnerEEEEE9Policy600ESC_PNS0_8NullTypeESC_SG_mN4cuda3std3__44lessISA_EESA_SF_EEvbT0_T1_T2_T3_T4_PT6_PT7_T5_NS1_7vsmem_tE_param_6];
	bar.sync 	0;
	ld.volatile.shared.u32 	%r492, [_ZZN3cub18CUB_300001_SM_10006detail10merge_sort30DeviceMergeSortBlockSortKernelINS2_10policy_hubIN6thrust24THRUST_300001_SM_1000_NS6detail15normal_iteratorINS6_10device_ptrI6RunnerEEEEE9Policy600ESC_PNS0_8NullTypeESC_SG_mN4cuda3std3__44lessISA_EESA_SF_EEvbT0_T1_T2_T3_T4_PT6_PT7_T5_NS1_7vsmem_tEE19static_temp_storage+15360];
	setp.ge.s32 	%p82, %r199, %r492;
	cvt.u64.u32 	%rd21, %r199;
	add.s64 	%rd22, %rd3, %rd21;
	cvta.to.global.u64 	%rd23, %rd33;
	mad.lo.s64 	%rd7, %rd22, 12, %rd23;
	@%p82 bra 	$L__BB5_132;
	st.global.u32 	[%rd7], %r476;
	st.global.u32 	[%rd7+4], %r477;
	st.global.u32 	[%rd7+8], %r478;
$L__BB5_132:
	setp.ge.s32 	%p83, %r206, %r492;
	@%p83 bra 	$L__BB5_134;
	st.global.u32 	[%rd7+384], %r479;
	st.global.u32 	[%rd7+388], %r480;
	st.global.u32 	[%rd7+392], %r481;
$L__BB5_134:
	setp.ge.s32 	%p84, %r213, %r492;
	@%p84 bra 	$L__BB5_136;
	st.global.u32 	[%rd7+768], %r482;
	st.global.u32 	[%rd7+772], %r483;
	st.global.u32 	[%rd7+776], %r484;
$L__BB5_136:
	setp.ge.s32 	%p85, %r220, %r492;
	@%p85 bra 	$L__BB5_138;
	st.global.u32 	[%rd7+1152], %r485;
	st.global.u32 	[%rd7+1156], %r486;
	st.global.u32 	[%rd7+1160], %r487;
$L__BB5_138:
	setp.ge.s32 	%p86, %r227, %r492;
	@%p86 bra 	$L__BB5_140;
	st.global.u32 	[%rd7+1536], %r488;
	st.global.u32 	[%rd7+1540], %r489;
	st.global.u32 	[%rd7+1544], %r490;
$L__BB5_140:
	ret;

}
	// .globl	_ZN3cub18CUB_300001_SM_10006detail10merge_sort30DeviceMergeSortPartitionKernelIN6thrust24THRUST_300001_SM_1000_NS6detail15normal_iteratorINS5_10device_ptrI6RunnerEEEEmN4cuda3std3__44lessIS9_EES9_EEvbT_PT2_T0_SK_PSK_T1_SK_i
.visible .entry _ZN3cub18CUB_300001_SM_10006detail10merge_sort30DeviceMergeSortPartitionKernelIN6thrust24THRUST_300001_SM_1000_NS6detail15normal_iteratorINS5_10device_ptrI6RunnerEEEEmN4cuda3std3__44lessIS9_EES9_EEvbT_PT2_T0_SK_PSK_T1_SK_i(
	.param .u8 _ZN3cub18CUB_300001_SM_10006detail10merge_sort30DeviceMergeSortPartitionKernelIN6thrust24THRUST_300001_SM_1000_NS6detail15normal_iteratorINS5_10device_ptrI6RunnerEEEEmN4cuda3std3__44lessIS9_EES9_EEvbT_PT2_T0_SK_PSK_T1_SK_i_param_0,
	.param .align 8 .b8 _ZN3cub18CUB_300001_SM_10006detail10merge_sort30DeviceMergeSortPartitionKernelIN6thrust24THRUST_300001_SM_1000_NS6detail15normal_iteratorINS5_10device_ptrI6RunnerEEEEmN4cuda3std3__44lessIS9_EES9_EEvbT_PT2_T0_SK_PSK_T1_SK_i_param_1[8],
	.param .u64 .ptr .align 1 _ZN3cub18CUB_300001_SM_10006detail10merge_sort30DeviceMergeSortPartitionKernelIN6thrust24THRUST_300001_SM_1000_NS6detail15normal_iteratorINS5_10device_ptrI6RunnerEEEEmN4cuda3std3__44lessIS9_EES9_EEvbT_PT2_T0_SK_PSK_T1_SK_i_param_2,
	.param .u64 _ZN3cub18CUB_300001_SM_10006detail10merge_sort30DeviceMergeSortPartitionKernelIN6thrust24THRUST_300001_SM_1000_NS6detail15normal_iteratorINS5_10device_ptrI6RunnerEEEEmN4cuda3std3__44lessIS9_EES9_EEvbT_PT2_T0_SK_PSK_T1_SK_i_param_3,
	.param .u64 _ZN3cub18CUB_300001_SM_10006detail10merge_sort30DeviceMergeSortPartitionKernelIN6thrust24THRUST_300001_SM_1000_NS6detail15normal_iteratorINS5_10device_ptrI6RunnerEEEEmN4cuda3std3__44lessIS9_EES9_EEvbT_PT2_T0_SK_PSK_T1_SK_i_param_4,
	.param .u64 .ptr .align 1 _ZN3cub18CUB_300001_SM_10006detail10merge_sort30DeviceMergeSortPartitionKernelIN6thrust24THRUST_300001_SM_1000_NS6detail15normal_iteratorINS5_10device_ptrI6RunnerEEEEmN4cuda3std3__44lessIS9_EES9_EEvbT_PT2_T0_SK_PSK_T1_SK_i_param_5,
	.param .align 1 .b8 _ZN3cub18CUB_300001_SM_10006detail10merge_sort30DeviceMergeSortPartitionKernelIN6thrust24THRUST_300001_SM_1000_NS6detail15normal_iteratorINS5_10device_ptrI6RunnerEEEEmN4cuda3std3__44lessIS9_EES9_EEvbT_PT2_T0_SK_PSK_T1_SK_i_param_6[1],
	.param .u64 _ZN3cub18CUB_300001_SM_10006detail10merge_sort30DeviceMergeSortPartitionKernelIN6thrust24THRUST_300001_SM_1000_NS6detail15normal_iteratorINS5_10device_ptrI6RunnerEEEEmN4cuda3std3__44lessIS9_EES9_EEvbT_PT2_T0_SK_PSK_T1_SK_i_param_7,
	.param .u32 _ZN3cub18CUB_300001_SM_10006detail10merge_sort30DeviceMergeSortPartitionKernelIN6thrust24THRUST_300001_SM_1000_NS6detail15normal_iteratorINS5_10device_ptrI6RunnerEEEEmN4cuda3std3__44lessIS9_EES9_EEvbT_PT2_T0_SK_PSK_T1_SK_i_param_8
)
{
	.reg .pred 	%p<10>;
	.reg .b16 	%rs<2>;
	.reg .b32 	%r<10>;
	.reg .b64 	%rd<82>;

	ld.param.u64 	%rd27, [_ZN3cub18CUB_300001_SM_10006detail10merge_sort30DeviceMergeSortPartitionKernelIN6thrust24THRUST_300001_SM_1000_NS6detail15normal_iteratorINS5_10device_ptrI6RunnerEEEEmN4cuda3std3__44lessIS9_EES9_EEvbT_PT2_T0_SK_PSK_T1_SK_i_param_1];
	ld.param.s8 	%rs1, [_ZN3cub18CUB_300001_SM_10006detail10merge_sort30DeviceMergeSortPartitionKernelIN6thrust24THRUST_300001_SM_1000_NS6detail15normal_iteratorINS5_10device_ptrI6RunnerEEEEmN4cuda3std3__44lessIS9_EES9_EEvbT_PT2_T0_SK_PSK_T1_SK_i_param_0];
	ld.param.u64 	%rd28, [_ZN3cub18CUB_300001_SM_10006detail10merge_sort30DeviceMergeSortPartitionKernelIN6thrust24THRUST_300001_SM_1000_NS6detail15normal_iteratorINS5_10device_ptrI6RunnerEEEEmN4cuda3std3__44lessIS9_EES9_EEvbT_PT2_T0_SK_PSK_T1_SK_i_param_2];
	ld.param.u64 	%rd29, [_ZN3cub18CUB_300001_SM_10006detail10merge_sort30DeviceMergeSortPartitionKernelIN6thrust24THRUST_300001_SM_1000_NS6detail15normal_iteratorINS5_10device_ptrI6RunnerEEEEmN4cuda3std3__44lessIS9_EES9_EEvbT_PT2_T0_SK_PSK_T1_SK_i_param_3];
	ld.param.u64 	%rd30, [_ZN3cub18CUB_300001_SM_10006detail10merge_sort30DeviceMergeSortPartitionKernelIN6thrust24THRUST_300001_SM_1000_NS6detail15normal_iteratorINS5_10device_ptrI6RunnerEEEEmN4cuda3std3__44lessIS9_EES9_EEvbT_PT2_T0_SK_PSK_T1_SK_i_param_4];
	ld.param.u64 	%rd32, [_ZN3cub18CUB_300001_SM_10006detail10merge_sort30DeviceMergeSortPartitionKernelIN6thrust24THRUST_300001_SM_1000_NS6detail15normal_iteratorINS5_10device_ptrI6RunnerEEEEmN4cuda3std3__44lessIS9_EES9_EEvbT_PT2_T0_SK_PSK_T1_SK_i_param_5];
	ld.param.u64 	%rd31, [_ZN3cub18CUB_300001_SM_10006detail10merge_sort30DeviceMergeSortPartitionKernelIN6thrust24THRUST_300001_SM_1000_NS6detail15normal_iteratorINS5_10device_ptrI6RunnerEEEEmN4cuda3std3__44lessIS9_EES9_EEvbT_PT2_T0_SK_PSK_T1_SK_i_param_7];
	ld.param.u32 	%r1, [_ZN3cub18CUB_300001_SM_10006detail10merge_sort30DeviceMergeSortPartitionKernelIN6thrust24THRUST_300001_SM_1000_NS6detail15normal_iteratorINS5_10device_ptrI6RunnerEEEEmN4cuda3std3__44lessIS9_EES9_EEvbT_PT2_T0_SK_PSK_T1_SK_i_param_8];
	cvta.to.global.u64 	%rd1, %rd32;
	mov.u32 	%r2, %ntid.x;
	mov.u32 	%r3, %ctaid.x;
	mov.u32 	%r4, %tid.x;
	mad.lo.s32 	%r5, %r2, %r3, %r4;
	cvt.u64.u32 	%rd2, %r5;
	setp.le.u64 	%p1, %rd30, %rd2;
	@%p1 bra 	$L__BB6_11;
	shr.u64 	%rd33, %rd31, 1;
	add.s64 	%rd4, %rd31, 4294967295;
	neg.s64 	%rd34, %rd31;
	and.b64  	%rd35, %rd34, %rd2;
	cvt.s64.s32 	%rd5, %r1;
	mul.lo.s64 	%rd36, %rd35, %rd5;
	mul.lo.s64 	%rd37, %rd33, %rd5;
	min.u64 	%rd6, %rd36, %rd29;
	not.b64 	%rd38, %rd36;
	min.u64 	%rd39, %rd37, %rd38;
	add.s64 	%rd40, %rd39, %rd36;
	min.u64 	%rd7, %rd40, %rd29;
	not.b64 	%rd41, %rd7;
	min.u64 	%rd42, %rd37, %rd41;
	add.s64 	%rd43, %rd42, %rd7;
	min.u64 	%rd8, %rd43, %rd29;
	// begin inline asm
	griddepcontrol.wait;
	// end inline asm
	add.s64 	%rd44, %rd2, 1;
	setp.ne.s64 	%p2, %rd44, %rd30;
	@%p2 bra 	$L__BB6_3;
	shl.b64 	%rd75, %rd2, 3;
	add.s64 	%rd76, %rd1, %rd75;
	st.global.u64 	[%rd76], %rd7;
	bra.uni 	$L__BB6_11;
$L__BB6_3:
	sub.s64 	%rd45, %rd8, %rd6;
	and.b64  	%rd46, %rd4, %rd2;
	mul.lo.s64 	%rd47, %rd46, %rd5;
	min.u64 	%rd9, %rd47, %rd45;
	setp.eq.s16 	%p3, %rs1, 0;
	@%p3 bra 	$L__BB6_7;
	sub.s64 	%rd48, %rd7, %rd6;
	sub.s64 	%rd49, %rd8, %rd7;
	max.u64 	%rd50, %rd9, %rd49;
	sub.s64 	%rd81, %rd50, %rd49;
	min.u64 	%rd77, %rd48, %rd9;
	setp.ge.u64 	%p4, %rd81, %rd77;
	@%p4 bra 	$L__BB6_10;
	cvta.to.global.u64 	%rd12, %rd27;
	add.s64 	%rd13, %rd9, %rd7;
$L__BB6_6:
	sub.s64 	%rd51, %rd77, %rd81;
	shr.u64 	%rd52, %rd51, 1;
	add.s64 	%rd53, %rd52, %rd81;
	add.s64 	%rd54, %rd53, %rd6;
	mad.lo.s64 	%rd55, %rd54, 12, %rd12;
	ld.global.u32 	%r6, [%rd55];
	not.b64 	%rd56, %rd53;
	add.s64 	%rd57, %rd13, %rd56;
	mad.lo.s64 	%rd58, %rd57, 12, %rd12;
	ld.global.u32 	%r7, [%rd58];
	setp.gt.s32 	%p5, %r7, %r6;
	add.s64 	%rd59, %rd53, 1;
	selp.b64 	%rd81, %rd81, %rd59, %p5;
	selp.b64 	%rd77, %rd53, %rd77, %p5;
	setp.lt.u64 	%p6, %rd81, %rd77;
	@%p6 bra 	$L__BB6_6;
	bra.uni 	$L__BB6_10;
$L__BB6_7:
	sub.s64 	%rd60, %rd7, %rd6;
	sub.s64 	%rd61, %rd8, %rd7;
	max.u64 	%rd62, %rd9, %rd61;
	sub.s64 	%rd81, %rd62, %rd61;
	min.u64 	%rd79, %rd60, %rd9;
	setp.ge.u64 	%p7, %rd81, %rd79;
	@%p7 bra 	$L__BB6_10;
	cvta.to.global.u64 	%rd20, %rd28;
	add.s64 	%rd21, %rd9, %rd7;
$L__BB6_9:
	sub.s64 	%rd63, %rd79, %rd81;
	shr.u64 	%rd64, %rd63, 1;
	add.s64 	%rd65, %rd64, %rd81;
	add.s64 	%rd66, %rd65, %rd6;
	mad.lo.s64 	%rd67, %rd66, 12, %rd20;
	ld.global.u32 	%r8, [%rd67];
	not.b64 	%rd68, %rd65;
	add.s64 	%rd69, %rd21, %rd68;
	mad.lo.s64 	%rd70, %rd69, 12, %rd20;
	ld.global.u32 	%r9, [%rd70];
	setp.gt.s32 	%p8, %r9, %r8;
	add.s64 	%rd71, %rd65, 1;
	selp.b64 	%rd81, %rd81, %rd71, %p8;
	selp.b64 	%rd79, %rd65, %rd79, %p8;
	setp.lt.u64 	%p9, %rd81, %rd79;
	@%p9 bra 	$L__BB6_9;
$L__BB6_10:
	add.s64 	%rd72, %rd81, %rd6;
	shl.b64 	%rd73, %rd2, 3;
	add.s64 	%rd74, %rd1, %rd73;
	st.global.u64 	[%rd74], %rd72;
$L__BB6_11:
	ret;

}
	// .globl	_ZN3cub18CUB_300001_SM_10006detail10merge_sort26DeviceMergeSortMergeKernelINS2_10policy_hubIN6thrust24THRUST_300001_SM_1000_NS6detail15normal_iteratorINS6_10device_ptrI6RunnerEEEEE9Policy600ESC_PNS0_8NullTypeESC_SG_mN4cuda3std3__44lessISA_EESA_SF_EEvbT2_T3_T4_PT6_PT7_T5_PSO_SO_NS1_7vsmem_tE
.visible .entry _ZN3cub18CUB_300001_SM_10006detail10merge_sort26DeviceMergeSortMergeKernelINS2_10policy_hubIN6thrust24THRUST_300001_SM_1000_NS6detail15normal_iteratorINS6_10device_ptrI6RunnerEEEEE9Policy600ESC_PNS0_8NullTypeESC_SG_mN4cuda3std3__44lessISA_EESA_SF_EEvbT2_T3_T4_PT6_PT7_T5_PSO_SO_NS1_7vsmem_tE(
	.param .u8 _ZN3cub18CUB_300001_SM_10006detail10merge_sort26DeviceMergeSortMergeKernelINS2_10policy_hubIN6thrust24THRUST_300001_SM_1000_NS6detail15normal_iteratorINS6_10device_ptrI6RunnerEEEEE9Policy600ESC_PNS0_8NullTypeESC_SG_mN4cuda3std3__44lessISA_EESA_SF_EEvbT2_T3_T4_PT6_PT7_T5_PSO_SO_NS1_7vsmem_tE_param_0,
	.param .align 8 .b8 _ZN3cub18CUB_300001_SM_10006detail10merge_sort26DeviceMergeSortMergeKernelINS2_10policy_hubIN6thrust24THRUST_300001_SM_1000_NS6detail15normal_iteratorINS6_10device_ptrI6RunnerEEEEE9Policy600ESC_PNS0_8NullTypeESC_SG_mN4cuda3std3__44lessISA_EESA_SF_EEvbT2_T3_T4_PT6_PT7_T5_PSO_SO_NS1_7vsmem_tE_param_1[8],
	.param .u64 .ptr .align 1 _ZN3cub18CUB_300001_SM_10006detail10merge_sort26DeviceMergeSortMergeKernelINS2_10policy_hubIN6thrust24THRUST_300001_SM_1000_NS6detail15normal_iteratorINS6_10device_ptrI6RunnerEEEEE9Policy600ESC_PNS0_8NullTypeESC_SG_mN4cuda3std3__44lessISA_EESA_SF_EEvbT2_T3_T4_PT6_PT7_T5_PSO_SO_NS1_7vsmem_tE_param_2,
	.param .u64 _ZN3cub18CUB_300001_SM_10006detail10merge_sort26DeviceMergeSortMergeKernelINS2_10policy_hubIN6thrust24THRUST_300001_SM_1000_NS6detail15normal_iteratorINS6_10device_ptrI6RunnerEEEEE9Policy600ESC_PNS0_8NullTypeESC_SG_mN4cuda3std3__44lessISA_EESA_SF_EEvbT2_T3_T4_PT6_PT7_T5_PSO_SO_NS1_7vsmem_tE_param_3,
	.param .u64 .ptr .align 1 _ZN3cub18CUB_300001_SM_10006detail10merge_sort26DeviceMergeSortMergeKernelINS2_10policy_hubIN6thrust24THRUST_300001_SM_1000_NS6detail15normal_iteratorINS6_10device_ptrI6RunnerEEEEE9Policy600ESC_PNS0_8NullTypeESC_SG_mN4cuda3std3__44lessISA_EESA_SF_EEvbT2_T3_T4_PT6_PT7_T5_PSO_SO_NS1_7vsmem_tE_param_4,
	.param .u64 .ptr .align 1 _ZN3cub18CUB_300001_SM_10006detail10merge_sort26DeviceMergeSortMergeKernelINS2_10policy_hubIN6thrust24THRUST_300001_SM_1000_NS6detail15normal_iteratorINS6_10device_ptrI6RunnerEEEEE9Policy600ESC_PNS0_8NullTypeESC_SG_mN4cuda3std3__44lessISA_EESA_SF_EEvbT2_T3_T4_PT6_PT7_T5_PSO_SO_NS1_7vsmem_tE_param_5,
	.param .align 1 .b8 _ZN3cub18CUB_300001_SM_10006detail10merge_sort26DeviceMergeSortMergeKernelINS2_10policy_hubIN6thrust24THRUST_300001_SM_1000_NS6detail15normal_iteratorINS6_10device_ptrI6RunnerEEEEE9Policy600ESC_PNS0_8NullTypeESC_SG_mN4cuda3std3__44lessISA_EESA_SF_EEvbT2_T3_T4_PT6_PT7_T5_PSO_SO_NS1_7vsmem_tE_param_6[1],
	.param .u64 .ptr .align 1 _ZN3cub18CUB_300001_SM_10006detail10merge_sort26DeviceMergeSortMergeKernelINS2_10policy_hubIN6thrust24THRUST_300001_SM_1000_NS6detail15normal_iteratorINS6_10device_ptrI6RunnerEEEEE9Policy600ESC_PNS0_8NullTypeESC_SG_mN4cuda3std3__44lessISA_EESA_SF_EEvbT2_T3_T4_PT6_PT7_T5_PSO_SO_NS1_7vsmem_tE_param_7,
	.param .u64 _ZN3cub18CUB_300001_SM_10006detail10merge_sort26DeviceMergeSortMergeKernelINS2_10policy_hubIN6thrust24THRUST_300001_SM_1000_NS6detail15normal_iteratorINS6_10device_ptrI6RunnerEEEEE9Policy600ESC_PNS0_8NullTypeESC_SG_mN4cuda3std3__44lessISA_EESA_SF_EEvbT2_T3_T4_PT6_PT7_T5_PSO_SO_NS1_7vsmem_tE_param_8,
	.param .align 8 .b8 _ZN3cub18CUB_300001_SM_10006detail10merge_sort26DeviceMergeSortMergeKernelINS2_10policy_hubIN6thrust24THRUST_300001_SM_1000_NS6detail15normal_iteratorINS6_10device_ptrI6RunnerEEEEE9Policy600ESC_PNS0_8NullTypeESC_SG_mN4cuda3std3__44lessISA_EESA_SF_EEvbT2_T3_T4_PT6_PT7_T5_PSO_SO_NS1_7vsmem_tE_param_9[8]
)
.maxntid 256
{
	.reg .pred 	%p<136>;
	.reg .b16 	%rs<2>;
	.reg .b32 	%r<758>;
	.reg .b64 	%rd<120>;
	// demoted variable
	.shared .align 16 .b8 _ZZN3cub18CUB_300001_SM_10006detail10merge_sort26DeviceMergeSortMergeKernelINS2_10policy_hubIN6thrust24THRUST_300001_SM_1000_NS6detail15normal_iteratorINS6_10device_ptrI6RunnerEEEEE9Policy600ESC_PNS0_8NullTypeESC_SG_mN4cuda3std3__44lessISA_EESA_SF_EEvbT2_T3_T4_PT6_PT7_T5_PSO_SO_NS1_7vsmem_tEE19static_temp_storage[15376];
	ld.param.s8 	%rs1, [_ZN3cub18CUB_300001_SM_10006detail10merge_sort26DeviceMergeSortMergeKernelINS2_10policy_hubIN6thrust24THRUST_300001_SM_1000_NS6detail15normal_iteratorINS6_10device_ptrI6RunnerEEEEE9Policy600ESC_PNS0_8NullTypeESC_SG_mN4cuda3std3__44lessISA_EESA_SF_EEvbT2_T3_T4_PT6_PT7_T5_PSO_SO_NS1_7vsmem_tE_param_0];
	ld.param.u64 	%rd26, [_ZN3cub18CUB_300001_SM_10006detail10merge_sort26DeviceMergeSortMergeKernelINS2_10policy_hubIN6thrust24THRUST_300001_SM_1000_NS6detail15normal_iteratorINS6_10device_ptrI6RunnerEEEEE9Policy600ESC_PNS0_8NullTypeESC_SG_mN4cuda3std3__44lessISA_EESA_SF_EEvbT2_T3_T4_PT6_PT7_T5_PSO_SO_NS1_7vsmem_tE_param_1];
	ld.param.u64 	%rd27, [_ZN3cub18CUB_300001_SM_10006detail10merge_sort26DeviceMergeSortMergeKernelINS2_10policy_hubIN6thrust24THRUST_300001_SM_1000_NS6detail15normal_iteratorINS6_10device_ptrI6RunnerEEEEE9Policy600ESC_PNS0_8NullTypeESC_SG_mN4cuda3std3__44lessISA_EESA_SF_EEvbT2_T3_T4_PT6_PT7_T5_PSO_SO_NS1_7vsmem_tE_param_4];
	cvta.to.global.u64 	%rd1, %rd27;
	cvta.to.global.u64 	%rd2, %rd26;
	mov.u32 	%r428, %ctaid.x;
	mov.u32 	%r429, %nctaid.x;
	cvt.u64.u32 	%rd3, %r428;
	mul.wide.u32 	%rd4, %r428, 1280;
	mov.u32 	%r1, %tid.x;
	add.s32 	%r430, %r429, -1;
	setp.ge.u32 	%p21, %r428, %r430;
	@%p21 bra 	$L__BB7_60;
	ld.param.u64 	%rd119, [_ZN3cub18CUB_300001_SM_10006detail10merge_sort26DeviceMergeSortMergeKernelINS2_10policy_hubIN6thrust24THRUST_300001_SM_1000_NS6detail15normal_iteratorINS6_10device_ptrI6RunnerEEEEE9Policy600ESC_PNS0_8NullTypeESC_SG_mN4cuda3std3__44lessISA_EESA_SF_EEvbT2_T3_T4_PT6_PT7_T5_PSO_SO_NS1_7vsmem_tE_param_8];
	ld.param.u64 	%rd117, [_ZN3cub18CUB_300001_SM_10006detail10merge_sort26DeviceMergeSortMergeKernelINS2_10policy_hubIN6thrust24THRUST_300001_SM_1000_NS6detail15normal_iteratorINS6_10device_ptrI6RunnerEEEEE9Policy600ESC_PNS0_8NullTypeESC_SG_mN4cuda3std3__44lessISA_EESA_SF_EEvbT2_T3_T4_PT6_PT7_T5_PSO_SO_NS1_7vsmem_tE_param_7];
	ld.param.u64 	%rd115, [_ZN3cub18CUB_300001_SM_10006detail10merge_sort26DeviceMergeSortMergeKernelINS2_10policy_hubIN6thrust24THRUST_300001_SM_1000_NS6detail15normal_iteratorINS6_10device_ptrI6RunnerEEEEE9Policy600ESC_PNS0_8NullTypeESC_SG_mN4cuda3std3__44lessISA_EESA_SF_EEvbT2_T3_T4_PT6_PT7_T5_PSO_SO_NS1_7vsmem_tE_param_3];
	cvta.to.global.u64 	%rd70, %rd117;
	shl.b64 	%rd71, %rd3, 3;
	add.s64 	%rd72, %rd70, %rd71;
	ld.global.u64 	%rd5, [%rd72];
	ld.global.u64 	%rd73, [%rd72+8];
	shr.u64 	%rd74, %rd119, 1;
	neg.s64 	%rd75, %rd119;
	and.b64  	%rd76, %rd75, %rd3;
	mul.lo.s64 	%rd6, %rd76, 1280;
	mul.lo.s64 	%rd7, %rd74, 1280;
	sub.s64 	%rd77, %rd3, %rd76;
	mul.lo.s64 	%rd78, %rd77, 1280;
	sub.s64 	%rd79, %rd5, %rd6;
	sub.s64 	%rd80, %rd73, %rd6;
	sub.s64 	%rd81, %rd115, %rd6;
	max.u64 	%rd82, %rd81, %rd7;
	sub.s64 	%rd83, %rd82, %rd7;
	sub.s64 	%rd84, %rd78, %rd79;
	min.u64 	%rd8, %rd84, %rd83;
	max.u64 	%rd85, %rd78, -1281;
	not.b64 	%rd86, %rd85;
	add.s64 	%rd87, %rd78, %rd86;
	sub.s64 	%rd88, %rd87, %rd80;
	or.b64  	%rd89, %rd75, %rd3;
	setp.eq.s64 	%p85, %rd89, -1;
	min.u64 	%rd90, %rd7, %rd81;
	selp.b64 	%rd91, %rd90, %rd80, %p85;
	selp.b64 	%rd92, %rd7, %rd88, %p85;
	min.u64 	%rd93, %rd92, %rd83;
	cvt.u32.u64 	%r518, %rd79;
	cvt.u32.u64 	%r519, %rd91;
	sub.s32 	%r2, %r519, %r518;
	cvt.u32.u64 	%r520, %rd93;
	cvt.u32.u64 	%r521, %rd8;
	sub.s32 	%r3, %r520, %r521;
	// begin inline asm
	griddepcontrol.wait;
	// end inline asm
	setp.eq.s16 	%p86, %rs1, 0;
	@%p86 bra 	$L__BB7_17;
	add.s64 	%rd94, %rd6, %rd7;
	add.s64 	%rd95, %rd94, %rd8;
	setp.ge.s32 	%p87, %r1, %r2;
	cvt.u64.u32 	%rd96, %r1;
	add.s64 	%rd97, %rd5, %rd96;
	mad.lo.s64 	%rd9, %rd97, 12, %rd2;
	sub.s32 	%r522, %r1, %r2;
	cvt.s64.s32 	%rd98, %r522;
	add.s64 	%rd99, %rd95, %rd98;
	mad.lo.s64 	%rd10, %rd99, 12, %rd2;
	@%p87 bra 	$L__BB7_4;
	ld.global.u32 	%r664, [%rd9];
	ld.global.u32 	%r663, [%rd9+4];
	ld.global.u32 	%r662, [%rd9+8];
	bra.uni 	$L__BB7_5;
$L__BB7_4:
	ld.global.u32 	%r664, [%rd10];
	ld.global.u32 	%r663, [%rd10+4];
	ld.global.u32 	%r662, [%rd10+8];
$L__BB7_5:
	add.s32 	%r523, %r1, 256;
	setp.lt.s32 	%p88, %r523, %r2;
	@%p88 bra 	$L__BB7_7;
	ld.global.u32 	%r661, [%rd10+3072];
	ld.global.u32 	%r660, [%rd10+3076];
	ld.global.u32 	%r659, [%rd10+3080];
	bra.uni 	$L__BB7_8;
$L__BB7_7:
	ld.global.u32 	%r661, [%rd9+3072];
	ld.global.u32 	%r660, [%rd9+3076];
	ld.global.u32 	%r659, [%rd9+3080];
$L__BB7_8:
	add.s32 	%r524, %r1, 512;
	setp.lt.s32 	%p89, %r524, %r2;
	@%p89 bra 	$L__BB7_10;
	ld.global.u32 	%r658, [%rd10+6144];
	ld.global.u32 	%r657, [%rd10+6148];
	ld.global.u32 	%r656, [%rd10+6152];
	bra.uni 	$L__BB7_11;
$L__BB7_10:
	ld.global.u32 	%r658, [%rd9+6144];
	ld.global.u32 	%r657, [%rd9+6148];
	ld.global.u32 	%r656, [%rd9+6152];
$L__BB7_11:
	add.s32 	%r525, %r1, 768;
	setp.lt.s32 	%p90, %r525, %r2;
	@%p90 bra 	$L__BB7_13;
	ld.global.u32 	%r655, [%rd10+9216];
	ld.global.u32 	%r654, [%rd10+9220];
	ld.global.u32 	%r653, [%rd10+9224];
	bra.uni 	$L__BB7_14;
$L__BB7_13:
	ld.global.u32 	%r655, [%rd9+9216];
	ld.global.u32 	%r654, [%rd9+9220];
	ld.global.u32 	%r653, [%rd9+9224];
$L__BB7_14:
	or.b32  	%r526, %r1, 1024;
	setp.lt.s32 	%p91, %r526, %r2;
	@%p91 bra 	$L__BB7_16;
	ld.global.u32 	%r652, [%rd10+12288];
	ld.global.u32 	%r651, [%rd10+12292];
	ld.global.u32 	%r650, [%rd10+12296];
	bra.uni 	$L__BB7_32;
$L__BB7_16:
	ld.global.u32 	%r652, [%rd9+12288];
	ld.global.u32 	%r651, [%rd9+12292];
	ld.global.u32 	%r650, [%rd9+12296];
	bra.uni 	$L__BB7_32;
$L__BB7_17:
	add.s64 	%rd100, %rd6, %rd7;
	add.s64 	%rd101, %rd100, %rd8;
	setp.ge.s32 	%p92, %r1, %r2;
	cvt.u64.u32 	%rd102, %r1;
	add.s64 	%rd103, %rd5, %rd102;
	mad.lo.s64 	%rd11, %rd103, 12, %rd1;
	sub.s32 	%r527, %r1, %r2;
	cvt.s64.s32 	%rd104, %r527;
	add.s64 	%rd105, %rd101, %rd104;
	mad.lo.s64 	%rd12, %rd105, 12, %rd1;
	@%p92 bra 	$L__BB7_19;
	ld.global.u32 	%r664, [%rd11];
	ld.global.u32 	%r663, [%rd11+4];
	ld.global.u32 	%r662, [%rd11+8];
	bra.uni 	$L__BB7_20;
$L__BB7_19:
	ld.global.u32 	%r664, [%rd12];
	ld.global.u32 	%r663, [%rd12+4];
	ld.global.u32 	%r662, [%rd12+8];
$L__BB7_20:
	add.s32 	%r528, %r1, 256;
	setp.lt.s32 	%p93, %r528, %r2;
	@%p93 bra 	$L__BB7_22;
	ld.global.u32 	%r661, [%rd12+3072];
	ld.global.u32 	%r660, [%rd12+3076];
	ld.global.u32 	%r659, [%rd12+3080];
	bra.uni 	$L__BB7_23;
$L__BB7_22:
	ld.global.u32 	%r661, [%rd11+3072];
	ld.global.u32 	%r660, [%rd11+3076];
	ld.global.u32 	%r659, [%rd11+3080];
$L__BB7_23:
	add.s32 	%r529, %r1, 512;
	setp.lt.s32 	%p94, %r529, %r2;
	@%p94 bra 	$L__BB7_25;
	ld.global.u32 	%r658, [%rd12+6144];
	ld.global.u32 	%r657, [%rd12+6148];
	ld.global.u32 	%r656, [%rd12+6152];
	bra.uni 	$L__BB7_26;
$L__BB7_25:
	ld.global.u32 	%r658, [%rd11+6144];
	ld.global.u32 	%r657, [%rd11+6148];
	ld.global.u32 	%r656, [%rd11+6152];
$L__BB7_26:
	add.s32 	%r530, %r1, 768;
	setp.lt.s32 	%p95, %r530, %r2;
	@%p95 bra 	$L__BB7_28;
	ld.global.u32 	%r655, [%rd12+9216];
	ld.global.u32 	%r654, [%rd12+9220];
	ld.global.u32 	%r653, [%rd12+9224];
	bra.uni 	$L__BB7_29;
$L__BB7_28:
	ld.global.u32 	%r655, [%rd11+9216];
	ld.global.u32 	%r654, [%rd11+9220];
	ld.global.u32 	%r653, [%rd11+9224];
$L__BB7_29:
	or.b32  	%r531, %r1, 1024;
	setp.lt.s32 	%p96, %r531, %r2;
	@%p96 bra 	$L__BB7_31;
	ld.global.u32 	%r652, [%rd12+12288];
	ld.global.u32 	%r651, [%rd12+12292];
	ld.global.u32 	%r650, [%rd12+12296];
	bra.uni 	$L__BB7_32;
$L__BB7_31:
	ld.global.u32 	%r652, [%rd11+12288];
	ld.global.u32 	%r651, [%rd11+12292];
	ld.global.u32 	%r650, [%rd11+12296];
$L__BB7_32:
	mov.u32 	%r532, _ZZN3cub18CUB_300001_SM_10006detail10merge_sort26DeviceMergeSortMergeKernelINS2_10policy_hubIN6thrust24THRUST_300001_SM_1000_NS6detail15normal_iteratorINS6_10device_ptrI6RunnerEEEEE9Policy600ESC_PNS0_8NullTypeESC_SG_mN4cuda3std3__44lessISA_EESA_SF_EEvbT2_T3_T4_PT6_PT7_T5_PSO_SO_NS1_7vsmem_tEE19static_temp_storage;
	mad.lo.s32 	%r533, %r1, 12, %r532;
	st.shared.u32 	[%r533], %r664;
	st.shared.u32 	[%r533+4], %r663;
	st.shared.u32 	[%r533+8], %r662;
	st.shared.u32 	[%r533+3072], %r661;
	st.shared.u32 	[%r533+3076], %r660;
	st.shared.u32 	[%r533+3080], %r659;
	st.shared.u32 	[%r533+6144], %r658;
	st.shared.u32 	[%r533+6148], %r657;
	st.shared.u32 	[%r533+6152], %r656;
	st.shared.u32 	[%r533+9216], %r655;
	st.shared.u32 	[%r533+9220], %r654;
	st.shared.u32 	[%r533+9224], %r653;
	st.shared.u32 	[%r533+12288], %r652;
	st.shared.u32 	[%r533+12292], %r651;
	st.shared.u32 	[%r533+12296], %r650;
	bar.sync 	0;
	// begin inline asm
	griddepcontrol.launch_dependents;
	// end inline asm
	add.s32 	%r103, %r3, %r2;
	mul.lo.s32 	%r534, %r1, 5;
	min.s32 	%r104, %r534, %r103;
	setp.lt.s32 	%p97, %r104, %r3;
	sub.s32 	%r535, %r104, %r3;
	selp.b32 	%r667, 0, %r535, %p97;
	min.s32 	%r665, %r104, %r2;
	setp.ge.s32 	%p98, %r667, %r665;
	@%p98 bra 	$L__BB7_35;
	add.s32 	%r107, %r104, %r2;
$L__BB7_34:
	sub.s32 	%r536, %r665, %r667;
	shr.u32 	%r537, %r536, 31;
	add.s32 	%r538, %r536, %r537;
	shr.s32 	%r539, %r538, 1;
	add.s32 	%r540, %r539, %r667;
	mad.lo.s32 	%r542, %r540, 12, %r532;
	ld.shared.u32 	%r543, [%r542];
	not.b32 	%r544, %r540;
	add.s32 	%r545, %r107, %r544;
	mad.lo.s32 	%r546, %r545, 12, %r532;
	ld.shared.u32 	%r547, [%r546];
	setp.gt.s32 	%p99, %r547, %r543;
	add.s32 	%r548, %r540, 1;
	selp.b32 	%r667, %r667, %r548, %p99;
	selp.b32 	%r665, %r540, %r665, %p99;
	setp.lt.s32 	%p100, %r667, %r665;
	@%p100 bra 	$L__BB7_34;
$L__BB7_35:
	sub.s32 	%r549, %r104, %r667;
	add.s32 	%r113, %r549, %r2;
	mad.lo.s32 	%r114, %r113, 12, %r532;
	ld.shared.u32 	%r670, [%r114+8];
	ld.shared.u32 	%r669, [%r114+4];
	ld.shared.u32 	%r668, [%r114];
	mad.lo.s32 	%r118, %r667, 12, %r532;
	ld.shared.u32 	%r679, [%r118+8];
	ld.shared.u32 	%r678, [%r118+4];
	ld.shared.u32 	%r677, [%r118];
	setp.ge.s32 	%p102, %r113, %r103;
	mov.pred 	%p126, 0;
	@%p102 bra 	$L__BB7_37;
	setp.ge.s32 	%p103, %r667, %r2;
	setp.gt.s32 	%p104, %r668, %r677;
	or.pred  	%p126, %p103, %p104;
$L__BB7_37:
	selp.b32 	%r122, %r670, %r679, %p126;
	selp.b32 	%r123, %r669, %r678, %p126;
	selp.b32 	%r124, %r668, %r677, %p126;
	selp.u32 	%r551, 1, 0, %p126;
	add.s32 	%r125, %r113, %r551;
	not.pred 	%p105, %p126;
	selp.u32 	%r552, 1, 0, %p105;
	add.s32 	%r126, %r667, %r552;
	@%p105 bra 	$L__BB7_39;
	ld.shared.u32 	%r668, [%r114+12];
	ld.shared.u32 	%r669, [%r114+16];
	ld.shared.u32 	%r670, [%r114+20];
	bra.uni 	$L__BB7_40;
$L__BB7_39:
	ld.shared.u32 	%r677, [%r118+12];
	ld.shared.u32 	%r678, [%r118+16];
	ld.shared.u32 	%r679, [%r118+20];
$L__BB7_40:
	setp.ge.s32 	%p107, %r125, %r103;
	mov.pred 	%p127, 0;
	@%p107 bra 	$L__BB7_42;
	setp.ge.s32 	%p108, %r126, %r2;
	setp.gt.s32 	%p109, %r668, %r677;
	or.pred  	%p127, %p108, %p109;
$L__BB7_42:
	selp.b32 	%r139, %r670, %r679, %p127;
	selp.b32 	%r140, %r669, %r678, %p127;
	selp.b32 	%r141, %r668, %r677, %p127;
	selp.u32 	%r553, 1, 0, %p127;
	add.s32 	%r142, %r125, %r553;
	not.pred 	%p110, %p127;
	selp.u32 	%r554, 1, 0, %p110;
	add.s32 	%r143, %r126, %r554;
	@%p127 bra 	$L__BB7_44;
	mad.lo.s32 	%r556, %r143, 12, %r532;
	ld.shared.u32 	%r677, [%r556];
	ld.shared.u32 	%r678, [%r556+4];
	ld.shared.u32 	%r679, [%r556+8];
	bra.uni 	$L__BB7_45;
$L__BB7_44:
	mad.lo.s32 	%r558, %r142, 12, %r532;
	ld.shared.u32 	%r668, [%r558];
	ld.shared.u32 	%r669, [%r558+4];
	ld.shared.u32 	%r670, [%r558+8];
$L__BB7_45:
	setp.ge.s32 	%p112, %r142, %r103;
	mov.pred 	%p128, 0;
	@%p112 bra 	$L__BB7_47;
	setp.ge.s32 	%p113, %r143, %r2;
	setp.gt.s32 	%p114, %r668, %r677;
	or.pred  	%p128, %p113, %p114;
$L__BB7_47:
	selp.b32 	%r156, %r670, %r679, %p128;
	selp.b32 	%r157, %r669, %r678, %p128;
	selp.b32 	%r158, %r668, %r677, %p128;
	selp.u32 	%r559, 1, 0, %p128;
	add.s32 	%r159, %r142, %r559;
	not.pred 	%p115, %p128;
	selp.u32 	%r560, 1, 0, %p115;
	add.s32 	%r160, %r143, %r560;
	@%p128 bra 	$L__BB7_49;
	mad.lo.s32 	%r562, %r160, 12, %r532;
	ld.shared.u32 	%r677, [%r562];
	ld.shared.u32 	%r678, [%r562+4];
	ld.shared.u32 	%r679, [%r562+8];
	bra.uni 	$L__BB7_50;
$L__BB7_49:
	mad.lo.s32 	%r564, %r159, 12, %r532;
	ld.shared.u32 	%r668, [%r564];
	ld.shared.u32 	%r669, [%r564+4];
	ld.shared.u32 	%r670, [%r564+8];
$L__BB7_50:
	setp.ge.s32 	%p117, %r159, %r103;
	mov.pred 	%p129, 0;
	@%p117 bra 	$L__BB7_52;
	setp.ge.s32 	%p118, %r160, %r2;
	setp.gt.s32 	%p119, %r668, %r677;
	or.pred  	%p129, %p118, %p119;
$L__BB7_52:
	selp.b32 	%r173, %r670, %r679, %p129;
	selp.b32 	%r174, %r669, %r678, %p129;
	selp.b32 	%r175, %r668, %r677, %p129;
	selp.u32 	%r565, 1, 0, %p129;
	add.s32 	%r176, %r159, %r565;
	not.pred 	%p120, %p129;
	selp.u32 	%r566, 1, 0, %p120;
	add.s32 	%r177, %r160, %r566;
	@%p129 bra 	$L__BB7_54;
	mov.u32 	%r567, _ZZN3cub18CUB_300001_SM_10006detail10merge_sort26DeviceMergeSortMergeKernelINS2_10policy_hubIN6thrust24THRUST_300001_SM_1000_NS6detail15normal_iteratorINS6_10device_ptrI6RunnerEEEEE9Policy600ESC_PNS0_8NullTypeESC_SG_mN4cuda3std3__44lessISA_EESA_SF_EEvbT2_T3_T4_PT6_PT7_T5_PSO_SO_NS1_7vsmem_tEE19static_temp_storage;
	mad.lo.s32 	%r568, %r177, 12, %r567;
	ld.shared.u32 	%r677, [%r568];
	ld.shared.u32 	%r678, [%r568+4];
	ld.shared.u32 	%r679, [%r568+8];
	bra.uni 	$L__BB7_55;
$L__BB7_54:
	mov.u32 	%r569, _ZZN3cub18CUB_300001_SM_10006detail10merge_sort26DeviceMergeSortMergeKernelINS2_10policy_hubIN6thrust24THRUST_300001_SM_1000_NS6detail15normal_iteratorINS6_10device_ptrI6RunnerEEEEE9Policy600ESC_PNS0_8NullTypeESC_SG_mN4cuda3std3__44lessISA_EESA_SF_EEvbT2_T3_T4_PT6_PT7_T5_PSO_SO_NS1_7vsmem_tEE19static_temp_storage;
	mad.lo.s32 	%r570, %r176, 12, %r569;
	ld.shared.u32 	%r668, [%r570];
	ld.shared.u32 	%r669, [%r570+4];
	ld.shared.u32 	%r670, [%r570+8];
$L__BB7_55:
	setp.ge.s32 	%p122, %r176, %r103;
	mov.pred 	%p130, 0;
	@%p122 bra 	$L__BB7_57;
	setp.ge.s32 	%p123, %r177, %r2;
	setp.gt.s32 	%p124, %r668, %r677;
	or.pred  	%p130, %p123, %p124;
$L__BB7_57:
	setp.eq.s16 	%p125, %rs1, 0;
	selp.b32 	%r190, %r670, %r679, %p130;
	selp.b32 	%r191, %r669, %r678, %p130;
	selp.b32 	%r192, %r668, %r677, %p130;
	bar.sync 	0;
	@%p125 bra 	$L__BB7_59;
	// begin inline asm
	mov.u32 %r571, %laneid;
	// end inline asm
	shr.u32 	%r572, %r1, 5;
	mul.lo.s32 	%r573, %r572, 160;
	mad.lo.s32 	%r574, %r571, 5, %r573;
	mov.u32 	%r575, _ZZN3cub18CUB_300001_SM_10006detail10merge_sort26DeviceMergeSortMergeKernelINS2_10policy_hubIN6thrust24THRUST_300001_SM_1000_NS6detail15normal_iteratorINS6_10device_ptrI6RunnerEEEEE9Policy600ESC_PNS0_8NullTypeESC_SG_mN4cuda3std3__44lessISA_EESA_SF_EEvbT2_T3_T4_PT6_PT7_T5_PSO_SO_NS1_7vsmem_tEE19static_temp_storage;
	mad.lo.s32 	%r576, %r574, 12, %r575;
	st.shared.u32 	[%r576], %r124;
	st.shared.u32 	[%r576+4], %r123;
	st.shared.u32 	[%r576+8], %r122;
	st.shared.u32 	[%r576+12], %r141;
	st.shared.u32 	[%r576+16], %r140;
	st.shared.u32 	[%r576+20], %r139;
	st.shared.u32 	[%r576+24], %r158;
	st.shared.u32 	[%r576+28], %r157;
	st.shared.u32 	[%r576+32], %r156;
	st.shared.u32 	[%r576+36], %r175;
	st.shared.u32 	[%r576+40], %r174;
	st.shared.u32 	[%r576+44], %r173;
	st.shared.u32 	[%r576+48], %r192;
	st.shared.u32 	[%r576+52], %r191;
	st.shared.u32 	[%r576+56], %r190;
	bar.warp.sync 	-1;
	shl.b32 	%r577, %r571, 2;
	sub.s32 	%r578, %r574, %r577;
	mad.lo.s32 	%r579, %r578, 12, %r575;
	ld.shared.u32 	%r580, [%r579];
	ld.shared.u32 	%r581, [%r579+4];
	ld.shared.u32 	%r582, [%r579+8];
	ld.shared.u32 	%r583, [%r579+384];
	ld.shared.u32 	%r584, [%r579+388];
	ld.shared.u32 	%r585, [%r579+392];
	ld.shared.u32 	%r586, [%r579+768];
	ld.shared.u32 	%r587, [%r579+772];
	ld.shared.u32 	%r588, [%r579+776];
	ld.shared.u32 	%r589, [%r579+1152];
	ld.shared.u32 	%r590, [%r579+1156];
	ld.shared.u32 	%r591, [%r579+1160];
	ld.shared.u32 	%r592, [%r579+1536];
	ld.shared.u32 	%r593, [%r579+1540];
	ld.shared.u32 	%r594, [%r579+1544];
	and.b32  	%r595, %r1, 31;
	and.b32  	%r596, %r1, 992;
	mul.lo.s32 	%r597, %r596, 5;
	or.b32  	%r598, %r597, %r595;
	cvt.u64.u32 	%rd106, %r598;
	add.s64 	%rd107, %rd4, %rd106;
	mad.lo.s64 	%rd108, %rd107, 12, %rd1;
	st.global.u32 	[%rd108], %r580;
	st.global.u32 	[%rd108+4], %r581;
	st.global.u32 	[%rd108+8], %r582;
	st.global.u32 	[%rd108+384], %r583;
	st.global.u32 	[%rd108+388], %r584;
	st.global.u32 	[%rd108+392], %r585;
	st.global.u32 	[%rd108+768], %r586;
	st.global.u32 	[%rd108+772], %r587;
	st.global.u32 	[%rd108+776], %r588;
	st.global.u32 	[%rd108+1152], %r589;
	st.global.u32 	[%rd108+1156], %r590;
	st.global.u32 	[%rd108+1160], %r591;
	st.global.u32 	[%rd108+1536], %r592;
	st.global.u32 	[%rd108+1540], %r593;
	st.global.u32 	[%rd108+1544], %r594;
	bra.uni 	$L__BB7_151;
$L__BB7_59:
	// begin inline asm
	mov.u32 %r599, %laneid;
	// end inline asm
	shr.u32 	%r600, %r1, 5;
	mul.lo.s32 	%r601, %r600, 160;
	mad.lo.s32 	%r602, %r599, 5, %r601;
	mov.u32 	%r603, _ZZN3cub18CUB_300001_SM_10006detail10merge_sort26DeviceMergeSortMergeKernelINS2_10policy_hubIN6thrust24THRUST_300001_SM_1000_NS6detail15normal_iteratorINS6_10device_ptrI6RunnerEEEEE9Policy600ESC_PNS0_8NullTypeESC_SG_mN4cuda3std3__44lessISA_EESA_SF_EEvbT2_T3_T4_PT6_PT7_T5_PSO_SO_NS1_7vsmem_tEE19static_temp_storage;
	mad.lo.s32 	%r604, %r602, 12, %r603;
	st.shared.u32 	[%r604], %r124;
	st.shared.u32 	[%r604+4], %r123;
	st.shared.u32 	[%r604+8], %r122;
	st.shared.u32 	[%r604+12], %r141;
	st.shared.u32 	[%r604+16], %r140;
	st.shared.u32 	[%r604+20], %r139;
	st.shared.u32 	[%r604+24], %r158;
	st.shared.u32 	[%r604+28], %r157;
	st.shared.u32 	[%r604+32], %r156;
	st.shared.u32 	[%r604+36], %r175;
	st.shared.u32 	[%r604+40], %r174;
	st.shared.u32 	[%r604+44], %r173;
	st.shared.u32 	[%r604+48], %r192;
	st.shared.u32 	[%r604+52], %r191;
	st.shared.u32 	[%r604+56], %r190;
	bar.warp.sync 	-1;
	shl.b32 	%r605, %r599, 2;
	sub.s32 	%r606, %r602, %r605;
	mad.lo.s32 	%r607, %r606, 12, %r603;
	ld.shared.u32 	%r608, [%r607];
	ld.shared.u32 	%r609, [%r607+4];
	ld.shared.u32 	%r610, [%r607+8];
	ld.shared.u32 	%r611, [%r607+384];
	ld.shared.u32 	%r612, [%r607+388];
	ld.shared.u32 	%r613, [%r607+392];
	ld.shared.u32 	%r614, [%r607+768];
	ld.shared.u32 	%r615, [%r607+772];
	ld.shared.u32 	%r616, [%r607+776];
	ld.shared.u32 	%r617, [%r607+1152];
	ld.shared.u32 	%r618, [%r607+1156];
	ld.shared.u32 	%r619, [%r607+1160];
	ld.shared.u32 	%r620, [%r607+1536];
	ld.shared.u32 	%r621, [%r607+1540];
	ld.shared.u32 	%r622, [%r607+1544];
	and.b32  	%r623, %r1, 31;
	and.b32  	%r624, %r1, 992;
	mul.lo.s32 	%r625, %r624, 5;
	cvt.u64.u32 	%rd109, %r625;
	cvt.u64.u32 	%rd110, %r623;
	add.s64 	%rd111, %rd4, %rd110;
	add.s64 	%rd112, %rd111, %rd109;
	mad.lo.s64 	%rd113, %rd112, 12, %rd2;
	st.global.u32 	[%rd113], %r608;
	st.global.u32 	[%rd113+4], %r609;
	st.global.u32 	[%rd113+8], %r610;
	st.global.u32 	[%rd113+384], %r611;
	st.global.u32 	[%rd113+388], %r612;
	st.global.u32 	[%rd113+392], %r613;
	st.global.u32 	[%rd113+768], %r614;
	st.global.u32 	[%rd113+772], %r615;
	st.global.u32 	[%rd113+776], %r616;
	st.global.u32 	[%rd113+1152], %r617;
	st.global.u32 	[%rd113+1156], %r618;
	st.global.u32 	[%rd113+1160], %r619;
	st.global.u32 	[%rd113+1536], %r620;
	st.global.u32 	[%rd113+1540], %r621;
	st.global.u32 	[%rd113+1544], %r622;
	bra.uni 	$L__BB7_151;
$L__BB7_60:
	ld.param.u64 	%rd118, [_ZN3cub18CUB_300001_SM_10006detail10merge_sort26DeviceMergeSortMergeKernelINS2_10policy_hubIN6thrust24THRUST_300001_SM_1000_NS6detail15normal_iteratorINS6_10device_ptrI6RunnerEEEEE9Policy600ESC_PNS0_8NullTypeESC_SG_mN4cuda3std3__44lessISA_EESA_SF_EEvbT2_T3_T4_PT6_PT7_T5_PSO_SO_NS1_7vsmem_tE_param_8];
	ld.param.u64 	%rd116, [_ZN3cub18CUB_300001_SM_10006detail10merge_sort26DeviceMergeSortMergeKernelINS2_10policy_hubIN6thrust24THRUST_300001_SM_1000_NS6detail15normal_iteratorINS6_10device_ptrI6RunnerEEEEE9Policy600ESC_PNS0_8NullTypeESC_SG_mN4cuda3std3__44lessISA_EESA_SF_EEvbT2_T3_T4_PT6_PT7_T5_PSO_SO_NS1_7vsmem_tE_param_7];
	ld.param.u64 	%rd114, [_ZN3cub18CUB_300001_SM_10006detail10merge_sort26DeviceMergeSortMergeKernelINS2_10policy_hubIN6thrust24THRUST_300001_SM_1000_NS6detail15normal_iteratorINS6_10device_ptrI6RunnerEEEEE9Policy600ESC_PNS0_8NullTypeESC_SG_mN4cuda3std3__44lessISA_EESA_SF_EEvbT2_T3_T4_PT6_PT7_T5_PSO_SO_NS1_7vsmem_tE_param_3];
	cvta.to.global.u64 	%rd28, %rd116;
	shl.b64 	%rd29, %rd3, 3;
	add.s64 	%rd30, %rd28, %rd29;
	ld.global.u64 	%rd13, [%rd30];
	ld.global.u64 	%rd31, [%rd30+8];
	shr.u64 	%rd32, %rd118, 1;
	neg.s64 	%rd33, %rd118;
	and.b64  	%rd34, %rd33, %rd3;
	mul.lo.s64 	%rd14, %rd34, 1280;
	mul.lo.s64 	%rd15, %rd32, 1280;
	sub.s64 	%rd35, %rd3, %rd34;
	mul.lo.s64 	%rd36, %rd35, 1280;
	sub.s64 	%rd37, %rd13, %rd14;
	sub.s64 	%rd38, %rd31, %rd14;
	sub.s64 	%rd39, %rd114, %rd14;
	max.u64 	%rd40, %rd39, %rd15;
	sub.s64 	%rd41, %rd40, %rd15;
	sub.s64 	%rd42, %rd36, %rd37;
	min.u64 	%rd16, %rd42, %rd41;
	max.u64 	%rd43, %rd36, -1281;
	not.b64 	%rd44, %rd43;
	add.s64 	%rd45, %rd36, %rd44;
	sub.s64 	%rd46, %rd45, %rd38;
	or.b64  	%rd47, %rd33, %rd3;
	setp.eq.s64 	%p22, %rd47, -1;
	min.u64 	%rd48, %rd15, %rd39;
	selp.b64 	%rd49, %rd48, %rd38, %p22;
	selp.b64 	%rd50, %rd15, %rd46, %p22;
	min.u64 	%rd51, %rd50, %rd41;
	cvt.u32.u64 	%r431, %rd37;
	cvt.u32.u64 	%r432, %rd49;
	sub.s32 	%r193, %r432, %r431;
	cvt.u32.u64 	%r433, %rd51;
	cvt.u32.u64 	%r434, %rd16;
	sub.s32 	%r194, %r433, %r434;
	// begin inline asm
	griddepcontrol.wait;
	// end inline asm
	setp.eq.s16 	%p23, %rs1, 0;
	@%p23 bra 	$L__BB7_81;
	add.s64 	%rd52, %rd14, %rd15;
	add.s64 	%rd53, %rd52, %rd16;
	add.s32 	%r195, %r194, %r193;
	setp.ge.s32 	%p24, %r1, %r195;
	cvt.u64.u32 	%rd54, %r1;
	add.s64 	%rd55, %rd13, %rd54;
	mad.lo.s64 	%rd17, %rd55, 12, %rd2;
	sub.s32 	%r436, %r1, %r193;
	cvt.s64.s32 	%rd56, %r436;
	add.s64 	%rd57, %rd53, %rd56;
	mad.lo.s64 	%rd18, %rd57, 12, %rd2;
	@%p24 bra 	$L__BB7_65;
	setp.ge.s32 	%p25, %r1, %r193;
	@%p25 bra 	$L__BB7_64;
	ld.global.u32 	%r730, [%rd17];
	ld.global.u32 	%r729, [%rd17+4];
	ld.global.u32 	%r728, [%rd17+8];
	bra.uni 	$L__BB7_65;
$L__BB7_64:
	ld.global.u32 	%r730, [%rd18];
	ld.global.u32 	%r729, [%rd18+4];
	ld.global.u32 	%r728, [%rd18+8];
$L__BB7_65:
	add.s32 	%r205, %r1, 256;
	setp.ge.s32 	%p26, %r205, %r195;
	@%p26 bra 	$L__BB7_69;
	setp.lt.s32 	%p27, %r205, %r193;
	@%p27 bra 	$L__BB7_68;
	ld.global.u32 	%r727, [%rd18+3072];
	ld.global.u32 	%r726, [%rd18+3076];
	ld.global.u32 	%r725, [%rd18+3080];
	bra.uni 	$L__BB7_69;
$L__BB7_68:
	ld.global.u32 	%r727, [%rd17+3072];
	ld.global.u32 	%r726, [%rd17+3076];
	ld.global.u32 	%r725, [%rd17+3080];
$L__BB7_69:
	add.s32 	%r215, %r1, 512;
	setp.ge.s32 	%p28, %r215, %r195;
	@%p28 bra 	$L__BB7_73;
	setp.lt.s32 	%p29, %r215, %r193;
	@%p29 bra 	$L__BB7_72;
	ld.global.u32 	%r724, [%rd18+6144];
	ld.global.u32 	%r723, [%rd18+6148];
	ld.global.u32 	%r722, [%rd18+6152];
	bra.uni 	$L__BB7_73;
$L__BB7_72:
	ld.global.u32 	%r724, [%rd17+6144];
	ld.global.u32 	%r723, [%rd17+6148];
	ld.global.u32 	%r722, [%rd17+6152];
$L__BB7_73:
	add.s32 	%r225, %r1, 768;
	setp.ge.s32 	%p30, %r225, %r195;
	@%p30 bra 	$L__BB7_77;
	setp.lt.s32 	%p31, %r225, %r193;
	@%p31 bra 	$L__BB7_76;
	ld.global.u32 	%r721, [%rd18+9216];
	ld.global.u32 	%r720, [%rd18+9220];
	ld.global.u32 	%r719, [%rd18+9224];
	bra.uni 	$L__BB7_77;
$L__BB7_76:
	ld.global.u32 	%r721, [%rd17+9216];
	ld.global.u32 	%r720, [%rd17+9220];
	ld.global.u32 	%r719, [%rd17+9224];
$L__BB7_77:
	or.b32  	%r235, %r1, 1024;
	setp.ge.s32 	%p32, %r235, %r195;
	@%p32 bra 	$L__BB7_101;
	setp.lt.s32 	%p33, %r235, %r193;
	@%p33 bra 	$L__BB7_80;
	ld.global.u32 	%r718, [%rd18+12288];
	ld.global.u32 	%r717, [%rd18+12292];
	ld.global.u32 	%r716, [%rd18+12296];
	bra.uni 	$L__BB7_101;
$L__BB7_80:
	ld.global.u32 	%r718, [%rd17+12288];
	ld.global.u32 	%r717, [%rd17+12292];
	ld.global.u32 	%r716, [%rd17+12296];
	bra.uni 	$L__BB7_101;
$L__BB7_81:
	add.s64 	%rd58, %rd14, %rd15;
	add.s64 	%rd59, %rd58, %rd16;
	add.s32 	%r242, %r194, %r193;
	setp.ge.s32 	%p34, %r1, %r242;
	cvt.u64.u32 	%rd60, %r1;
	add.s64 	%rd61, %rd13, %rd60;
	mad.lo.s64 	%rd19, %rd61, 12, %rd1;
	sub.s32 	%r442, %r1, %r193;
	cvt.s64.s32 	%rd62, %r442;
	add.s64 	%rd63, %rd59, %rd62;
	mad.lo.s64 	%rd20, %rd63, 12, %rd1;
	@%p34 bra 	$L__BB7_85;
	setp.ge.s32 	%p35, %r1, %r193;
	@%p35 bra 	$L__BB7_84;
	ld.global.u32 	%r730, [%rd19];
	ld.global.u32 	%r729, [%rd19+4];
	ld.global.u32 	%r728, [%rd19+8];
	bra.uni 	$L__BB7_85;
$L__BB7_84:
	ld.global.u32 	%r730, [%rd20];
	ld.global.u32 	%r729, [%rd20+4];
	ld.global.u32 	%r728, [%rd20+8];
$L__BB7_85:
	add.s32 	%r252, %r1, 256;
	setp.ge.s32 	%p36, %r252, %r242;
	@%p36 bra 	$L__BB7_89;
	setp.lt.s32 	%p37, %r252, %r193;
	@%p37 bra 	$L__BB7_88;
	ld.global.u32 	%r727, [%rd20+3072];
	ld.global.u32 	%r726, [%rd20+3076];
	ld.global.u32 	%r725, [%rd20+3080];
	bra.uni 	$L__BB7_89;
$L__BB7_88:
	ld.global.u32 	%r727, [%rd19+3072];
	ld.global.u32 	%r726, [%rd19+3076];
	ld.global.u32 	%r725, [%rd19+3080];
$L__BB7_89:
	add.s32 	%r262, %r1, 512;
	setp.ge.s32 	%p38, %r262, %r242;
	@%p38 bra 	$L__BB7_93;
	setp.lt.s32 	%p39, %r262, %r193;
	@%p39 bra 	$L__BB7_92;
	ld.global.u32 	%r724, [%rd20+6144];
	ld.global.u32 	%r723, [%rd20+6148];
	ld.global.u32 	%r722, [%rd20+6152];
	bra.uni 	$L__BB7_93;
$L__BB7_92:
	ld.global.u32 	%r724, [%rd19+6144];
	ld.global.u32 	%r723, [%rd19+6148];
	ld.global.u32 	%r722, [%rd19+6152];
$L__BB7_93:
	add.s32 	%r272, %r1, 768;
	setp.ge.s32 	%p40, %r272, %r242;
	@%p40 bra 	$L__BB7_97;
	setp.lt.s32 	%p41, %r272, %r193;
	@%p41 bra 	$L__BB7_96;
	ld.global.u32 	%r721, [%rd20+9216];
	ld.global.u32 	%r720, [%rd20+9220];
	ld.global.u32 	%r719, [%rd20+9224];
	bra.uni 	$L__BB7_97;
$L__BB7_96:
	ld.global.u32 	%r721, [%rd19+9216];
	ld.global.u32 	%r720, [%rd19+9220];
	ld.global.u32 	%r719, [%rd19+9224];
$L__BB7_97:
	or.b32  	%r282, %r1, 1024;
	setp.ge.s32 	%p42, %r282, %r242;
	@%p42 bra 	$L__BB7_101;
	setp.lt.s32 	%p43, %r282, %r193;
	@%p43 bra 	$L__BB7_100;
	ld.global.u32 	%r718, [%rd20+12288];
	ld.global.u32 	%r717, [%rd20+12292];
	ld.global.u32 	%r716, [%rd20+12296];
	bra.uni 	$L__BB7_101;
$L__BB7_100:
	ld.global.u32 	%r718, [%rd19+12288];
	ld.global.u32 	%r717, [%rd19+12292];
	ld.global.u32 	%r716, [%rd19+12296];
$L__BB7_101:
	mov.u32 	%r447, _ZZN3cub18CUB_300001_SM_10006detail10merge_sort26DeviceMergeSortMergeKernelINS2_10policy_hubIN6thrust24THRUST_300001_SM_1000_NS6detail15normal_iteratorINS6_10device_ptrI6RunnerEEEEE9Policy600ESC_PNS0_8NullTypeESC_SG_mN4cuda3std3__44lessISA_EESA_SF_EEvbT2_T3_T4_PT6_PT7_T5_PSO_SO_NS1_7vsmem_tEE19static_temp_storage;
	mad.lo.s32 	%r448, %r1, 12, %r447;
	st.shared.u32 	[%r448], %r730;
	st.shared.u32 	[%r448+4], %r729;
	st.shared.u32 	[%r448+8], %r728;
	st.shared.u32 	[%r448+3072], %r727;
	st.shared.u32 	[%r448+3076], %r726;
	st.shared.u32 	[%r448+3080], %r725;
	st.shared.u32 	[%r448+6144], %r724;
	st.shared.u32 	[%r448+6148], %r723;
	st.shared.u32 	[%r448+6152], %r722;
	st.shared.u32 	[%r448+9216], %r721;
	st.shared.u32 	[%r448+9220], %r720;
	st.shared.u32 	[%r448+9224], %r719;
	st.shared.u32 	[%r448+12288], %r718;
	st.shared.u32 	[%r448+12292], %r717;
	st.shared.u32 	[%r448+12296], %r716;
	bar.sync 	0;
	// begin inline asm
	griddepcontrol.launch_dependents;
	// end inline asm
	add.s32 	%r304, %r194, %r193;
	mul.lo.s32 	%r449, %r1, 5;
	min.s32 	%r305, %r449, %r304;
	setp.lt.s32 	%p44, %r305, %r194;
	sub.s32 	%r450, %r305, %r194;
	selp.b32 	%r733, 0, %r450, %p44;
	min.s32 	%r731, %r305, %r193;
	setp.ge.s32 	%p45, %r733, %r731;
	@%p45 bra 	$L__BB7_104;
	add.s32 	%r308, %r305, %r193;
$L__BB7_103:
	sub.s32 	%r451, %r731, %r733;
	shr.u32 	%r452, %r451, 31;
	add.s32 	%r453, %r451, %r452;
	shr.s32 	%r454, %r453, 1;
	add.s32 	%r455, %r454, %r733;
	mad.lo.s32 	%r457, %r455, 12, %r447;
	ld.shared.u32 	%r458, [%r457];
	not.b32 	%r459, %r455;
	add.s32 	%r460, %r308, %r459;
	mad.lo.s32 	%r461, %r460, 12, %r447;
	ld.shared.u32 	%r462, [%r461];
	setp.gt.s32 	%p46, %r462, %r458;
	add.s32 	%r463, %r455, 1;
	selp.b32 	%r733, %r733, %r463, %p46;
	selp.b32 	%r731, %r455, %r731, %p46;
	setp.lt.s32 	%p47, %r733, %r731;
	@%p47 bra 	$L__BB7_103;
$L__BB7_104:
	sub.s32 	%r464, %r305, %r733;
	add.s32 	%r314, %r464, %r193;
	mad.lo.s32 	%r315, %r314, 12, %r447;
	ld.shared.u32 	%r736, [%r315+8];
	ld.shared.u32 	%r735, [%r315+4];
	ld.shared.u32 	%r734, [%r315];
	mad.lo.s32 	%r319, %r733, 12, %r447;
	ld.shared.u32 	%r745, [%r319+8];
	ld.shared.u32 	%r744, [%r319+4];
	ld.shared.u32 	%r743, [%r319];
	setp.ge.s32 	%p49, %r314, %r304;
	mov.pred 	%p131, 0;
	@%p49 bra 	$L__BB7_106;
	setp.ge.s32 	%p50, %r733, %r193;
	setp.gt.s32 	%p51, %r734, %r743;
	or.pred  	%p131, %p50, %p51;
$L__BB7_106:
	selp.b32 	%r323, %r736, %r745, %p131;
	selp.b32 	%r324, %r735, %r744, %p131;
	selp.b32 	%r325, %r734, %r743, %p131;
	selp.u32 	%r466, 1, 0, %p131;
	add.s32 	%r326, %r314, %r466;
	not.pred 	%p52, %p131;
	selp.u32 	%r467, 1, 0, %p52;
	add.s32 	%r327, %r733, %r467;
	@%p52 bra 	$L__BB7_108;
	ld.shared.u32 	%r734, [%r315+12];
	ld.shared.u32 	%r735, [%r315+16];
	ld.shared.u32 	%r736, [%r315+20];
	bra.uni 	$L__BB7_109;
$L__BB7_108:
	ld.shared.u32 	%r743, [%r319+12];
	ld.shared.u32 	%r744, [%r319+16];
	ld.shared.u32 	%r745, [%r319+20];
$L__BB7_109:
	setp.ge.s32 	%p54, %r326, %r304;
	mov.pred 	%p132, 0;
	@%p54 bra 	$L__BB7_111;
	setp.ge.s32 	%p55, %r327, %r193;
	setp.gt.s32 	%p56, %r734, %r743;
	or.pred  	%p132, %p55, %p56;
$L__BB7_111:
	selp.b32 	%r340, %r736, %r745, %p132;
	selp.b32 	%r341, %r735, %r744, %p132;
	selp.b32 	%r342, %r734, %r743, %p132;
	selp.u32 	%r468, 1, 0, %p132;
	add.s32 	%r343, %r326, %r468;
	not.pred 	%p57, %p132;
	selp.u32 	%r469, 1, 0, %p57;
	add.s32 	%r344, %r327, %r469;
	@%p132 bra 	$L__BB7_113;
	mad.lo.s32 	%r471, %r344, 12, %r447;
	ld.shared.u32 	%r743, [%r471];
	ld.shared.u32 	%r744, [%r471+4];
	ld.shared.u32 	%r745, [%r471+8];
	bra.uni 	$L__BB7_114;
$L__BB7_113:
	mad.lo.s32 	%r473, %r343, 12, %r447;
	ld.shared.u32 	%r734, [%r473];
	ld.shared.u32 	%r735, [%r473+4];
	ld.shared.u32 	%r736, [%r473+8];
$L__BB7_114:
	setp.ge.s32 	%p59, %r343, %r304;
	mov.pred 	%p133, 0;
	@%p59 bra 	$L__BB7_116;
	setp.ge.s32 	%p60, %r344, %r193;
	setp.gt.s32 	%p61, %r734, %r743;
	or.pred  	%p133, %p60, %p61;
$L__BB7_116:
	selp.b32 	%r357, %r736, %r745, %p133;
	selp.b32 	%r358, %r735, %r744, %p133;
	selp.b32 	%r359, %r734, %r743, %p133;
	selp.u32 	%r474, 1, 0, %p133;
	add.s32 	%r360, %r343, %r474;
	not.pred 	%p62, %p133;
	selp.u32 	%r475, 1, 0, %p62;
	add.s32 	%r361, %r344, %r475;
	@%p133 bra 	$L__BB7_118;
	mad.lo.s32 	%r477, %r361, 12, %r447;
	ld.shared.u32 	%r743, [%r477];
	ld.shared.u32 	%r744, [%r477+4];
	ld.shared.u32 	%r745, [%r477+8];
	bra.uni 	$L__BB7_119;
$L__BB7_118:
	mad.lo.s32 	%r479, %r360, 12, %r447;
	ld.shared.u32 	%r734, [%r479];
	ld.shared.u32 	%r735, [%r479+4];
	ld.shared.u32 	%r736, [%r479+8];
$L__BB7_119:
	setp.ge.s32 	%p64, %r360, %r304;
	mov.pred 	%p134, 0;
	@%p64 bra 	$L__BB7_121;
	setp.ge.s32 	%p65, %r361, %r193;
	setp.gt.s32 	%p66, %r734, %r743;
	or.pred  	%p134, %p65, %p66;
$L__BB7_121:
	selp.b32 	%r374, %r736, %r745, %p134;
	selp.b32 	%r375, %r735, %r744, %p134;
	selp.b32 	%r376, %r734, %r743, %p134;
	selp.u32 	%r480, 1, 0, %p134;
	add.s32 	%r377, %r360, %r480;
	not.pred 	%p67, %p134;
	selp.u32 	%r481, 1, 0, %p67;
	add.s32 	%r378, %r361, %r481;
	@%p134 bra 	$L__BB7_123;
	mov.u32 	%r482, _ZZN3cub18CUB_300001_SM_10006detail10merge_sort26DeviceMergeSortMergeKernelINS2_10policy_hubIN6thrust24THRUST_300001_SM_1000_NS6detail15normal_iteratorINS6_10device_ptrI6RunnerEEEEE9Policy600ESC_PNS0_8NullTypeESC_SG_mN4cuda3std3__44lessISA_EESA_SF_EEvbT2_T3_T4_PT6_PT7_T5_PSO_SO_NS1_7vsmem_tEE19static_temp_storage;
	mad.lo.s32 	%r483, %r378, 12, %r482;
	ld.shared.u32 	%r743, [%r483];
	ld.shared.u32 	%r744, [%r483+4];
	ld.shared.u32 	%r745, [%r483+8];
	bra.uni 	$L__BB7_124;
$L__BB7_123:
	mov.u32 	%r484, _ZZN3cub18CUB_300001_SM_10006detail10merge_sort26DeviceMergeSortMergeKernelINS2_10policy_hubIN6thrust24THRUST_300001_SM_1000_NS6detail15normal_iteratorINS6_10device_ptrI6RunnerEEEEE9Policy600ESC_PNS0_8NullTypeESC_SG_mN4cuda3std3__44lessISA_EESA_SF_EEvbT2_T3_T4_PT6_PT7_T5_PSO_SO_NS1_7vsmem_tEE19static_temp_storage;
	mad.lo.s32 	%r485, %r377, 12, %r484;
	ld.shared.u32 	%r734, [%r485];
	ld.shared.u32 	%r735, [%r485+4];
	ld.shared.u32 	%r736, [%r485+8];
$L__BB7_124:
	setp.ge.s32 	%p69, %r377, %r304;
	mov.pred 	%p135, 0;
	@%p69 bra 	$L__BB7_126;
	setp.ge.s32 	%p70, %r378, %r193;
	setp.gt.s32 	%p71, %r734, %r743;
	or.pred  	%p135, %p70, %p71;
$L__BB7_126:
	setp.eq.s16 	%p72, %rs1, 0;
	selp.b32 	%r391, %r736, %r745, %p135;
	selp.b32 	%r392, %r735, %r744, %p135;
	selp.b32 	%r393, %r734, %r743, %p135;
	bar.sync 	0;
	@%p72 bra 	$L__BB7_139;
	// begin inline asm
	mov.u32 %r486, %laneid;
	// end inline asm
	shr.u32 	%r487, %r1, 5;
	mul.lo.s32 	%r488, %r487, 160;
	mad.lo.s32 	%r489, %r486, 5, %r488;
	mov.u32 	%r490, _ZZN3cub18CUB_300001_SM_10006detail10merge_sort26DeviceMergeSortMergeKernelINS2_10policy_hubIN6thrust24THRUST_300001_SM_1000_NS6detail15normal_iteratorINS6_10device_ptrI6RunnerEEEEE9Policy600ESC_PNS0_8NullTypeESC_SG_mN4cuda3std3__44lessISA_EESA_SF_EEvbT2_T3_T4_PT6_PT7_T5_PSO_SO_NS1_7vsmem_tEE19static_temp_storage;
	mad.lo.s32 	%r491, %r489, 12, %r490;
	st.shared.u32 	[%r491], %r325;
	st.shared.u32 	[%r491+4], %r324;
	st.shared.u32 	[%r491+8], %r323;
	st.shared.u32 	[%r491+12], %r342;
	st.shared.u32 	[%r491+16], %r341;
	st.shared.u32 	[%r491+20], %r340;
	st.shared.u32 	[%r491+24], %r359;
	st.shared.u32 	[%r491+28], %r358;
	st.shared.u32 	[%r491+32], %r357;
	st.shared.u32 	[%r491+36], %r376;
	st.shared.u32 	[%r491+40], %r375;
	st.shared.u32 	[%r491+44], %r374;
	st.shared.u32 	[%r491+48], %r393;
	st.shared.u32 	[%r491+52], %r392;
	st.shared.u32 	[%r491+56], %r391;
	bar.warp.sync 	-1;
	shl.b32 	%r492, %r486, 2;
	sub.s32 	%r493, %r489, %r492;
	mad.lo.s32 	%r494, %r493, 12, %r490;
	ld.shared.u32 	%r394, [%r494];
	ld.shared.u32 	%r395, [%r494+4];
	ld.shared.u32 	%r396, [%r494+8];
	ld.shared.u32 	%r397, [%r494+384];
	ld.shared.u32 	%r398, [%r494+388];
	ld.shared.u32 	%r399, [%r494+392];
	ld.shared.u32 	%r400, [%r494+768];
	ld.shared.u32 	%r401, [%r494+772];
	ld.shared.u32 	%r402, [%r494+776];
	ld.shared.u32 	%r403, [%r494+1152];
	ld.shared.u32 	%r404, [%r494+1156];
	ld.shared.u32 	%r405, [%r494+1160];
	ld.shared.u32 	%r406, [%r494+1536];
	ld.shared.u32 	%r407, [%r494+1540];
	ld.shared.u32 	%r408, [%r494+1544];
	setp.ne.s32 	%p73, %r1, 0;
	@%p73 bra 	$L__BB7_129;
	st.volatile.shared.u32 	[_ZZN3cub18CUB_300001_SM_10006detail10merge_sort26DeviceMergeSortMergeKernelINS2_10policy_hubIN6thrust24THRUST_300001_SM_1000_NS6detail15normal_iteratorINS6_10device_ptrI6RunnerEEEEE9Policy600ESC_PNS0_8NullTypeESC_SG_mN4cuda3std3__44lessISA_EESA_SF_EEvbT2_T3_T4_PT6_PT7_T5_PSO_SO_NS1_7vsmem_tEE19static_temp_storage+15360], %r304;
$L__BB7_129:
	bar.sync 	0;
	ld.volatile.shared.u32 	%r409, [_ZZN3cub18CUB_300001_SM_10006detail10merge_sort26DeviceMergeSortMergeKernelINS2_10policy_hubIN6thrust24THRUST_300001_SM_1000_NS6detail15normal_iteratorINS6_10device_ptrI6RunnerEEEEE9Policy600ESC_PNS0_8NullTypeESC_SG_mN4cuda3std3__44lessISA_EESA_SF_EEvbT2_T3_T4_PT6_PT7_T5_PSO_SO_NS1_7vsmem_tEE19static_temp_storage+15360];
	and.b32  	%r495, %r1, 31;
	and.b32  	%r496, %r1, 992;
	mul.lo.s32 	%r497, %r496, 5;
	or.b32  	%r410, %r497, %r495;
	setp.ge.s32 	%p74, %r410, %r409;
	cvt.u64.u32 	%rd64, %r410;
	add.s64 	%rd65, %rd4, %rd64;
	mad.lo.s64 	%rd21, %rd65, 12, %rd1;
	@%p74 bra 	$L__BB7_131;
	st.global.u32 	[%rd21], %r394;
	st.global.u32 	[%rd21+4], %r395;
	st.global.u32 	[%rd21+8], %r396;
$L__BB7_131:
	add.s32 	%r498, %r410, 32;
	setp.ge.s32 	%p75, %r498, %r409;
	@%p75 bra 	$L__BB7_133;
	st.global.u32 	[%rd21+384], %r397;
	st.global.u32 	[%rd21+388], %r398;
	st.global.u32 	[%rd21+392], %r399;
$L__BB7_133:
	add.s32 	%r499, %r410, 64;
	setp.ge.s32 	%p76, %r499, %r409;
	@%p76 bra 	$L__BB7_135;
	st.global.u32 	[%rd21+768], %r400;
	st.global.u32 	[%rd21+772], %r401;
	st.global.u32 	[%rd21+776], %r402;
$L__BB7_135:
	add.s32 	%r500, %r410, 96;
	setp.ge.s32 	%p77, %r500, %r409;
	@%p77 bra 	$L__BB7_137;
	st.global.u32 	[%rd21+1152], %r403;
	st.global.u32 	[%rd21+1156], %r404;
	st.global.u32 	[%rd21+1160], %r405;
$L__BB7_137:
	add.s32 	%r501, %r410, 128;
	setp.ge.s32 	%p78, %r501, %r409;
	@%p78 bra 	$L__BB7_151;
	st.global.u32 	[%rd21+1536], %r406;
	st.global.u32 	[%rd21+1540], %r407;
	st.global.u32 	[%rd21+1544], %r408;
	bra.uni 	$L__BB7_151;
$L__BB7_139:
	// begin inline asm
	mov.u32 %r502, %laneid;
	// end inline asm
	shr.u32 	%r503, %r1, 5;
	mul.lo.s32 	%r504, %r503, 160;
	mad.lo.s32 	%r505, %r502, 5, %r504;
	mov.u32 	%r506, _ZZN3cub18CUB_300001_SM_10006detail10merge_sort26DeviceMergeSortMergeKernelINS2_10policy_hubIN6thrust24THRUST_300001_SM_1000_NS6detail15normal_iteratorINS6_10device_ptrI6RunnerEEEEE9Policy600ESC_PNS0_8NullTypeESC_SG_mN4cuda3std3__44lessISA_EESA_SF_EEvbT2_T3_T4_PT6_PT7_T5_PSO_SO_NS1_7vsmem_tEE19static_temp_storage;
	mad.lo.s32 	%r507, %r505, 12, %r506;
	st.shared.u32 	[%r507], %r325;
	st.shared.u32 	[%r507+4], %r324;
	st.shared.u32 	[%r507+8], %r323;
	st.shared.u32 	[%r507+12], %r342;
	st.shared.u32 	[%r507+16], %r341;
	st.shared.u32 	[%r507+20], %r340;
	st.shared.u32 	[%r507+24], %r359;
	st.shared.u32 	[%r507+28], %r358;
	st.shared.u32 	[%r507+32], %r357;
	st.shared.u32 	[%r507+36], %r376;
	st.shared.u32 	[%r507+40], %r375;
	st.shared.u32 	[%r507+44], %r374;
	st.shared.u32 	[%r507+48], %r393;
	st.shared.u32 	[%r507+52], %r392;
	st.shared.u32 	[%r507+56], %r391;
	bar.warp.sync 	-1;
	shl.b32 	%r508, %r502, 2;
	sub.s32 	%r509, %r505, %r508;
	mad.lo.s32 	%r510, %r509, 12, %r506;
	ld.shared.u32 	%r411, [%r510];
	ld.shared.u32 	%r412, [%r510+4];
	ld.shared.u32 	%r413, [%r510+8];
	ld.shared.u32 	%r414, [%r510+384];
	ld.shared.u32 	%r415, [%r510+388];
	ld.shared.u32 	%r416, [%r510+392];
	ld.shared.u32 	%r417, [%r510+768];
	ld.shared.u32 	%r418, [%r510+772];
	ld.shared.u32 	%r419, [%r510+776];
	ld.shared.u32 	%r420, [%r510+1152];
	ld.shared.u32 	%r421, [%r510+1156];
	ld.shared.u32 	%r422, [%r510+1160];
	ld.shared.u32 	%r423, [%r510+1536];
	ld.shared.u32 	%r424, [%r510+1540];
	ld.shared.u32 	%r425, [%r510+1544];
	setp.ne.s32 	%p79, %r1, 0;
	@%p79 bra 	$L__BB7_141;
	st.volatile.shared.u32 	[_ZZN3cub18CUB_300001_SM_10006detail10merge_sort26DeviceMergeSortMergeKernelINS2_10policy_hubIN6thrust24THRUST_300001_SM_1000_NS6detail15normal_iteratorINS6_10device_ptrI6RunnerEEEEE9Policy600ESC_PNS0_8NullTypeESC_SG_mN4cuda3std3__44lessISA_EESA_SF_EEvbT2_T3_T4_PT6_PT7_T5_PSO_SO_NS1_7vsmem_tEE19static_temp_storage+15360], %r304;
$L__BB7_141:
	bar.sync 	0;
	ld.volatile.shared.u32 	%r426, [_ZZN3cub18CUB_300001_SM_10006detail10merge_sort26DeviceMergeSortMergeKernelINS2_10policy_hubIN6thrust24THRUST_300001_SM_1000_NS6detail15normal_iteratorINS6_10device_ptrI6RunnerEEEEE9Policy600ESC_PNS0_8NullTypeESC_SG_mN4cuda3std3__44lessISA_EESA_SF_EEvbT2_T3_T4_PT6_PT7_T5_PSO_SO_NS1_7vsmem_tEE19static_temp_storage+15360];
	and.b32  	%r511, %r1, 31;
	and.b32  	%r512, %r1, 992;
	mul.lo.s32 	%r513, %r512, 5;
	cvt.u64.u32 	%rd66, %r513;
	cvt.u64.u32 	%rd67, %r511;
	or.b32  	%r427, %r513, %r511;
	add.s64 	%rd68, %rd4, %rd67;
	add.s64 	%rd69, %rd68, %rd66;
	setp.ge.s32 	%p80, %r427, %r426;
	mad.lo.s64 	%rd22, %rd69, 12, %rd2;
	@%p80 bra 	$L__BB7_143;
	st.global.u32 	[%rd22], %r411;
	st.global.u32 	[%rd22+4], %r412;
	st.global.u32 	[%rd22+8], %r413;
$L__BB7_143:
	add.s32 	%r514, %r427, 32;
	setp.ge.s32 	%p81, %r514, %r426;
	@%p81 bra 	$L__BB7_145;
	st.global.u32 	[%rd22+384], %r414;
	st.global.u32 	[%rd22+388], %r415;
	st.global.u32 	[%rd22+392], %r416;
$L__BB7_145:
	add.s32 	%r515, %r427, 64;
	setp.ge.s32 	%p82, %r515, %r426;
	@%p82 bra 	$L__BB7_147;
	st.global.u32 	[%rd22+768], %r417;
	st.global.u32 	[%rd22+772], %r418;
	st.global.u32 	[%rd22+776], %r419;
$L__BB7_147:
	add.s32 	%r516, %r427, 96;
	setp.ge.s32 	%p83, %r516, %r426;
	@%p83 bra 	$L__BB7_149;
	st.global.u32 	[%rd22+1152], %r420;
	st.global.u32 	[%rd22+1156], %r421;
	st.global.u32 	[%rd22+1160], %r422;
$L__BB7_149:
	add.s32 	%r517, %r427, 128;
	setp.ge.s32 	%p84, %r517, %r426;
	@%p84 bra 	$L__BB7_151;
	st.global.u32 	[%rd22+1536], %r423;
	st.global.u32 	[%rd22+1540], %r424;
	st.global.u32 	[%rd22+1544], %r425;
$L__BB7_151:
	ret;

}


// ===== COMPILED SASS (sm_100) =====

	.target	sm_100

	.elftype	@"ET_EXEC"


//--------------------- .note.nv.tkinfo           --------------------------
	.section	.note.nv.tkinfo,"",@"SHT_NOTE"
	.sectionflags	@"SHF_NOTE_NV_TKINFO"
	.tkinfo
        /*0018*/ 	.word	0x00000002
        /*0030*/ 	.string	""
        /*0030*/ 	.string	"ptxas"
        /*0030*/ 	.string	"Cuda compilation tools, release 13.0, V13.0.88"
        /*0030*/ 	.string	"Build cuda_13.0.r13.0/compiler.36424714_0"
        /*0030*/ 	.string	"-arch sm_100 -m 64 "



//--------------------- .note.nv.cuinfo           --------------------------
	.section	.note.nv.cuinfo,"",@"SHT_NOTE"
	.sectionflags	@"SHF_NOTE_NV_CUINFO"
        /*0018*/ 	.short	0x0002
        /*001a*/ 	.short	0x0064
        /*001c*/ 	.short	0x0082
	.zero		2


//--------------------- .nv.info                  --------------------------
	.section	.nv.info,"",@"SHT_CUDA_INFO"
	.align	4


	//----- nvinfo : EIATTR_REGCOUNT
	.align		4
        /*0000*/ 	.byte	0x04, 0x2f
        /*0002*/ 	.short	(.L_48 - .L_47)
	.align		4
.L_47:
        /*0004*/ 	.word	index@(_Z24calculate_race_positionsP6RunnerPbS1_)
        /*0008*/ 	.word	0x0000000a


	//----- nvinfo : EIATTR_FRAME_SIZE
	.align		4
.L_48:
        /*000c*/ 	.byte	0x04, 0x11
        /*000e*/ 	.short	(.L_50 - .L_49)
	.align		4
.L_49:
        /*0010*/ 	.word	index@(_Z24calculate_race_positionsP6RunnerPbS1_)
        /*0014*/ 	.word	0x00000000


	//----- nvinfo : EIATTR_REGCOUNT
	.align		4
.L_50:
        /*0018*/ 	.byte	0x04, 0x2f
        /*001a*/ 	.short	(.L_52 - .L_51)
	.align		4
.L_51:
        /*001c*/ 	.word	index@(_ZN3cub18CUB_300001_SM_10006detail11EmptyKernelIvEEvv)
        /*0020*/ 	.word	0x00000004


	//----- nvinfo : EIATTR_FRAME_SIZE
	.align		4
.L_52:
        /*0024*/ 	.byte	0x04, 0x11
        /*0026*/ 	.short	(.L_54 - .L_53)
	.align		4
.L_53:
        /*0028*/ 	.word	index@(_ZN3cub18CUB_300001_SM_10006detail11EmptyKernelIvEEvv)
        /*002c*/ 	.word	0x00000000


	//----- nvinfo : EIATTR_REGCOUNT
	.align		4
.L_54:
        /*0030*/ 	.byte	0x04, 0x2f
        /*0032*/ 	.short	(.L_56 - .L_55)
	.align		4
.L_55:
        /*0034*/ 	.word	index@(_ZN3cub18CUB_300001_SM_10006detail10merge_sort30DeviceMergeSortBlockSortKernelINS2_10policy_hubIN6thrust24THRUST_300001_SM_1000_NS6detail15normal_iteratorINS6_10device_ptrI6RunnerEEEEE9Policy600ESC_PNS0_8NullTypeESC_SG_jN4cuda3std3__44lessISA_EESA_SF_EEvbT0_T1_T2_T3_T4_PT6_PT7_T5_NS1_7vsmem_tE)
        /*0038*/ 	.word	0x00000028


	//----- nvinfo : EIATTR_FRAME_SIZE
	.align		4
.L_56:
        /*003c*/ 	.byte	0x04, 0x11
        /*003e*/ 	.short	(.L_58 - .L_57)
	.align		4
.L_57:
        /*0040*/ 	.word	index@(_ZN3cub18CUB_300001_SM_10006detail10merge_sort30DeviceMergeSortBlockSortKernelINS2_10policy_hubIN6thrust24THRUST_300001_SM_1000_NS6detail15normal_iteratorINS6_10device_ptrI6RunnerEEEEE9Policy600ESC_PNS0_8NullTypeESC_SG_jN4cuda3std3__44lessISA_EESA_SF_EEvbT0_T1_T2_T3_T4_PT6_PT7_T5_NS1_7vsmem_tE)
        /*0044*/ 	.word	0x00000000


	//----- nvinfo : EIATTR_REGCOUNT
	.align		4
.L_58:
        /*0048*/ 	.byte	0x04, 0x2f
        /*004a*/ 	.short	(.L_60 - .L_59)
	.align		4
.L_59:
        /*004c*/ 	.word	index@(_ZN3cub18CUB_300001_SM_10006detail10merge_sort30DeviceMergeSortPartitionKernelIN6thrust24THRUST_300001_SM_1000_NS6detail15normal_iteratorINS5_10device_ptrI6RunnerEEEEjN4cuda3std3__44lessIS9_EES9_EEvbT_PT2_T0_SK_PSK_T1_SK_i)
        /*0050*/ 	.word	0x00000014


	//----- nvinfo : EIATTR_FRAME_SIZE
	.align		4
.L_60:
        /*0054*/ 	.byte	0x04, 0x11
        /*0056*/ 	.short	(.L_62 - .L_61)
	.align		4
.L_61:
        /*0058*/ 	.word	index@(_ZN3cub18CUB_300001_SM_10006detail10merge_sort30DeviceMergeSortPartitionKernelIN6thrust24THRUST_300001_SM_1000_NS6detail15normal_iteratorINS5_10device_ptrI6RunnerEEEEjN4cuda3std3__44lessIS9_EES9_EEvbT_PT2_T0_SK_PSK_T1_SK_i)
        /*005c*/ 	.word	0x00000000


	//----- nvinfo : EIATTR_REGCOUNT
	.align		4
.L_62:
        /*0060*/ 	.byte	0x04, 0x2f
        /*0062*/ 	.short	(.L_64 - .L_63)
	.align		4
.L_63:
        /*0064*/ 	.word	index@(_ZN3cub18CUB_300001_SM_10006detail10merge_sort26DeviceMergeSortMergeKernelINS2_10policy_hubIN6thrust24THRUST_300001_SM_1000_NS6detail15normal_iteratorINS6_10device_ptrI6RunnerEEEEE9Policy600ESC_PNS0_8NullTypeESC_SG_jN4cuda3std3__44lessISA_EESA_SF_EEvbT2_T3_T4_PT6_PT7_T5_PSO_SO_NS1_7vsmem_tE)
        /*0068*/ 	.word	0x00000020


	//----- nvinfo : EIATTR_FRAME_SIZE
	.align		4
.L_64:
        /*006c*/ 	.byte	0x04, 0x11
        /*006e*/ 	.short	(.L_66 - .L_65)
	.align		4
.L_65:
        /*0070*/ 	.word	index@(_ZN3cub18CUB_300001_SM_10006detail10merge_sort26DeviceMergeSortMergeKernelINS2_10policy_hubIN6thrust24THRUST_300001_SM_1000_NS6detail15normal_iteratorINS6_10device_ptrI6RunnerEEEEE9Policy600ESC_PNS0_8NullTypeESC_SG_jN4cuda3std3__44lessISA_EESA_SF_EEvbT2_T3_T4_PT6_PT7_T5_PSO_SO_NS1_7vsmem_tE)
        /*0074*/ 	.word	0x00000000


	//----- nvinfo : EIATTR_REGCOUNT
	.align		4
.L_66:
        /*0078*/ 	.byte	0x04, 0x2f
        /*007a*/ 	.short	(.L_68 - .L_67)
	.align		4
.L_67:
        /*007c*/ 	.word	index@(_ZN3cub18CUB_300001_SM_10006detail10merge_sort30DeviceMergeSortBlockSortKernelINS2_10policy_hubIN6thrust24THRUST_300001_SM_1000_NS6detail15normal_iteratorINS6_10device_ptrI6RunnerEEEEE9Policy600ESC_PNS0_8NullTypeESC_SG_mN4cuda3std3__44lessISA_EESA_SF_EEvbT0_T1_T2_T3_T4_PT6_PT7_T5_NS1_7vsmem_tE)
        /*0080*/ 	.word	0x00000028


	//----- nvinfo : EIATTR_FRAME_SIZE
	.align		4
.L_68:
        /*0084*/ 	.byte	0x04, 0x11
        /*0086*/ 	.short	(.L_70 - .L_69)
	.align		4
.L_69:
        /*0088*/ 	.word	index@(_ZN3cub18CUB_300001_SM_10006detail10merge_sort30DeviceMergeSortBlockSortKernelINS2_10policy_hubIN6thrust24THRUST_300001_SM_1000_NS6detail15normal_iteratorINS6_10device_ptrI6RunnerEEEEE9Policy600ESC_PNS0_8NullTypeESC_SG_mN4cuda3std3__44lessISA_EESA_SF_EEvbT0_T1_T2_T3_T4_PT6_PT7_T5_NS1_7vsmem_tE)
        /*008c*/ 	.word	0x00000000


	//----- nvinfo : EIATTR_REGCOUNT
	.align		4
.L_70:
        /*0090*/ 	.byte	0x04, 0x2f
        /*0092*/ 	.short	(.L_72 - .L_71)
	.align		4
.L_71:
        /*0094*/ 	.word	index@(_ZN3cub18CUB_300001_SM_10006detail10merge_sort30DeviceMergeSortPartitionKernelIN6thrust24THRUST_300001_SM_1000_NS6detail15normal_iteratorINS5_10device_ptrI6RunnerEEEEmN4cuda3std3__44lessIS9_EES9_EEvbT_PT2_T0_SK_PSK_T1_SK_i)
        /*0098*/ 	.word	0x00000018


	//----- nvinfo : EIATTR_FRAME_SIZE
	.align		4
.L_72:
        /*009c*/ 	.byte	0x04, 0x11
        /*009e*/ 	.short	(.L_74 - .L_73)
	.align		4
.L_73:
        /*00a0*/ 	.word	index@(_ZN3cub18CUB_300001_SM_10006detail10merge_sort30DeviceMergeSortPartitionKernelIN6thrust24THRUST_300001_SM_1000_NS6detail15normal_iteratorINS5_10device_ptrI6RunnerEEEEmN4cuda3std3__44lessIS9_EES9_EEvbT_PT2_T0_SK_PSK_T1_SK_i)
        /*00a4*/ 	.word	0x00000000


	//----- nvinfo : EIATTR_REGCOUNT
	.align		4
.L_74:
        /*00a8*/ 	.byte	0x04, 0x2f
        /*00aa*/ 	.short	(.L_76 - .L_75)
	.align		4
.L_75:
        /*00ac*/ 	.word	index@(_ZN3cub18CUB_300001_SM_10006detail10merge_sort26DeviceMergeSortMergeKernelINS2_10policy_hubIN6thrust24THRUST_300001_SM_1000_NS6detail15normal_iteratorINS6_10device_ptrI6RunnerEEEEE9Policy600ESC_PNS0_8NullTypeESC_SG_mN4cuda3std3__44lessISA_EESA_SF_EEvbT2_T3_T4_PT6_PT7_T5_PSO_SO_NS1_7vsmem_tE)
        /*00b0*/ 	.word	0x00000020


	//----- nvinfo : EIATTR_FRAME_SIZE
	.align		4
.L_76:
        /*00b4*/ 	.byte	0x04, 0x11
        /*00b6*/ 	.short	(.L_78 - .L_77)
	.align		4
.L_77:
        /*00b8*/ 	.word	index@(_ZN3cub18CUB_300001_SM_10006detail10merge_sort26DeviceMergeSortMergeKernelINS2_10policy_hubIN6thrust24THRUST_300001_SM_1000_NS6detail15normal_iteratorINS6_10device_ptrI6RunnerEEEEE9Policy600ESC_PNS0_8NullTypeESC_SG_mN4cuda3std3__44lessISA_EESA_SF_EEvbT2_T3_T4_PT6_PT7_T5_PSO_SO_NS1_7vsmem_tE)
        /*00bc*/ 	.word	0x00000000


	//----- nvinfo : EIATTR_MIN_STACK_SIZE
	.align		4
.L_78:
        /*00c0*/ 	.byte	0x04, 0x12
        /*00c2*/ 	.short	(.L_80 - .L_79)
	.align		4
.L_79:
        /*00c4*/ 	.word	index@(_ZN3cub18CUB_300001_SM_10006detail10merge_sort26DeviceMergeSortMergeKernelINS2_10policy_hubIN6thrust24THRUST_300001_SM_1000_NS6detail15normal_iteratorINS6_10device_ptrI6RunnerEEEEE9Policy600ESC_PNS0_8NullTypeESC_SG_mN4cuda3std3__44lessISA_EESA_SF_EEvbT2_T3_T4_PT6_PT7_T5_PSO_SO_NS1_7vsmem_tE)
        /*00c8*/ 	.word	0x00000000


	//----- nvinfo : EIATTR_MIN_STACK_SIZE
	.align		4
.L_80:
        /*00cc*/ 	.byte	0x04, 0x12
        /*00ce*/ 	.short	(.L_82 - .L_81)
	.align		4
.L_81:
        /*00d0*/ 	.word	index@(_ZN3cub18CUB_300001_SM_10006detail10merge_sort30DeviceMergeSortPartitionKernelIN6thrust24THRUST_300001_SM_1000_NS6detail15normal_iteratorINS5_10device_ptrI6RunnerEEEEmN4cuda3std3__44lessIS9_EES9_EEvbT_PT2_T0_SK_PSK_T1_SK_i)
        /*00d4*/ 	.word	0x00000000


	//----- nvinfo : EIATTR_MIN_STACK_SIZE
	.align		4
.L_82:
        /*00d8*/ 	.byte	0x04, 0x12
        /*00da*/ 	.short	(.L_84 - .L_83)
	.align		4
.L_83:
        /*00dc*/ 	.word	index@(_ZN3cub18CUB_300001_SM_10006detail10merge_sort30DeviceMergeSortBlockSortKernelINS2_10policy_hubIN6thrust24THRUST_300001_SM_1000_NS6detail15normal_iteratorINS6_10device_ptrI6RunnerEEEEE9Policy600ESC_PNS0_8NullTypeESC_SG_mN4cuda3std3__44lessISA_EESA_SF_EEvbT0_T1_T2_T3_T4_PT6_PT7_T5_NS1_7vsmem_tE)
        /*00e0*/ 	.word	0x00000000


	//----- nvinfo : EIATTR_MIN_STACK_SIZE
	.align		4
.L_84:
        /*00e4*/ 	.byte	0x04, 0x12
        /*00e6*/ 	.short	(.L_86 - .L_85)
	.align		4
.L_85:
        /*00e8*/ 	.word	index@(_ZN3cub18CUB_300001_SM_10006detail10merge_sort26DeviceMergeSortMergeKernelINS2_10policy_hubIN6thrust24THRUST_300001_SM_1000_NS6detail15normal_iteratorINS6_10device_ptrI6RunnerEEEEE9Policy600ESC_PNS0_8NullTypeESC_SG_jN4cuda3std3__44lessISA_EESA_SF_EEvbT2_T3_T4_PT6_PT7_T5_PSO_SO_NS1_7vsmem_tE)
        /*00ec*/ 	.word	0x00000000


	//----- nvinfo : EIATTR_MIN_STACK_SIZE
	.align		4
.L_86:
        /*00f0*/ 	.byte	0x04, 0x12
        /*00f2*/ 	.short	(.L_88 - .L_87)
	.align		4
.L_87:
        /*00f4*/ 	.word	index@(_ZN3cub18CUB_300001_SM_10006detail10merge_sort30DeviceMergeSortPartitionKernelIN6thrust24THRUST_300001_SM_1000_NS6detail15normal_iteratorINS5_10device_ptrI6RunnerEEEEjN4cuda3std3__44lessIS9_EES9_EEvbT_PT2_T0_SK_PSK_T1_SK_i)
        /*00f8*/ 	.word	0x00000000


	//----- nvinfo : EIATTR_MIN_STACK_SIZE
	.align		4
.L_88:
        /*00fc*/ 	.byte	0x04, 0x12
        /*00fe*/ 	.short	(.L_90 - .L_89)
	.align		4
.L_89:
        /*0100*/ 	.word	index@(_ZN3cub18CUB_300001_SM_10006detail10merge_sort30DeviceMergeSortBlockSortKernelINS2_10policy_hubIN6thrust24THRUST_300001_SM_1000_NS6detail15normal_iteratorINS6_10device_ptrI6RunnerEEEEE9Policy600ESC_PNS0_8NullTypeESC_SG_jN4cuda3std3__44lessISA_EESA_SF_EEvbT0_T1_T2_T3_T4_PT6_PT7_T5_NS1_7vsmem_tE)
        /*0104*/ 	.word	0x00000000


	//----- nvinfo : EIATTR_MIN_STACK_SIZE
	.align		4
.L_90:
        /*0108*/ 	.byte	0x04, 0x12
        /*010a*/ 	.short	(.L_92 - .L_91)
	.align		4
.L_91:
        /*010c*/ 	.word	index@(_ZN3cub18CUB_300001_SM_10006detail11EmptyKernelIvEEvv)
        /*0110*/ 	.word	0x00000000


	//----- nvinfo : EIATTR_MIN_STACK_SIZE
	.align		4
.L_92:
        /*0114*/ 	.byte	0x04, 0x12
        /*0116*/ 	.short	(.L_94 - .L_93)
	.align		4
.L_93:
        /*0118*/ 	.word	index@(_Z24calculate_race_positionsP6RunnerPbS1_)
        /*011c*/ 	.word	0x00000000
.L_94:


//--------------------- .nv.compat                --------------------------
	.section	.nv.compat,"",@"SHT_CUDA_COMPAT_INFO"
	.align	4
        /*0000*/ 	.byte	0x02, 0x09, 0x00, 0x00, 0x02, 0x02, 0x01, 0x00, 0x02, 0x05, 0x05, 0x00, 0x03, 0x07, 0x01, 0x01
        /*0010*/ 	.byte	0x02, 0x03, 0x00, 0x00, 0x02, 0x06, 0x01, 0x00, 0x04, 0x0b, 0x08, 0x00, 0x09, 0x00, 0x00, 0x00
        /*0020*/ 	.byte	0x00, 0x00, 0x00, 0x00


//--------------------- .nv.info._ZN3cub18CUB_300001_SM_10006detail10merge_sort26DeviceMergeSortMergeKernelINS2_10policy_hubIN6thrust24THRUST_300001_SM_1000_NS6detail15normal_iteratorINS6_10device_ptrI6RunnerEEEEE9Policy600ESC_PNS0_8NullTypeESC_SG_mN4cuda3std3__44lessISA_EESA_SF_EEvbT2_T3_T4_PT6_PT7_T5_PSO_SO_NS1_7vsmem_tE --------------------------
	.section	.nv.info._ZN3cub18CUB_300001_SM_10006detail10merge_sort26DeviceMergeSortMergeKernelINS2_10policy_hubIN6thrust24THRUST_300001_SM_1000_NS6detail15normal_iteratorINS6_10device_ptrI6RunnerEEEEE9Policy600ESC_PNS0_8NullTypeESC_SG_mN4cuda3std3__44lessISA_EESA_SF_EEvbT2_T3_T4_PT6_PT7_T5_PSO_SO_NS1_7vsmem_tE,"",@"SHT_CUDA_INFO"
	.sectionflags	@""
	.align	4


	//----- nvinfo : EIATTR_CUDA_API_VERSION
	.align		4
        /*0000*/ 	.byte	0x04, 0x37
        /*0002*/ 	.short	(.L_96 - .L_95)
.L_95:
        /*0004*/ 	.word	0x00000082


	//----- nvinfo : EIATTR_KPARAM_INFO
	.align		4
.L_96:
        /*0008*/ 	.byte	0x04, 0x17
        /*000a*/ 	.short	(.L_98 - .L_97)
.L_97:
        /*000c*/ 	.word	0x00000000
        /*0010*/ 	.short	0x0009
        /*0012*/ 	.short	0x0048
        /*0014*/ 	.byte	0x00, 0xf0, 0x21, 0x00


	//----- nvinfo : EIATTR_KPARAM_INFO
	.align		4
.L_98:
        /*0018*/ 	.byte	0x04, 0x17
        /*001a*/ 	.short	(.L_100 - .L_99)
.L_99:
        /*001c*/ 	.word	0x00000000
        /*0020*/ 	.short	0x0008
        /*0022*/ 	.short	0x0040
        /*0024*/ 	.byte	0x00, 0xf0, 0x21, 0x00


	//----- nvinfo : EIATTR_KPARAM_INFO
	.align		4
.L_100:
        /*0028*/ 	.byte	0x04, 0x17
        /*002a*/ 	.short	(.L_102 - .L_101)
.L_101:
        /*002c*/ 	.word	0x00000000
        /*0030*/ 	.short	0x0007
        /*0032*/ 	.short	0x0038
        /*0034*/ 	.byte	0x00, 0xf5, 0x21, 0x00


	//----- nvinfo : EIATTR_KPARAM_INFO
	.align		4
.L_102:
        /*0038*/ 	.byte	0x04, 0x17
        /*003a*/ 	.short	(.L_104 - .L_103)
.L_103:
        /*003c*/ 	.word	0x00000000
        /*0040*/ 	.short	0x0006
        /*0042*/ 	.short	0x0030
        /*0044*/ 	.byte	0x00, 0xf0, 0x05, 0x00


	//----- nvinfo : EIATTR_KPARAM_INFO
	.align		4
.L_104:
        /*0048*/ 	.byte	0x04, 0x17
        /*004a*/ 	.short	(.L_106 - .L_105)
.L_105:
        /*004c*/ 	.word	0x00000000
        /*0050*/ 	.short	0x0005
        /*0052*/ 	.short	0x0028
        /*0054*/ 	.byte	0x00, 0xf5, 0x21, 0x00


	//----- nvinfo : EIATTR_KPARAM_INFO
	.align		4
.L_106:
        /*0058*/ 	.byte	0x04, 0x17
        /*005a*/ 	.short	(.L_108 - .L_107)
.L_107:
        /*005c*/ 	.word	0x00000000
        /*0060*/ 	.short	0x0004
        /*0062*/ 	.short	0x0020
        /*0064*/ 	.byte	0x00, 0xf5, 0x21, 0x00


	//----- nvinfo : EIATTR_KPARAM_INFO
	.align		4
.L_108:
        /*0068*/ 	.byte	0x04, 0x17
        /*006a*/ 	.short	(.L_110 - .L_109)
.L_109:
        /*006c*/ 	.word	0x00000000
        /*0070*/ 	.short	0x0003
        /*0072*/ 	.short	0x0018
        /*0074*/ 	.byte	0x00, 0xf0, 0x21, 0x00


	//----- nvinfo : EIATTR_KPARAM_INFO
	.align		4
.L_110:
        /*0078*/ 	.byte	0x04, 0x17
        /*007a*/ 	.short	(.L_112 - .L_111)
.L_111:
        /*007c*/ 	.word	0x00000000
        /*0080*/ 	.short	0x0002
        /*0082*/ 	.short	0x0010
        /*0084*/ 	.byte	0x00, 0xf5, 0x21, 0x00


	//----- nvinfo : EIATTR_KPARAM_INFO
	.align		4
.L_112:
        /*0088*/ 	.byte	0x04, 0x17
        /*008a*/ 	.short	(.L_114 - .L_113)
.L_113:
        /*008c*/ 	.word	0x00000000
        /*0090*/ 	.short	0x0001
        /*0092*/ 	.short	0x0008
        /*0094*/ 	.byte	0x00, 0xf0, 0x21, 0x00


	//----- nvinfo : EIATTR_KPARAM_INFO
	.align		4
.L_114:
        /*0098*/ 	.byte	0x04, 0x17
        /*009a*/ 	.short	(.L_116 - .L_115)
.L_115:
        /*009c*/ 	.word	0x00000000
        /*00a0*/ 	.short	0x0000
        /*00a2*/ 	.short	0x0000
        /*00a4*/ 	.byte	0x00, 0xf0, 0x05, 0x00


	//----- nvinfo : EIATTR_SPARSE_MMA_MASK
	.align		4
.L_116:
        /*00a8*/ 	.byte	0x03, 0x50
        /*00aa*/ 	.short	0x0000


	//----- nvinfo : EIATTR_MAXREG_COUNT
	.align		4
        /*00ac*/ 	.byte	0x03, 0x1b
        /*00ae*/ 	.short	0x00ff


	//----- nvinfo : EIATTR_NUM_BARRIERS
	.align		4
        /*00b0*/ 	.byte	0x02, 0x4c
        /*00b2*/ 	.byte	0x01
	.zero		1


	//----- nvinfo : EIATTR_MERCURY_ISA_VERSION
	.align		4
        /*00b4*/ 	.byte	0x03, 0x5f
        /*00b6*/ 	.short	0x0101


	//----- nvinfo : EIATTR_COOP_GROUP_MASK_REGIDS
	.align		4
        /*00b8*/ 	.byte	0x04, 0x29
        /*00ba*/ 	.short	(.L_118 - .L_117)


	//   ....[0]....
.L_117:
        /*00bc*/ 	.word	0xffffffff


	//   ....[1]....
        /*00c0*/ 	.word	0xffffffff


	//   ....[2]....
        /*00c4*/ 	.word	0xffffffff


	//   ....[3]....
        /*00c8*/ 	.word	0xffffffff


	//----- nvinfo : EIATTR_COOP_GROUP_INSTR_OFFSETS
	.align		4
.L_118:
        /*00cc*/ 	.byte	0x04, 0x28
        /*00ce*/ 	.short	(.L_120 - .L_119)


	//   ....[0]....
.L_119:
        /*00d0*/ 	.word	0x00001670


	//   ....[1]....
        /*00d4*/ 	.word	0x00001a70


	//   ....[2]....
        /*00d8*/ 	.word	0x000034b0


	//   ....[3]....
        /*00dc*/ 	.word	0x00003970


	//----- nvinfo : EIATTR_VRC_CTA_INIT_COUNT
	.align		4
.L_120:
        /*00e0*/ 	.byte	0x02, 0x4a
	.zero		1
	.zero		1


	//----- nvinfo : EIATTR_EXIT_INSTR_OFFSETS
	.align		4
        /*00e4*/ 	.byte	0x04, 0x1c
        /*00e6*/ 	.short	(.L_122 - .L_121)


	//   ....[0]....
.L_121:
        /*00e8*/ 	.word	0x00001860


	//   ....[1]....
        /*00ec*/ 	.word	0x00001c70


	//   ....[2]....
        /*00f0*/ 	.word	0x00003770


	//   ....[3]....
        /*00f4*/ 	.word	0x000037b0


	//   ....[4]....
        /*00f8*/ 	.word	0x00003c70


	//   ....[5]....
        /*00fc*/ 	.word	0x00003cb0


	//----- nvinfo : EIATTR_MAX_THREADS
	.align		4
.L_122:
        /*0100*/ 	.byte	0x04, 0x05
        /*0102*/ 	.short	(.L_124 - .L_123)
.L_123:
        /*0104*/ 	.word	0x00000100
        /*0108*/ 	.word	0x00000001
        /*010c*/ 	.word	0x00000001


	//----- nvinfo : EIATTR_CRS_STACK_SIZE
	.align		4
.L_124:
        /*0110*/ 	.byte	0x04, 0x1e
        /*0112*/ 	.short	(.L_126 - .L_125)
.L_125:
        /*0114*/ 	.word	0x00000000


	//----- nvinfo : EIATTR_CBANK_PARAM_SIZE
	.align		4
.L_126:
        /*0118*/ 	.byte	0x03, 0x19
        /*011a*/ 	.short	0x0050


	//----- nvinfo : EIATTR_PARAM_CBANK
	.align		4
        /*011c*/ 	.byte	0x04, 0x0a
        /*011e*/ 	.short	(.L_128 - .L_127)
	.align		4
.L_127:
        /*0120*/ 	.word	index@(.nv.constant0._ZN3cub18CUB_300001_SM_10006detail10merge_sort26DeviceMergeSortMergeKernelINS2_10policy_hubIN6thrust24THRUST_300001_SM_1000_NS6detail15normal_iteratorINS6_10device_ptrI6RunnerEEEEE9Policy600ESC_PNS0_8NullTypeESC_SG_mN4cuda3std3__44lessISA_EESA_SF_EEvbT2_T3_T4_PT6_PT7_T5_PSO_SO_NS1_7vsmem_tE)
        /*0124*/ 	.short	0x0380
        /*0126*/ 	.short	0x0050


	//----- nvinfo : EIATTR_SW_WAR
	.align		4
.L_128:
        /*0128*/ 	.byte	0x04, 0x36
        /*012a*/ 	.short	(.L_130 - .L_129)
.L_129:
        /*012c*/ 	.word	0x00000008
.L_130:


//--------------------- .nv.info._ZN3cub18CUB_300001_SM_10006detail10merge_sort30DeviceMergeSortPartitionKernelIN6thrust24THRUST_300001_SM_1000_NS6detail15normal_iteratorINS5_10device_ptrI6RunnerEEEEmN4cuda3std3__44lessIS9_EES9_EEvbT_PT2_T0_SK_PSK_T1_SK_i --------------------------
	.section	.nv.info._ZN3cub18CUB_300001_SM_10006detail10merge_sort30DeviceMergeSortPartitionKernelIN6thrust24THRUST_300001_SM_1000_NS6detail15normal_iteratorINS5_10device_ptrI6RunnerEEEEmN4cuda3std3__44lessIS9_EES9_EEvbT_PT2_T0_SK_PSK_T1_SK_i,"",@"SHT_CUDA_INFO"
	.sectionflags	@""
	.align	4


	//----- nvinfo : EIATTR_CUDA_API_VERSION
	.align		4
        /*0000*/ 	.byte	0x04, 0x37
        /*0002*/ 	.short	(.L_132 - .L_131)
.L_131:
        /*0004*/ 	.word	0x00000082


	//----- nvinfo : EIATTR_KPARAM_INFO
	.align		4
.L_132:
        /*0008*/ 	.byte	0x04, 0x17
        /*000a*/ 	.short	(.L_134 - .L_133)
.L_133:
        /*000c*/ 	.word	0x00000000
        /*0010*/ 	.short	0x0008
        /*0012*/ 	.short	0x0040
        /*0014*/ 	.byte	0x00, 0xf0, 0x11, 0x00


	//----- nvinfo : EIATTR_KPARAM_INFO
	.align		4
.L_134:
        /*0018*/ 	.byte	0x04, 0x17
        /*001a*/ 	.short	(.L_136 - .L_135)
.L_135:
        /*001c*/ 	.word	0x00000000
        /*0020*/ 	.short	0x0007
        /*0022*/ 	.short	0x0038
        /*0024*/ 	.byte	0x00, 0xf0, 0x21, 0x00


	//----- nvinfo : EIATTR_KPARAM_INFO
	.align		4
.L_136:
        /*0028*/ 	.byte	0x04, 0x17
        /*002a*/ 	.short	(.L_138 - .L_137)
.L_137:
        /*002c*/ 	.word	0x00000000
        /*0030*/ 	.short	0x0006
        /*0032*/ 	.short	0x0030
        /*0034*/ 	.byte	0x00, 0xf0, 0x05, 0x00


	//----- nvinfo : EIATTR_KPARAM_INFO
	.align		4
.L_138:
        /*0038*/ 	.byte	0x04, 0x17
        /*003a*/ 	.short	(.L_140 - .L_139)
.L_139:
        /*003c*/ 	.word	0x00000000
        /*0040*/ 	.short	0x0005
        /*0042*/ 	.short	0x0028
        /*0044*/ 	.byte	0x00, 0xf5, 0x21, 0x00


	//----- nvinfo : EIATTR_KPARAM_INFO
	.align		4
.L_140:
        /*0048*/ 	.byte	0x04, 0x17
        /*004a*/ 	.short	(.L_142 - .L_141)
.L_141:
        /*004c*/ 	.word	0x00000000
        /*0050*/ 	.short	0x0004
        /*0052*/ 	.short	0x0020
        /*0054*/ 	.byte	0x00, 0xf0, 0x21, 0x00


	//----- nvinfo : EIATTR_KPARAM_INFO
	.align		4
.L_142:
        /*0058*/ 	.byte	0x04, 0x17
        /*005a*/ 	.short	(.L_144 - .L_143)
.L_143:
        /*005c*/ 	.word	0x00000000
        /*0060*/ 	.short	0x0003
        /*0062*/ 	.short	0x0018
        /*0064*/ 	.byte	0x00, 0xf0, 0x21, 0x00


	//----- nvinfo : EIATTR_KPARAM_INFO
	.align		4
.L_144:
        /*0068*/ 	.byte	0x04, 0x17
        /*006a*/ 	.short	(.L_146 - .L_145)
.L_145:
        /*006c*/ 	.word	0x00000000
        /*0070*/ 	.short	0x0002
        /*0072*/ 	.short	0x0010
        /*0074*/ 	.byte	0x00, 0xf5, 0x21, 0x00


	//----- nvinfo : EIATTR_KPARAM_INFO
	.align		4
.L_146:
        /*0078*/ 	.byte	0x04, 0x17
        /*007a*/ 	.short	(.L_148 - .L_147)
.L_147:
        /*007c*/ 	.word	0x00000000
        /*0080*/ 	.short	0x0001
        /*0082*/ 	.short	0x0008
        /*0084*/ 	.byte	0x00, 0xf0, 0x21, 0x00


	//----- nvinfo : EIATTR_KPARAM_INFO
	.align		4
.L_148:
        /*0088*/ 	.byte	0x04, 0x17
        /*008a*/ 	.short	(.L_150 - .L_149)
.L_149:
        /*008c*/ 	.word	0x00000000
        /*0090*/ 	.short	0x0000
        /*0092*/ 	.short	0x0000
        /*0094*/ 	.byte	0x00, 0xf0, 0x05, 0x00


	//----- nvinfo : EIATTR_SPARSE_MMA_MASK
	.align		4
.L_150:
        /*0098*/ 	.byte	0x03, 0x50
        /*009a*/ 	.short	0x0000


	//----- nvinfo : EIATTR_MAXREG_COUNT
	.align		4
        /*009c*/ 	.byte	0x03, 0x1b
        /*009e*/ 	.short	0x00ff


	//----- nvinfo : EIATTR_MERCURY_ISA_VERSION
	.align		4
        /*00a0*/ 	.byte	0x03, 0x5f
        /*00a2*/ 	.short	0x0101


	//----- nvinfo : EIATTR_VRC_CTA_INIT_COUNT
	.align		4
        /*00a4*/ 	.byte	0x02, 0x4a
	.zero		1
	.zero		1


	//----- nvinfo : EIATTR_EXIT_INSTR_OFFSETS
	.align		4
        /*00a8*/ 	.byte	0x04, 0x1c
        /*00aa*/ 	.short	(.L_152 - .L_151)


	//   ....[0]....
.L_151:
        /*00ac*/ 	.word	0x00000080


	//   ....[1]....
        /*00b0*/ 	.word	0x000003d0


	//   ....[2]....
        /*00b4*/ 	.word	0x00000bf0


	//----- nvinfo : EIATTR_CRS_STACK_SIZE
	.align		4
.L_152:
        /*00b8*/ 	.byte	0x04, 0x1e
        /*00ba*/ 	.short	(.L_154 - .L_153)
.L_153:
        /*00bc*/ 	.word	0x00000000


	//----- nvinfo : EIATTR_CBANK_PARAM_SIZE
	.align		4
.L_154:
        /*00c0*/ 	.byte	0x03, 0x19
        /*00c2*/ 	.short	0x0044


	//----- nvinfo : EIATTR_PARAM_CBANK
	.align		4
        /*00c4*/ 	.byte	0x04, 0x0a
        /*00c6*/ 	.short	(.L_156 - .L_155)
	.align		4
.L_155:
        /*00c8*/ 	.word	index@(.nv.constant0._ZN3cub18CUB_300001_SM_10006detail10merge_sort30DeviceMergeSortPartitionKernelIN6thrust24THRUST_300001_SM_1000_NS6detail15normal_iteratorINS5_10device_ptrI6RunnerEEEEmN4cuda3std3__44lessIS9_EES9_EEvbT_PT2_T0_SK_PSK_T1_SK_i)
        /*00cc*/ 	.short	0x0380
        /*00ce*/ 	.short	0x0044


	//----- nvinfo : EIATTR_SW_WAR
	.align		4
.L_156:
        /*00d0*/ 	.byte	0x04, 0x36
        /*00d2*/ 	.short	(.L_158 - .L_157)
.L_157:
        /*00d4*/ 	.word	0x00000008
.L_158:


//--------------------- .nv.info._ZN3cub18CUB_300001_SM_10006detail10merge_sort30DeviceMergeSortBlockSortKernelINS2_10policy_hubIN6thrust24THRUST_300001_SM_1000_NS6detail15normal_iteratorINS6_10device_ptrI6RunnerEEEEE9Policy600ESC_PNS0_8NullTypeESC_SG_mN4cuda3std3__44lessISA_EESA_SF_EEvbT0_T1_T2_T3_T4_PT6_PT7_T5_NS1_7vsmem_tE --------------------------
	.section	.nv.info._ZN3cub18CUB_300001_SM_10006detail10merge_sort30DeviceMergeSortBlockSortKernelINS2_10policy_hubIN6thrust24THRUST_300001_SM_1000_NS6detail15normal_iteratorINS6_10device_ptrI6RunnerEEEEE9Policy600ESC_PNS0_8NullTypeESC_SG_mN4cuda3std3__44lessISA_EESA_SF_EEvbT0_T1_T2_T3_T4_PT6_PT7_T5_NS1_7vsmem_tE,"",@"SHT_CUDA_INFO"
	.sectionflags	@""
	.align	4


	//----- nvinfo : EIATTR_CUDA_API_VERSION
	.align		4
        /*0000*/ 	.byte	0x04, 0x37
        /*0002*/ 	.short	(.L_160 - .L_159)
.L_159:
        /*0004*/ 	.word	0x00000082


	//----- nvinfo : EIATTR_KPARAM_INFO
	.align		4
.L_160:
        /*0008*/ 	.byte	0x04, 0x17
        /*000a*/ 	.short	(.L_162 - .L_161)
.L_161:
        /*000c*/ 	.word	0x00000000
        /*0010*/ 	.short	0x0009
        /*0012*/ 	.short	0x0048
        /*0014*/ 	.byte	0x00, 0xf0, 0x21, 0x00


	//----- nvinfo : EIATTR_KPARAM_INFO
	.align		4
.L_162:
        /*0018*/ 	.byte	0x04, 0x17
        /*001a*/ 	.short	(.L_164 - .L_163)
.L_163:
        /*001c*/ 	.word	0x00000000
        /*0020*/ 	.short	0x0008
        /*0022*/ 	.short	0x0040
        /*0024*/ 	.byte	0x00, 0xf0, 0x05, 0x00


	//----- nvinfo : EIATTR_KPARAM_INFO
	.align		4
.L_164:
        /*0028*/ 	.byte	0x04, 0x17
        /*002a*/ 	.short	(.L_166 - .L_165)
.L_165:
        /*002c*/ 	.word	0x00000000
        /*0030*/ 	.short	0x0007
        /*0032*/ 	.short	0x0038
        /*0034*/ 	.byte	0x00, 0xf5, 0x21, 0x00


	//----- nvinfo : EIATTR_KPARAM_INFO
	.align		4
.L_166:
        /*0038*/ 	.byte	0x04, 0x17
        /*003a*/ 	.short	(.L_168 - .L_167)
.L_167:
        /*003c*/ 	.word	0x00000000
        /*0040*/ 	.short	0x0006
        /*0042*/ 	.short	0x0030
        /*0044*/ 	.byte	0x00, 0xf5, 0x21, 0x00


	//----- nvinfo : EIATTR_KPARAM_INFO
	.align		4
.L_168:
        /*0048*/ 	.byte	0x04, 0x17
        /*004a*/ 	.short	(.L_170 - .L_169)
.L_169:
        /*004c*/ 	.word	0x00000000
        /*0050*/ 	.short	0x0005
        /*0052*/ 	.short	0x0028
        /*0054*/ 	.byte	0x00, 0xf0, 0x21, 0x00


	//----- nvinfo : EIATTR_KPARAM_INFO
	.align		4
.L_170:
        /*0058*/ 	.byte	0x04, 0x17
        /*005a*/ 	.short	(.L_172 - .L_171)
.L_171:
        /*005c*/ 	.word	0x00000000
        /*0060*/ 	.short	0x0004
        /*0062*/ 	.short	0x0020
        /*0064*/ 	.byte	0x00, 0xf5, 0x21, 0x00


	//----- nvinfo : EIATTR_KPARAM_INFO
	.align		4
.L_172:
        /*0068*/ 	.byte	0x04, 0x17
        /*006a*/ 	.short	(.L_174 - .L_173)
.L_173:
        /*006c*/ 	.word	0x00000000
        /*0070*/ 	.short	0x0003
        /*0072*/ 	.short	0x0018
        /*0074*/ 	.byte	0x00, 0xf0, 0x21, 0x00


	//----- nvinfo : EIATTR_KPARAM_INFO
	.align		4
.L_174:
        /*0078*/ 	.byte	0x04, 0x17
        /*007a*/ 	.short	(.L_176 - .L_175)
.L_175:
        /*007c*/ 	.word	0x00000000
        /*0080*/ 	.short	0x0002
        /*0082*/ 	.short	0x0010
        /*0084*/ 	.byte	0x00, 0xf5, 0x21, 0x00


	//----- nvinfo : EIATTR_KPARAM_INFO
	.align		4
.L_176:
        /*0088*/ 	.byte	0x04, 0x17
        /*008a*/ 	.short	(.L_178 - .L_177)
.L_177:
        /*008c*/ 	.word	0x00000000
        /*0090*/ 	.short	0x0001
        /*0092*/ 	.short	0x0008
        /*0094*/ 	.byte	0x00, 0xf0, 0x21, 0x00


	//----- nvinfo : EIATTR_KPARAM_INFO
	.align		4
.L_178:
        /*0098*/ 	.byte	0x04, 0x17
        /*009a*/ 	.short	(.L_180 - .L_179)
.L_179:
        /*009c*/ 	.word	0x00000000
        /*00a0*/ 	.short	0x0000
        /*00a2*/ 	.short	0x0000
        /*00a4*/ 	.byte	0x00, 0xf0, 0x05, 0x00


	//----- nvinfo : EIATTR_SPARSE_MMA_MASK
	.align		4
.L_180:
        /*00a8*/ 	.byte	0x03, 0x50
        /*00aa*/ 	.short	0x0000


	//----- nvinfo : EIATTR_MAXREG_COUNT
	.align		4
        /*00ac*/ 	.byte	0x03, 0x1b
        /*00ae*/ 	.short	0x00ff


	//----- nvinfo : EIATTR_NUM_BARRIERS
	.align		4
        /*00b0*/ 	.byte	0x02, 0x4c
        /*00b2*/ 	.byte	0x01
	.zero		1


	//----- nvinfo : EIATTR_MERCURY_ISA_VERSION
	.align		4
        /*00b4*/ 	.byte	0x03, 0x5f
        /*00b6*/ 	.short	0x0101


	//----- nvinfo : EIATTR_COOP_GROUP_MASK_REGIDS
	.align		4
        /*00b8*/ 	.byte	0x04, 0x29
        /*00ba*/ 	.short	(.L_182 - .L_181)


	//   ....[0]....
.L_181:
        /*00bc*/ 	.word	0xffffffff


	//   ....[1]....
        /*00c0*/ 	.word	0xffffffff


	//   ....[2]....
        /*00c4*/ 	.word	0xffffffff


	//   ....[3]....
        /*00c8*/ 	.word	0xffffffff


	//   ....[4]....
        /*00cc*/ 	.word	0xffffffff


	//   ....[5]....
        /*00d0*/ 	.word	0xffffffff


	//----- nvinfo : EIATTR_COOP_GROUP_INSTR_OFFSETS
	.align		4
.L_182:
        /*00d4*/ 	.byte	0x04, 0x28
        /*00d6*/ 	.short	(.L_184 - .L_183)


	//   ....[0]....
.L_183:
        /*00d8*/ 	.word	0x000003c0


	//   ....[1]....
        /*00dc*/ 	.word	0x00001740


	//   ....[2]....
        /*00e0*/ 	.word	0x00001a90


	//   ....[3]....
        /*00e4*/ 	.word	0x00002170


	//   ....[4]....
        /*00e8*/ 	.word	0x00003720


	//   ....[5]....
        /*00ec*/ 	.word	0x00003ba0


	//----- nvinfo : EIATTR_VRC_CTA_INIT_COUNT
	.align		4
.L_184:
        /*00f0*/ 	.byte	0x02, 0x4a
	.zero		1
	.zero		1


	//----- nvinfo : EIATTR_EXIT_INSTR_OFFSETS
	.align		4
        /*00f4*/ 	.byte	0x04, 0x1c
        /*00f6*/ 	.short	(.L_186 - .L_185)


	//   ....[0]....
.L_185:
        /*00f8*/ 	.word	0x00001950


	//   ....[1]....
        /*00fc*/ 	.word	0x00001c80


	//   ....[2]....
        /*0100*/ 	.word	0x00003a40


	//   ....[3]....
        /*0104*/ 	.word	0x00003a80


	//   ....[4]....
        /*0108*/ 	.word	0x00003eb0


	//   ....[5]....
        /*010c*/ 	.word	0x00003ef0


	//----- nvinfo : EIATTR_MAX_THREADS
	.align		4
.L_186:
        /*0110*/ 	.byte	0x04, 0x05
        /*0112*/ 	.short	(.L_188 - .L_187)
.L_187:
        /*0114*/ 	.word	0x00000100
        /*0118*/ 	.word	0x00000001
        /*011c*/ 	.word	0x00000001


	//----- nvinfo : EIATTR_CRS_STACK_SIZE
	.align		4
.L_188:
        /*0120*/ 	.byte	0x04, 0x1e
        /*0122*/ 	.short	(.L_190 - .L_189)
.L_189:
        /*0124*/ 	.word	0x00000000


	//----- nvinfo : EIATTR_CBANK_PARAM_SIZE
	.align		4
.L_190:
        /*0128*/ 	.byte	0x03, 0x19
        /*012a*/ 	.short	0x0050


	//----- nvinfo : EIATTR_PARAM_CBANK
	.align		4
        /*012c*/ 	.byte	0x04, 0x0a
        /*012e*/ 	.short	(.L_192 - .L_191)
	.align		4
.L_191:
        /*0130*/ 	.word	index@(.nv.constant0._ZN3cub18CUB_300001_SM_10006detail10merge_sort30DeviceMergeSortBlockSortKernelINS2_10policy_hubIN6thrust24THRUST_300001_SM_1000_NS6detail15normal_iteratorINS6_10device_ptrI6RunnerEEEEE9Policy600ESC_PNS0_8NullTypeESC_SG_mN4cuda3std3__44lessISA_EESA_SF_EEvbT0_T1_T2_T3_T4_PT6_PT7_T5_NS1_7vsmem_tE)
        /*0134*/ 	.short	0x0380
        /*0136*/ 	.short	0x0050


	//----- nvinfo : EIATTR_SW_WAR
	.align		4
.L_192:
        /*0138*/ 	.byte	0x04, 0x36
        /*013a*/ 	.short	(.L_194 - .L_193)
.L_193:
        /*013c*/ 	.word	0x00000008
.L_194:


//--------------------- .nv.info._ZN3cub18CUB_300001_SM_10006detail10merge_sort26DeviceMergeSortMergeKernelINS2_10policy_hubIN6thrust24THRUST_300001_SM_1000_NS6detail15normal_iteratorINS6_10device_ptrI6RunnerEEEEE9Policy600ESC_PNS0_8NullTypeESC_SG_jN4cuda3std3__44lessISA_EESA_SF_EEvbT2_T3_T4_PT6_PT7_T5_PSO_SO_NS1_7vsmem_tE --------------------------
	.section	.nv.info._ZN3cub18CUB_300001_SM_10006detail10merge_sort26DeviceMergeSortMergeKernelINS2_10policy_hubIN6thrust24THRUST_300001_SM_1000_NS6detail15normal_iteratorINS6_10device_ptrI6RunnerEEEEE9Policy600ESC_PNS0_8NullTypeESC_SG_jN4cuda3std3__44lessISA_EESA_SF_EEvbT2_T3_T4_PT6_PT7_T5_PSO_SO_NS1_7vsmem_tE,"",@"SHT_CUDA_INFO"
	.sectionflags	@""
	.align	4


	//----- nvinfo : EIATTR_CUDA_API_VERSION
	.align		4
        /*0000*/ 	.byte	0x04, 0x37
        /*0002*/ 	.short	(.L_196 - .L_195)
.L_195:
        /*0004*/ 	.word	0x00000082


	//----- nvinfo : EIATTR_KPARAM_INFO
	.align		4
.L_196:
        /*0008*/ 	.byte	0x04, 0x17
        /*000a*/ 	.short	(.L_198 - .L_197)
.L_197:
        /*000c*/ 	.word	0x00000000
        /*0010*/ 	.short	0x0009
        /*0012*/ 	.short	0x0048
        /*0014*/ 	.byte	0x00, 0xf0, 0x21, 0x00


	//----- nvinfo : EIATTR_KPARAM_INFO
	.align		4
.L_198:
        /*0018*/ 	.byte	0x04, 0x17
        /*001a*/ 	.short	(.L_200 - .L_199)
.L_199:
        /*001c*/ 	.word	0x00000000
        /*0020*/ 	.short	0x0008
        /*0022*/ 	.short	0x0040
        /*0024*/ 	.byte	0x00, 0xf0, 0x11, 0x00


	//----- nvinfo : EIATTR_KPARAM_INFO
	.align		4
.L_200:
        /*0028*/ 	.byte	0x04, 0x17
        /*002a*/ 	.short	(.L_202 - .L_201)
.L_201:
        /*002c*/ 	.word	0x00000000
        /*0030*/ 	.short	0x0007
        /*0032*/ 	.short	0x0038
        /*0034*/ 	.byte	0x00, 0xf5, 0x21, 0x00


	//----- nvinfo : EIATTR_KPARAM_INFO
	.align		4
.L_202:
        /*0038*/ 	.byte	0x04, 0x17
        /*003a*/ 	.short	(.L_204 - .L_203)
.L_203:
        /*003c*/ 	.word	0x00000000
        /*0040*/ 	.short	0x0006
        /*0042*/ 	.short	0x0030
        /*0044*/ 	.byte	0x00, 0xf0, 0x05, 0x00


	//----- nvinfo : EIATTR_KPARAM_INFO
	.align		4
.L_204:
        /*0048*/ 	.byte	0x04, 0x17
        /*004a*/ 	.short	(.L_206 - .L_205)
.L_205:
        /*004c*/ 	.word	0x00000000
        /*0050*/ 	.short	0x0005
        /*0052*/ 	.short	0x0028
        /*0054*/ 	.byte	0x00, 0xf5, 0x21, 0x00


	//----- nvinfo : EIATTR_KPARAM_INFO
	.align		4
.L_206:
        /*0058*/ 	.byte	0x04, 0x17
        /*005a*/ 	.short	(.L_208 - .L_207)
.L_207:
        /*005c*/ 	.word	0x00000000
        /*0060*/ 	.short	0x0004
        /*0062*/ 	.short	0x0020
        /*0064*/ 	.byte	0x00, 0xf5, 0x21, 0x00


	//----- nvinfo : EIATTR_KPARAM_INFO
	.align		4
.L_208:
        /*0068*/ 	.byte	0x04, 0x17
        /*006a*/ 	.short	(.L_210 - .L_209)
.L_209:
        /*006c*/ 	.word	0x00000000
        /*0070*/ 	.short	0x0003
        /*0072*/ 	.short	0x0018
        /*0074*/ 	.byte	0x00, 0xf0, 0x11, 0x00


	//----- nvinfo : EIATTR_KPARAM_INFO
	.align		4
.L_210:
        /*0078*/ 	.byte	0x04, 0x17
        /*007a*/ 	.short	(.L_212 - .L_211)
.L_211:
        /*007c*/ 	.word	0x00000000
        /*0080*/ 	.short	0x0002
        /*0082*/ 	.short	0x0010
        /*0084*/ 	.byte	0x00, 0xf5, 0x21, 0x00


	//----- nvinfo : EIATTR_KPARAM_INFO
	.align		4
.L_212:
        /*0088*/ 	.byte	0x04, 0x17
        /*008a*/ 	.short	(.L_214 - .L_213)
.L_213:
        /*008c*/ 	.word	0x00000000
        /*0090*/ 	.short	0x0001
        /*0092*/ 	.short	0x0008
        /*0094*/ 	.byte	0x00, 0xf0, 0x21, 0x00


	//----- nvinfo : EIATTR_KPARAM_INFO
	.align		4
.L_214:
        /*0098*/ 	.byte	0x04, 0x17
        /*009a*/ 	.short	(.L_216 - .L_215)
.L_215:
        /*009c*/ 	.word	0x00000000
        /*00a0*/ 	.short	0x0000
        /*00a2*/ 	.short	0x0000
        /*00a4*/ 	.byte	0x00, 0xf0, 0x05, 0x00


	//----- nvinfo : EIATTR_SPARSE_MMA_MASK
	.align		4
.L_216:
        /*00a8*/ 	.byte	0x03, 0x50
        /*00aa*/ 	.short	0x0000


	//----- nvinfo : EIATTR_MAXREG_COUNT
	.align		4
        /*00ac*/ 	.byte	0x03, 0x1b
        /*00ae*/ 	.short	0x00ff


	//----- nvinfo : EIATTR_NUM_BARRIERS
	.align		4
        /*00b0*/ 	.byte	0x02, 0x4c
        /*00b2*/ 	.byte	0x01
	.zero		1


	//----- nvinfo : EIATTR_MERCURY_ISA_VERSION
	.align		4
        /*00b4*/ 	.byte	0x03, 0x5f
        /*00b6*/ 	.short	0x0101


	//----- nvinfo : EIATTR_COOP_GROUP_MASK_REGIDS
	.align		4
        /*00b8*/ 	.byte	0x04, 0x29
        /*00ba*/ 	.short	(.L_218 - .L_217)


	//   ....[0]....
.L_217:
        /*00bc*/ 	.word	0xffffffff


	//   ....[1]....
        /*00c0*/ 	.word	0xffffffff


	//   ....[2]....
        /*00c4*/ 	.word	0xffffffff


	//   ....[3]....
        /*00c8*/ 	.word	0xffffffff


	//----- nvinfo : EIATTR_COOP_GROUP_INSTR_OFFSETS
	.align		4
.L_218:
        /*00cc*/ 	.byte	0x04, 0x28
        /*00ce*/ 	.short	(.L_220 - .L_219)


	//   ....[0]....
.L_219:
        /*00d0*/ 	.word	0x00001450


	//   ....[1]....
        /*00d4*/ 	.word	0x00001850


	//   ....[2]....
        /*00d8*/ 	.word	0x00003030


	//   ....[3]....
        /*00dc*/ 	.word	0x00003510


	//----- nvinfo : EIATTR_VRC_CTA_INIT_COUNT
	.align		4
.L_220:
        /*00e0*/ 	.byte	0x02, 0x4a
	.zero		1
	.zero		1


	//----- nvinfo : EIATTR_EXIT_INSTR_OFFSETS
	.align		4
        /*00e4*/ 	.byte	0x04, 0x1c
        /*00e6*/ 	.short	(.L_222 - .L_221)


	//   ....[0]....
.L_221:
        /*00e8*/ 	.word	0x00001660


	//   ....[1]....
        /*00ec*/ 	.word	0x00001a60


	//   ....[2]....
        /*00f0*/ 	.word	0x00003340


	//   ....[3]....
        /*00f4*/ 	.word	0x00003380


	//   ....[4]....
        /*00f8*/ 	.word	0x00003830


	//   ....[5]....
        /*00fc*/ 	.word	0x00003870


	//----- nvinfo : EIATTR_MAX_THREADS
	.align		4
.L_222:
        /*0100*/ 	.byte	0x04, 0x05
        /*0102*/ 	.short	(.L_224 - .L_223)
.L_223:
        /*0104*/ 	.word	0x00000100
        /*0108*/ 	.word	0x00000001
        /*010c*/ 	.word	0x00000001


	//----- nvinfo : EIATTR_CRS_STACK_SIZE
	.align		4
.L_224:
        /*0110*/ 	.byte	0x04, 0x1e
        /*0112*/ 	.short	(.L_226 - .L_225)
.L_225:
        /*0114*/ 	.word	0x00000000


	//----- nvinfo : EIATTR_CBANK_PARAM_SIZE
	.align		4
.L_226:
        /*0118*/ 	.byte	0x03, 0x19
        /*011a*/ 	.short	0x0050


	//----- nvinfo : EIATTR_PARAM_CBANK
	.align		4
        /*011c*/ 	.byte	0x04, 0x0a
        /*011e*/ 	.short	(.L_228 - .L_227)
	.align		4
.L_227:
        /*0120*/ 	.word	index@(.nv.constant0._ZN3cub18CUB_300001_SM_10006detail10merge_sort26DeviceMergeSortMergeKernelINS2_10policy_hubIN6thrust24THRUST_300001_SM_1000_NS6detail15normal_iteratorINS6_10device_ptrI6RunnerEEEEE9Policy600ESC_PNS0_8NullTypeESC_SG_jN4cuda3std3__44lessISA_EESA_SF_EEvbT2_T3_T4_PT6_PT7_T5_PSO_SO_NS1_7vsmem_tE)
        /*0124*/ 	.short	0x0380
        /*0126*/ 	.short	0x0050


	//----- nvinfo : EIATTR_SW_WAR
	.align		4
.L_228:
        /*0128*/ 	.byte	0x04, 0x36
        /*012a*/ 	.short	(.L_230 - .L_229)
.L_229:
        /*012c*/ 	.word	0x00000008
.L_230:


//--------------------- .nv.info._ZN3cub18CUB_300001_SM_10006detail10merge_sort30DeviceMergeSortPartitionKernelIN6thrust24THRUST_300001_SM_1000_NS6detail15normal_iteratorINS5_10device_ptrI6RunnerEEEEjN4cuda3std3__44lessIS9_EES9_EEvbT_PT2_T0_SK_PSK_T1_SK_i --------------------------
	.section	.nv.info._ZN3cub18CUB_300001_SM_10006detail10merge_sort30DeviceMergeSortPartitionKernelIN6thrust24THRUST_300001_SM_1000_NS6detail15normal_iteratorINS5_10device_ptrI6RunnerEEEEjN4cuda3std3__44lessIS9_EES9_EEvbT_PT2_T0_SK_PSK_T1_SK_i,"",@"SHT_CUDA_INFO"
	.sectionflags	@""
	.align	4


	//----- nvinfo : EIATTR_CUDA_API_VERSION
	.align		4
        /*0000*/ 	.byte	0x04, 0x37
        /*0002*/ 	.short	(.L_232 - .L_231)
.L_231:
        /*0004*/ 	.word	0x00000082


	//----- nvinfo : EIATTR_KPARAM_INFO
	.align		4
.L_232:
        /*0008*/ 	.byte	0x04, 0x17
        /*000a*/ 	.short	(.L_234 - .L_233)
.L_233:
        /*000c*/ 	.word	0x00000000
        /*0010*/ 	.short	0x0008
        /*0012*/ 	.short	0x0030
        /*0014*/ 	.byte	0x00, 0xf0, 0x11, 0x00


	//----- nvinfo : EIATTR_KPARAM_INFO
	.align		4
.L_234:
        /*0018*/ 	.byte	0x04, 0x17
        /*001a*/ 	.short	(.L_236 - .L_235)
.L_235:
        /*001c*/ 	.word	0x00000000
        /*0020*/ 	.short	0x0007
        /*0022*/ 	.short	0x002c
        /*0024*/ 	.byte	0x00, 0xf0, 0x11, 0x00


	//----- nvinfo : EIATTR_KPARAM_INFO
	.align		4
.L_236:
        /*0028*/ 	.byte	0x04, 0x17
        /*002a*/ 	.short	(.L_238 - .L_237)
.L_237:
        /*002c*/ 	.word	0x00000000
        /*0030*/ 	.short	0x0006
        /*0032*/ 	.short	0x0028
        /*0034*/ 	.byte	0x00, 0xf0, 0x05, 0x00


	//----- nvinfo : EIATTR_KPARAM_INFO
	.align		4
.L_238:
        /*0038*/ 	.byte	0x04, 0x17
        /*003a*/ 	.short	(.L_240 - .L_239)
.L_239:
        /*003c*/ 	.word	0x00000000
        /*0040*/ 	.short	0x0005
        /*0042*/ 	.short	0x0020
        /*0044*/ 	.byte	0x00, 0xf5, 0x21, 0x00


	//----- nvinfo : EIATTR_KPARAM_INFO
	.align		4
.L_240:
        /*0048*/ 	.byte	0x04, 0x17
        /*004a*/ 	.short	(.L_242 - .L_241)
.L_241:
        /*004c*/ 	.word	0x00000000
        /*0050*/ 	.short	0x0004
        /*0052*/ 	.short	0x001c
        /*0054*/ 	.byte	0x00, 0xf0, 0x11, 0x00


	//----- nvinfo : EIATTR_KPARAM_INFO
	.align		4
.L_242:
        /*0058*/ 	.byte	0x04, 0x17
        /*005a*/ 	.short	(.L_244 - .L_243)
.L_243:
        /*005c*/ 	.word	0x00000000
        /*0060*/ 	.short	0x0003
        /*0062*/ 	.short	0x0018
        /*0064*/ 	.byte	0x00, 0xf0, 0x11, 0x00


	//----- nvinfo : EIATTR_KPARAM_INFO
	.align		4
.L_244:
        /*0068*/ 	.byte	0x04, 0x17
        /*006a*/ 	.short	(.L_246 - .L_245)
.L_245:
        /*006c*/ 	.word	0x00000000
        /*0070*/ 	.short	0x0002
        /*0072*/ 	.short	0x0010
        /*0074*/ 	.byte	0x00, 0xf5, 0x21, 0x00


	//----- nvinfo : EIATTR_KPARAM_INFO
	.align		4
.L_246:
        /*0078*/ 	.byte	0x04, 0x17
        /*007a*/ 	.short	(.L_248 - .L_247)
.L_247:
        /*007c*/ 	.word	0x00000000
        /*0080*/ 	.short	0x0001
        /*0082*/ 	.short	0x0008
        /*0084*/ 	.byte	0x00, 0xf0, 0x21, 0x00


	//----- nvinfo : EIATTR_KPARAM_INFO
	.align		4
.L_248:
        /*0088*/ 	.byte	0x04, 0x17
        /*008a*/ 	.short	(.L_250 - .L_249)
.L_249:
        /*008c*/ 	.word	0x00000000
        /*0090*/ 	.short	0x0000
        /*0092*/ 	.short	0x0000
        /*0094*/ 	.byte	0x00, 0xf0, 0x05, 0x00


	//----- nvinfo : EIATTR_SPARSE_MMA_MASK
	.align		4
.L_250:
        /*0098*/ 	.byte	0x03, 0x50
        /*009a*/ 	.short	0x0000


	//----- nvinfo : EIATTR_MAXREG_COUNT
	.align		4
        /*009c*/ 	.byte	0x03, 0x1b
        /*009e*/ 	.short	0x00ff


	//----- nvinfo : EIATTR_MERCURY_ISA_VERSION
	.align		4
        /*00a0*/ 	.byte	0x03, 0x5f
        /*00a2*/ 	.short	0x0101


	//----- nvinfo : EIATTR_VRC_CTA_INIT_COUNT
	.align		4
        /*00a4*/ 	.byte	0x02, 0x4a
	.zero		1
	.zero		1


	//----- nvinfo : EIATTR_EXIT_INSTR_OFFSETS
	.align		4
        /*00a8*/ 	.byte	0x04, 0x1c
        /*00aa*/ 	.short	(.L_252 - .L_251)


	//   ....[0]....
.L_251:
        /*00ac*/ 	.word	0x00000070


	//   ....[1]....
        /*00b0*/ 	.word	0x000001e0


	//   ....[2]....
        /*00b4*/ 	.word	0x00000690


	//----- nvinfo : EIATTR_CRS_STACK_SIZE
	.align		4
.L_252:
        /*00b8*/ 	.byte	0x04, 0x1e
        /*00ba*/ 	.short	(.L_254 - .L_253)
.L_253:
        /*00bc*/ 	.word	0x00000000


	//----- nvinfo : EIATTR_CBANK_PARAM_SIZE
	.align		4
.L_254:
        /*00c0*/ 	.byte	0x03, 0x19
        /*00c2*/ 	.short	0x0034


	//----- nvinfo : EIATTR_PARAM_CBANK
	.align		4
        /*00c4*/ 	.byte	0x04, 0x0a
        /*00c6*/ 	.short	(.L_256 - .L_255)
	.align		4
.L_255:
        /*00c8*/ 	.word	index@(.nv.constant0._ZN3cub18CUB_300001_SM_10006detail10merge_sort30DeviceMergeSortPartitionKernelIN6thrust24THRUST_300001_SM_1000_NS6detail15normal_iteratorINS5_10device_ptrI6RunnerEEEEjN4cuda3std3__44lessIS9_EES9_EEvbT_PT2_T0_SK_PSK_T1_SK_i)
        /*00cc*/ 	.short	0x0380
        /*00ce*/ 	.short	0x0034


	//----- nvinfo : EIATTR_SW_WAR
	.align		4
.L_256:
        /*00d0*/ 	.byte	0x04, 0x36
        /*00d2*/ 	.short	(.L_258 - .L_257)
.L_257:
        /*00d4*/ 	.word	0x00000008
.L_258:


//--------------------- .nv.info._ZN3cub18CUB_300001_SM_10006detail10merge_sort30DeviceMergeSortBlockSortKernelINS2_10policy_hubIN6thrust24THRUST_300001_SM_1000_NS6detail15normal_iteratorINS6_10device_ptrI6RunnerEEEEE9Policy600ESC_PNS0_8NullTypeESC_SG_jN4cuda3std3__44lessISA_EESA_SF_EEvbT0_T1_T2_T3_T4_PT6_PT7_T5_NS1_7vsmem_tE --------------------------
	.section	.nv.info._ZN3cub18CUB_300001_SM_10006detail10merge_sort30DeviceMergeSortBlockSortKernelINS2_10policy_hubIN6thrust24THRUST_300001_SM_1000_NS6detail15normal_iteratorINS6_10device_ptrI6RunnerEEEEE9Policy600ESC_PNS0_8NullTypeESC_SG_jN4cuda3std3__44lessISA_EESA_SF_EEvbT0_T1_T2_T3_T4_PT6_PT7_T5_NS1_7vsmem_tE,"",@"SHT_CUDA_INFO"
	.sectionflags	@""
	.align	4


	//----- nvinfo : EIATTR_CUDA_API_VERSION
	.align		4
        /*0000*/ 	.byte	0x04, 0x37
        /*0002*/ 	.short	(.L_260 - .L_259)
.L_259:
        /*0004*/ 	.word	0x00000082


	//----- nvinfo : EIATTR_KPARAM_INFO
	.align		4
.L_260:
        /*0008*/ 	.byte	0x04, 0x17
        /*000a*/ 	.short	(.L_262 - .L_261)
.L_261:
        /*000c*/ 	.word	0x00000000
        /*0010*/ 	.short	0x0009
        /*0012*/ 	.short	0x0048
        /*0014*/ 	.byte	0x00, 0xf0, 0x21, 0x00


	//----- nvinfo : EIATTR_KPARAM_INFO
	.align		4
.L_262:
        /*0018*/ 	.byte	0x04, 0x17
        /*001a*/ 	.short	(.L_264 - .L_263)
.L_263:
        /*001c*/ 	.word	0x00000000
        /*0020*/ 	.short	0x0008
        /*0022*/ 	.short	0x0040
        /*0024*/ 	.byte	0x00, 0xf0, 0x05, 0x00


	//----- nvinfo : EIATTR_KPARAM_INFO
	.align		4
.L_264:
        /*0028*/ 	.byte	0x04, 0x17
        /*002a*/ 	.short	(.L_266 - .L_265)
.L_265:
        /*002c*/ 	.word	0x00000000
        /*0030*/ 	.short	0x0007
        /*0032*/ 	.short	0x0038
        /*0034*/ 	.byte	0x00, 0xf5, 0x21, 0x00


	//----- nvinfo : EIATTR_KPARAM_INFO
	.align		4
.L_266:
        /*0038*/ 	.byte	0x04, 0x17
        /*003a*/ 	.short	(.L_268 - .L_267)
.L_267:
        /*003c*/ 	.word	0x00000000
        /*0040*/ 	.short	0x0006
        /*0042*/ 	.short	0x0030
        /*0044*/ 	.byte	0x00, 0xf5, 0x21, 0x00


	//----- nvinfo : EIATTR_KPARAM_INFO
	.align		4
.L_268:
        /*0048*/ 	.byte	0x04, 0x17
        /*004a*/ 	.short	(.L_270 - .L_269)
.L_269:
        /*004c*/ 	.word	0x00000000
        /*0050*/ 	.short	0x0005
        /*0052*/ 	.short	0x0028
        /*0054*/ 	.byte	0x00, 0xf0, 0x11, 0x00


	//----- nvinfo : EIATTR_KPARAM_INFO
	.align		4
.L_270:
        /*0058*/ 	.byte	0x04, 0x17
        /*005a*/ 	.short	(.L_272 - .L_271)
.L_271:
        /*005c*/ 	.word	0x00000000
        /*0060*/ 	.short	0x0004
        /*0062*/ 	.short	0x0020
        /*0064*/ 	.byte	0x00, 0xf5, 0x21, 0x00


	//----- nvinfo : EIATTR_KPARAM_INFO
	.align		4
.L_272:
        /*0068*/ 	.byte	0x04, 0x17
        /*006a*/ 	.short	(.L_274 - .L_273)
.L_273:
        /*006c*/ 	.word	0x00000000
        /*0070*/ 	.short	0x0003
        /*0072*/ 	.short	0x0018
        /*0074*/ 	.byte	0x00, 0xf0, 0x21, 0x00


	//----- nvinfo : EIATTR_KPARAM_INFO
	.align		4
.L_274:
        /*0078*/ 	.byte	0x04, 0x17
        /*007a*/ 	.short	(.L_276 - .L_275)
.L_275:
        /*007c*/ 	.word	0x00000000
        /*0080*/ 	.short	0x0002
        /*0082*/ 	.short	0x0010
        /*0084*/ 	.byte	0x00, 0xf5, 0x21, 0x00


	//----- nvinfo : EIATTR_KPARAM_INFO
	.align		4
.L_276:
        /*0088*/ 	.byte	0x04, 0x17
        /*008a*/ 	.short	(.L_278 - .L_277)
.L_277:
        /*008c*/ 	.word	0x00000000
        /*0090*/ 	.short	0x0001
        /*0092*/ 	.short	0x0008
        /*0094*/ 	.byte	0x00, 0xf0, 0x21, 0x00


	//----- nvinfo : EIATTR_KPARAM_INFO
	.align		4
.L_278:
        /*0098*/ 	.byte	0x04, 0x17
        /*009a*/ 	.short	(.L_280 - .L_279)
.L_279:
        /*009c*/ 	.word	0x00000000
        /*00a0*/ 	.short	0x0000
        /*00a2*/ 	.short	0x0000
        /*00a4*/ 	.byte	0x00, 0xf0, 0x05, 0x00


	//----- nvinfo : EIATTR_SPARSE_MMA_MASK
	.align		4
.L_280:
        /*00a8*/ 	.byte	0x03, 0x50
        /*00aa*/ 	.short	0x0000


	//----- nvinfo : EIATTR_MAXREG_COUNT
	.align		4
        /*00ac*/ 	.byte	0x03, 0x1b
        /*00ae*/ 	.short	0x00ff


	//----- nvinfo : EIATTR_NUM_BARRIERS
	.align		4
        /*00b0*/ 	.byte	0x02, 0x4c
        /*00b2*/ 	.byte	0x01
	.zero		1


	//----- nvinfo : EIATTR_MERCURY_ISA_VERSION
	.align		4
        /*00b4*/ 	.byte	0x03, 0x5f
        /*00b6*/ 	.short	0x0101


	//----- nvinfo : EIATTR_COOP_GROUP_MASK_REGIDS
	.align		4
        /*00b8*/ 	.byte	0x04, 0x29
        /*00ba*/ 	.short	(.L_282 - .L_281)


	//   ....[0]....
.L_281:
        /*00bc*/ 	.word	0xffffffff


	//   ....[1]....
        /*00c0*/ 	.word	0xffffffff


	//   ....[2]....
        /*00c4*/ 	.word	0xffffffff


	//   ....[3]....
        /*00c8*/ 	.word	0xffffffff


	//   ....[4]....
        /*00cc*/ 	.word	0xffffffff


	//   ....[5]....
        /*00d0*/ 	.word	0xffffffff


	//----- nvinfo : EIATTR_COOP_GROUP_INSTR_OFFSETS
	.align		4
.L_282:
        /*00d4*/ 	.byte	0x04, 0x28
        /*00d6*/ 	.short	(.L_284 - .L_283)


	//   ....[0]....
.L_283:
        /*00d8*/ 	.word	0x00000390


	//   ....[1]....
        /*00dc*/ 	.word	0x00001730


	//   ....[2]....
        /*00e0*/ 	.word	0x00001a60


	//   ....[3]....
        /*00e4*/ 	.word	0x00002110


	//   ....[4]....
        /*00e8*/ 	.word	0x00003710


	//   ....[5]....
        /*00ec*/ 	.word	0x00003ba0


	//----- nvinfo : EIATTR_VRC_CTA_INIT_COUNT
	.align		4
.L_284:
        /*00f0*/ 	.byte	0x02, 0x4a
	.zero		1
	.zero		1


	//----- nvinfo : EIATTR_EXIT_INSTR_OFFSETS
	.align		4
        /*00f4*/ 	.byte	0x04, 0x1c
        /*00f6*/ 	.short	(.L_286 - .L_285)


	//   ....[0]....
.L_285:
        /*00f8*/ 	.word	0x00001920


	//   ....[1]....
        /*00fc*/ 	.word	0x00001c50


	//   ....[2]....
        /*0100*/ 	.word	0x00003a40


	//   ....[3]....
        /*0104*/ 	.word	0x00003a80


	//   ....[4]....
        /*0108*/ 	.word	0x00003ea0


	//   ....[5]....
        /*010c*/ 	.word	0x00003ee0


	//----- nvinfo : EIATTR_MAX_THREADS
	.align		4
.L_286:
        /*0110*/ 	.byte	0x04, 0x05
        /*0112*/ 	.short	(.L_288 - .L_287)
.L_287:
        /*0114*/ 	.word	0x00000100
        /*0118*/ 	.word	0x00000001
        /*011c*/ 	.word	0x00000001


	//----- nvinfo : EIATTR_CRS_STACK_SIZE
	.align		4
.L_288:
        /*0120*/ 	.byte	0x04, 0x1e
        /*0122*/ 	.short	(.L_290 - .L_289)
.L_289:
        /*0124*/ 	.word	0x00000000


	//----- nvinfo : EIATTR_CBANK_PARAM_SIZE
	.align		4
.L_290:
        /*0128*/ 	.byte	0x03, 0x19
        /*012a*/ 	.short	0x0050


	//----- nvinfo : EIATTR_PARAM_CBANK
	.align		4
        /*012c*/ 	.byte	0x04, 0x0a
        /*012e*/ 	.short	(.L_292 - .L_291)
	.align		4
.L_291:
        /*0130*/ 	.word	index@(.nv.constant0._ZN3cub18CUB_300001_SM_10006detail10merge_sort30DeviceMergeSortBlockSortKernelINS2_10policy_hubIN6thrust24THRUST_300001_SM_1000_NS6detail15normal_iteratorINS6_10device_ptrI6RunnerEEEEE9Policy600ESC_PNS0_8NullTypeESC_SG_jN4cuda3std3__44lessISA_EESA_SF_EEvbT0_T1_T2_T3_T4_PT6_PT7_T5_NS1_7vsmem_tE)
        /*0134*/ 	.short	0x0380
        /*0136*/ 	.short	0x0050


	//----- nvinfo : EIATTR_SW_WAR
	.align		4
.L_292:
        /*0138*/ 	.byte	0x04, 0x36
        /*013a*/ 	.short	(.L_294 - .L_293)
.L_293:
        /*013c*/ 	.word	0x00000008
.L_294:


//--------------------- .nv.info._ZN3cub18CUB_300001_SM_10006detail11EmptyKernelIvEEvv --------------------------
	.section	.nv.info._ZN3cub18CUB_300001_SM_10006detail11EmptyKernelIvEEvv,"",@"SHT_CUDA_INFO"
	.sectionflags	@""
	.align	4


	//----- nvinfo : EIATTR_CUDA_API_VERSION
	.align		4
        /*0000*/ 	.byte	0x04, 0x37
        /*0002*/ 	.short	(.L_296 - .L_295)
.L_295:
        /*0004*/ 	.word	0x00000082


	//----- nvinfo : EIATTR_SPARSE_MMA_MASK
	.align		4
.L_296:
        /*0008*/ 	.byte	0x03, 0x50
        /*000a*/ 	.short	0x0000


	//----- nvinfo : EIATTR_MAXREG_COUNT
	.align		4
        /*000c*/ 	.byte	0x03, 0x1b
        /*000e*/ 	.short	0x00ff


	//----- nvinfo : EIATTR_MERCURY_ISA_VERSION
	.align		4
        /*0010*/ 	.byte	0x03, 0x5f
        /*0012*/ 	.short	0x0101


	//----- nvinfo : EIATTR_VRC_CTA_INIT_COUNT
	.align		4
        /*0014*/ 	.byte	0x02, 0x4a
	.zero		1
	.zero		1


	//----- nvinfo : EIATTR_EXIT_INSTR_OFFSETS
	.align		4
        /*0018*/ 	.byte	0x04, 0x1c
        /*001a*/ 	.short	(.L_298 - .L_297)


	//   ....[0]....
.L_297:
        /*001c*/ 	.word	0x00000010


	//----- nvinfo : EIATTR_SW_WAR
	.align		4
.L_298:
        /*0020*/ 	.byte	0x04, 0x36
        /*0022*/ 	.short	(.L_300 - .L_299)
.L_299:
        /*0024*/ 	.word	0x00000008
.L_300:


//--------------------- .nv.info._Z24calculate_race_positionsP6RunnerPbS1_ --------------------------
	.section	.nv.info._Z24calculate_race_positionsP6RunnerPbS1_,"",@"SHT_CUDA_INFO"
	.sectionflags	@""
	.align	4


	//----- nvinfo : EIATTR_CUDA_API_VERSION
	.align		4
        /*0000*/ 	.byte	0x04, 0x37
        /*0002*/ 	.short	(.L_302 - .L_301)
.L_301:
        /*0004*/ 	.word	0x00000082


	//----- nvinfo : EIATTR_KPARAM_INFO
	.align		4
.L_302:
        /*0008*/ 	.byte	0x04, 0x17
        /*000a*/ 	.short	(.L_304 - .L_303)
.L_303:
        /*000c*/ 	.word	0x00000000
        /*0010*/ 	.short	0x0002
        /*0012*/ 	.short	0x0010
        /*0014*/ 	.byte	0x00, 0xf5, 0x21, 0x00


	//----- nvinfo : EIATTR_KPARAM_INFO
	.align		4
.L_304:
        /*0018*/ 	.byte	0x04, 0x17
        /*001a*/ 	.short	(.L_306 - .L_305)
.L_305:
        /*001c*/ 	.word	0x00000000
        /*0020*/ 	.short	0x0001
        /*0022*/ 	.short	0x0008
        /*0024*/ 	.byte	0x00, 0xf5, 0x21, 0x00


	//----- nvinfo : EIATTR_KPARAM_INFO
	.align		4
.L_306:
        /*0028*/ 	.byte	0x04, 0x17
        /*002a*/ 	.short	(.L_308 - .L_307)
.L_307:
        /*002c*/ 	.word	0x00000000
        /*0030*/ 	.short	0x0000
        /*0032*/ 	.short	0x0000
        /*0034*/ 	.byte	0x00, 0xf5, 0x21, 0x00


	//----- nvinfo : EIATTR_SPARSE_MMA_MASK
	.align		4
.L_308:
        /*0038*/ 	.byte	0x03, 0x50
        /*003a*/ 	.short	0x0000


	//----- nvinfo : EIATTR_MAXREG_COUNT
	.align		4
        /*003c*/ 	.byte	0x03, 0x1b
        /*003e*/ 	.short	0x00ff


	//----- nvinfo : EIATTR_MERCURY_ISA_VERSION
	.align		4
        /*0040*/ 	.byte	0x03, 0x5f
        /*0042*/ 	.short	0x0101


	//----- nvinfo : EIATTR_VRC_CTA_INIT_COUNT
	.align		4
        /*0044*/ 	.byte	0x02, 0x4a
	.zero		1
	.zero		1


	//----- nvinfo : EIATTR_EXIT_INSTR_OFFSETS
	.align		4
        /*0048*/ 	.byte	0x04, 0x1c
        /*004a*/ 	.short	(.L_310 - .L_309)


	//   ....[0]....
.L_309:
        /*004c*/ 	.word	0x00000130


	//   ....[1]....
        /*0050*/ 	.word	0x00000170


	//----- nvinfo : EIATTR_CRS_STACK_SIZE
	.align		4
.L_310:
        /*0054*/ 	.byte	0x04, 0x1e
        /*0056*/ 	.short	(.L_312 - .L_311)
.L_311:
        /*0058*/ 	.word	0x00000000


	//----- nvinfo : EIATTR_CBANK_PARAM_SIZE
	.align		4
.L_312:
        /*005c*/ 	.byte	0x03, 0x19
        /*005e*/ 	.short	0x0018


	//----- nvinfo : EIATTR_PARAM_CBANK
	.align		4
        /*0060*/ 	.byte	0x04, 0x0a
        /*0062*/ 	.short	(.L_314 - .L_313)
	.align		4
.L_313:
        /*0064*/ 	.word	index@(.nv.constant0._Z24calculate_race_positionsP6RunnerPbS1_)
        /*0068*/ 	.short	0x0380
        /*006a*/ 	.short	0x0018


	//----- nvinfo : EIATTR_SW_WAR
	.align		4
.L_314:
        /*006c*/ 	.byte	0x04, 0x36
        /*006e*/ 	.short	(.L_316 - .L_315)
.L_315:
        /*0070*/ 	.word	0x00000008
.L_316:


//--------------------- .nv.callgraph             --------------------------
	.section	.nv.callgraph,"",@"SHT_CUDA_CALLGRAPH"
	.align	4
	.sectionentsize	8
	.align		4
        /*0000*/ 	.word	0x00000000
	.align		4
        /*0004*/ 	.word	0xffffffff
	.align		4
        /*0008*/ 	.word	0x00000000
	.align		4
        /*000c*/ 	.word	0xfffffffe
	.align		4
        /*0010*/ 	.word	0x00000000
	.align		4
        /*0014*/ 	.word	0xfffffffd
	.align		4
        /*0018*/ 	.word	0x00000000
	.align		4
        /*001c*/ 	.word	0xfffffffc


//--------------------- .nv.constant3             --------------------------
	.section	.nv.constant3,"a",@progbits
	.align	4
.nv.constant3:
	.type		RACE_DISTANCE,@object
	.size		RACE_DISTANCE,(MAX_SPEED - RACE_DISTANCE)
RACE_DISTANCE:
        /*0000*/ 	.byte	0x64, 0x00, 0x00, 0x00
	.type		MAX_SPEED,@object
	.size		MAX_SPEED,(.L_1 - MAX_SPEED)
MAX_SPEED:
        /*0004*/ 	.byte	0x05, 0x00, 0x00, 0x00
.L_1:


//--------------------- .nv.constant4             --------------------------
	.section	.nv.constant4,"a",@progbits
	.align	8
	.align		8
.nv.constant4:
        /*0000*/ 	.dword	_ZN34_INTERNAL_a9555bfd_4_k_cu_e835db2e4cuda3std3__45__cpo5beginE
	.align		8
        /*0008*/ 	.dword	_ZN34_INTERNAL_a9555bfd_4_k_cu_e835db2e4cuda3std3__45__cpo3endE
	.align		8
        /*0010*/ 	.dword	_ZN34_INTERNAL_a9555bfd_4_k_cu_e835db2e4cuda3std3__45__cpo6cbeginE
	.align		8
        /*0018*/ 	.dword	_ZN34_INTERNAL_a9555bfd_4_k_cu_e835db2e4cuda3std3__45__cpo4cendE
	.align		8
        /*0020*/ 	.dword	_ZN34_INTERNAL_a9555bfd_4_k_cu_e835db2e4cuda3std3__45__cpo6rbeginE
	.align		8
        /*0028*/ 	.dword	_ZN34_INTERNAL_a9555bfd_4_k_cu_e835db2e4cuda3std3__45__cpo4rendE
	.align		8
        /*0030*/ 	.dword	_ZN34_INTERNAL_a9555bfd_4_k_cu_e835db2e4cuda3std3__45__cpo7crbeginE
	.align		8
        /*0038*/ 	.dword	_ZN34_INTERNAL_a9555bfd_4_k_cu_e835db2e4cuda3std3__45__cpo5crendE
	.align		8
        /*0040*/ 	.dword	_ZN34_INTERNAL_a9555bfd_4_k_cu_e835db2e4cuda3std3__436_GLOBAL__N__a9555bfd_4_k_cu_e835db2e6ignoreE
	.align		8
        /*0048*/ 	.dword	_ZN34_INTERNAL_a9555bfd_4_k_cu_e835db2e4cuda3std3__419piecewise_constructE
	.align		8
        /*0050*/ 	.dword	_ZN34_INTERNAL_a9555bfd_4_k_cu_e835db2e4cuda3std3__48in_placeE
	.align		8
        /*0058*/ 	.dword	_ZN34_INTERNAL_a9555bfd_4_k_cu_e835db2e4cuda3std3__420unreachable_sentinelE
	.align		8
        /*0060*/ 	.dword	_ZN34_INTERNAL_a9555bfd_4_k_cu_e835db2e4cuda3std3__47nulloptE
	.align		8
        /*0068*/ 	.dword	_ZN34_INTERNAL_a9555bfd_4_k_cu_e835db2e4cuda3std3__48unexpectE
	.align		8
        /*0070*/ 	.dword	_ZN34_INTERNAL_a9555bfd_4_k_cu_e835db2e4cuda3std6ranges3__45__cpo4swapE
	.align		8
        /*0078*/ 	.dword	_ZN34_INTERNAL_a9555bfd_4_k_cu_e835db2e4cuda3std6ranges3__45__cpo9iter_moveE
	.align		8
        /*0080*/ 	.dword	_ZN34_INTERNAL_a9555bfd_4_k_cu_e835db2e4cuda3std6ranges3__45__cpo5beginE
	.align		8
        /*0088*/ 	.dword	_ZN34_INTERNAL_a9555bfd_4_k_cu_e835db2e4cuda3std6ranges3__45__cpo3endE
	.align		8
        /*0090*/ 	.dword	_ZN34_INTERNAL_a9555bfd_4_k_cu_e835db2e4cuda3std6ranges3__45__cpo6cbeginE
	.align		8
        /*0098*/ 	.dword	_ZN34_INTERNAL_a9555bfd_4_k_cu_e835db2e4cuda3std6ranges3__45__cpo4cendE
	.align		8
        /*00a0*/ 	.dword	_ZN34_INTERNAL_a9555bfd_4_k_cu_e835db2e4cuda3std6ranges3__45__cpo7advanceE
	.align		8
        /*00a8*/ 	.dword	_ZN34_INTERNAL_a9555bfd_4_k_cu_e835db2e4cuda3std6ranges3__45__cpo9iter_swapE
	.align		8
        /*00b0*/ 	.dword	_ZN34_INTERNAL_a9555bfd_4_k_cu_e835db2e4cuda3std6ranges3__45__cpo4nextE
	.align		8
        /*00b8*/ 	.dword	_ZN34_INTERNAL_a9555bfd_4_k_cu_e835db2e4cuda3std6ranges3__45__cpo4prevE
	.align		8
        /*00c0*/ 	.dword	_ZN34_INTERNAL_a9555bfd_4_k_cu_e835db2e4cuda3std6ranges3__45__cpo4dataE
	.align		8
        /*00c8*/ 	.dword	_ZN34_INTERNAL_a9555bfd_4_k_cu_e835db2e4cuda3std6ranges3__45__cpo5cdataE
	.align		8
        /*00d0*/ 	.dword	_ZN34_INTERNAL_a9555bfd_4_k_cu_e835db2e4cuda3std6ranges3__45__cpo4sizeE
	.align		8
        /*00d8*/ 	.dword	_ZN34_INTERNAL_a9555bfd_4_k_cu_e835db2e4cuda3std6ranges3__45__cpo5ssizeE
	.align		8
        /*00e0*/ 	.dword	_ZN34_INTERNAL_a9555bfd_4_k_cu_e835db2e4cuda3std6ranges3__45__cpo8distanceE
	.align		8
        /*00e8*/ 	.dword	_ZN34_INTERNAL_a9555bfd_4_k_cu_e835db2e6thrust24THRUST_300001_SM_1000_NS8cuda_cub3parE
	.align		8
        /*00f0*/ 	.dword	_ZN34_INTERNAL_a9555bfd_4_k_cu_e835db2e6thrust24THRUST_300001_SM_1000_NS8cuda_cub10par_nosyncE
	.align		8
        /*00f8*/ 	.dword	_ZN34_INTERNAL_a9555bfd_4_k_cu_e835db2e6thrust24THRUST_300001_SM_1000_NS6system6detail10sequential3seqE
	.align		8
        /*0100*/ 	.dword	_ZN34_INTERNAL_a9555bfd_4_k_cu_e835db2e6thrust24THRUST_300001_SM_1000_NS6system3cpp3parE
	.align		8
        /*0108*/ 	.dword	_ZN34_INTERNAL_a9555bfd_4_k_cu_e835db2e6thrust24THRUST_300001_SM_1000_NS12placeholders2_1E
	.align		8
        /*0110*/ 	.dword	_ZN34_INTERNAL_a9555bfd_4_k_cu_e835db2e6thrust24THRUST_300001_SM_1000_NS12placeholders2_2E
	.align		8
        /*0118*/ 	.dword	_ZN34_INTERNAL_a9555bfd_4_k_cu_e835db2e6thrust24THRUST_300001_SM_1000_NS12placeholders2_3E
	.align		8
        /*0120*/ 	.dword	_ZN34_INTERNAL_a9555bfd_4_k_cu_e835db2e6thrust24THRUST_300001_SM_1000_NS12placeholders2_4E
	.align		8
        /*0128*/ 	.dword	_ZN34_INTERNAL_a9555bfd_4_k_cu_e835db2e6thrust24THRUST_300001_SM_1000_NS12placeholders2_5E
	.align		8
        /*0130*/ 	.dword	_ZN34_INTERNAL_a9555bfd_4_k_cu_e835db2e6thrust24THRUST_300001_SM_1000_NS12placeholders2_6E
	.align		8
        /*0138*/ 	.dword	_ZN34_INTERNAL_a9555bfd_4_k_cu_e835db2e6thrust24THRUST_300001_SM_1000_NS12placeholders2_7E
	.align		8
        /*0140*/ 	.dword	_ZN34_INTERNAL_a9555bfd_4_k_cu_e835db2e6thrust24THRUST_300001_SM_1000_NS12placeholders2_8E
	.align		8
        /*0148*/ 	.dword	_ZN34_INTERNAL_a9555bfd_4_k_cu_e835db2e6thrust24THRUST_300001_SM_1000_NS12placeholders2_9E
	.align		8
        /*0150*/ 	.dword	_ZN34_INTERNAL_a9555bfd_4_k_cu_e835db2e6thrust24THRUST_300001_SM_1000_NS12placeholders3_10E
	.align		8
        /*0158*/ 	.dword	_ZN34_INTERNAL_a9555bfd_4_k_cu_e835db2e6thrust24THRUST_300001_SM_1000_NS3seqE
	.align		8
        /*0160*/ 	.dword	_ZN34_INTERNAL_a9555bfd_4_k_cu_e835db2e6thrust24THRUST_300001_SM_1000_NS6deviceE


//--------------------- .text._ZN3cub18CUB_300001_SM_10006detail10merge_sort26DeviceMergeSortMergeKernelINS2_10policy_hubIN6thrust24THRUST_300001_SM_1000_NS6detail15normal_iteratorINS6_10device_ptrI6RunnerEEEEE9Policy600ESC_PNS0_8NullTypeESC_SG_mN4cuda3std3__44lessISA_EESA_SF_EEvbT2_T3_T4_PT6_PT7_T5_PSO_SO_NS1_7vsmem_tE --------------------------
	.section	.text._ZN3cub18CUB_300001_SM_10006detail10merge_sort26DeviceMergeSortMergeKernelINS2_10policy_hubIN6thrust24THRUST_300001_SM_1000_NS6detail15normal_iteratorINS6_10device_ptrI6RunnerEEEEE9Policy600ESC_PNS0_8NullTypeESC_SG_mN4cuda3std3__44lessISA_EESA_SF_EEvbT2_T3_T4_PT6_PT7_T5_PSO_SO_NS1_7vsmem_tE,"ax",@progbits
	.align	128
        .global         _ZN3cub18CUB_300001_SM_10006detail10merge_sort26DeviceMergeSortMergeKernelINS2_10policy_hubIN6thrust24THRUST_300001_SM_1000_NS6detail15normal_iteratorINS6_10device_ptrI6RunnerEEEEE9Policy600ESC_PNS0_8NullTypeESC_SG_mN4cuda3std3__44lessISA_EESA_SF_EEvbT2_T3_T4_PT6_PT7_T5_PSO_SO_NS1_7vsmem_tE
        .type           _ZN3cub18CUB_300001_SM_10006detail10merge_sort26DeviceMergeSortMergeKernelINS2_10policy_hubIN6thrust24THRUST_300001_SM_1000_NS6detail15normal_iteratorINS6_10device_ptrI6RunnerEEEEE9Policy600ESC_PNS0_8NullTypeESC_SG_mN4cuda3std3__44lessISA_EESA_SF_EEvbT2_T3_T4_PT6_PT7_T5_PSO_SO_NS1_7vsmem_tE,@function
        .size           _ZN3cub18CUB_300001_SM_10006detail10merge_sort26DeviceMergeSortMergeKernelINS2_10policy_hubIN6thrust24THRUST_300001_SM_1000_NS6detail15normal_iteratorINS6_10device_ptrI6RunnerEEEEE9Policy600ESC_PNS0_8NullTypeESC_SG_mN4cuda3std3__44lessISA_EESA_SF_EEvbT2_T3_T4_PT6_PT7_T5_PSO_SO_NS1_7vsmem_tE,(.L_x_110 - _ZN3cub18CUB_300001_SM_10006detail10merge_sort26DeviceMergeSortMergeKernelINS2_10policy_hubIN6thrust24THRUST_300001_SM_1000_NS6detail15normal_iteratorINS6_10device_ptrI6RunnerEEEEE9Policy600ESC_PNS0_8NullTypeESC_SG_mN4cuda3std3__44lessISA_EESA_SF_EEvbT2_T3_T4_PT6_PT7_T5_PSO_SO_NS1_7vsmem_tE)
        .other          _ZN3cub18CUB_300001_SM_10006detail10merge_sort26DeviceMergeSortMergeKernelINS2_10policy_hubIN6thrust24THRUST_300001_SM_1000_NS6detail15normal_iteratorINS6_10device_ptrI6RunnerEEEEE9Policy600ESC_PNS0_8NullTypeESC_SG_mN4cuda3std3__44lessISA_EESA_SF_EEvbT2_T3_T4_PT6_PT7_T5_PSO_SO_NS1_7vsmem_tE,@"STO_CUDA_ENTRY STV_DEFAULT"
_ZN3cub18CUB_300001_SM_10006detail10merge_sort26DeviceMergeSortMergeKernelINS2_10policy_hubIN6thrust24THRUST_300001_SM_1000_NS6detail15normal_iteratorINS6_10device_ptrI6RunnerEEEEE9Policy600ESC_PNS0_8NullTypeESC_SG_mN4cuda3std3__44lessISA_EESA_SF_EEvbT2_T3_T4_PT6_PT7_T5_PSO_SO_NS1_7vsmem_tE:
.text._ZN3cub18CUB_300001_SM_10006detail10merge_sort26DeviceMergeSortMergeKernelINS2_10policy_hubIN6thrust24THRUST_300001_SM_1000_NS6detail15normal_iteratorINS6_10device_ptrI6RunnerEEEEE9Policy600ESC_PNS0_8NullTypeESC_SG_mN4cuda3std3__44lessISA_EESA_SF_EEvbT2_T3_T4_PT6_PT7_T5_PSO_SO_NS1_7vsmem_tE:
[----:B------:R-:W-:Y:S01]  /*0000*/  LDC R1, c[0x0][0x37c] ;  /* 0x0000df00ff017b82 */ /* 0x000fe20000000800 */
[----:B------:R-:W0:Y:S01]  /*0010*/  S2R R2, SR_CTAID.X ;  /* 0x0000000000027919 */ /* 0x000e220000002500 */
[----:B------:R-:W1:Y:S01]  /*0020*/  LDCU UR4, c[0x0][0x370] ;  /* 0x00006e00ff0477ac */ /* 0x000e620008000800 */
[----:B------:R-:W2:Y:S01]  /*0030*/  S2R R0, SR_TID.X ;  /* 0x0000000000007919 */ /* 0x000ea20000002100 */
[----:B------:R-:W3:Y:S01]  /*0040*/  LDCU.64 UR6, c[0x0][0x358] ;  /* 0x00006b00ff0677ac */ /* 0x000ee20008000a00 */
[----:B-1----:R-:W-:-:S06]  /*0050*/  UIADD3 UR4, UPT, UPT, UR4, -0x1, URZ ;  /* 0xffffffff04047890 */ /* 0x002fcc000fffe0ff */
[----:B0-----:R-:W-:-:S13]  /*0060*/  ISETP.GE.U32.AND P0, PT, R2, UR4, PT ;  /* 0x0000000402007c0c */ /* 0x001fda000bf06070 */
[----:B--23--:R-:W-:Y:S05]  /*0070*/  @P0 BRA `(.L_x_0) ;  /* 0x0000001c00000947 */ /* 0x00cfea0003800000 */
[----:B------:R-:W0:Y:S01]  /*0080*/  LDC.64 R6, c[0x0][0x3b8] ;  /* 0x0000ee00ff067b82 */ /* 0x000e220000000a00 */
[----:B------:R-:W1:Y:S07]  /*0090*/  LDCU.U8 UR4, c[0x0][0x380] ;  /* 0x00007000ff0477ac */ /* 0x000e6e0008000000 */
[----:B------:R-:W2:Y:S08]  /*00a0*/  LDC.64 R4, c[0x0][0x3c0] ;  /* 0x0000f000ff047b82 */ /* 0x000eb00000000a00 */
[----:B------:R-:W3:Y:S01]  /*00b0*/  LDC.64 R12, c[0x0][0x398] ;  /* 0x0000e600ff0c7b82 */ /* 0x000ee20000000a00 */
[----:B0-----:R-:W-:-:S04]  /*00c0*/  LEA R6, P0, R2, R6, 0x3 ;  /* 0x0000000602067211 */ /* 0x001fc800078018ff */
[----:B------:R-:W-:-:S05]  /*00d0*/  LEA.HI.X R7, R2, R7, RZ, 0x3, P0 ;  /* 0x0000000702077211 */ /* 0x000fca00000f1cff */
[----:B------:R-:W4:Y:S04]  /*00e0*/  LDG.E.64 R8, desc[UR6][R6.64] ;  /* 0x0000000606087981 */ /* 0x000f28000c1e1b00 */
[----:B------:R0:W5:Y:S01]  /*00f0*/  LDG.E.64 R16, desc[UR6][R6.64+0x8] ;  /* 0x0000080606107981 */ /* 0x000162000c1e1b00 */
[----:B--2---:R-:W-:Y:S01]  /*0100*/  IADD3 R3, P1, PT, RZ, -R4, RZ ;  /* 0x80000004ff037210 */ /* 0x004fe20007f3e0ff */
[----:B-1----:R-:W-:Y:S01]  /*0110*/  UPRMT UR4, UR4, 0x8880, URZ ;  /* 0x0000888004047896 */ /* 0x002fe200080000ff */
[----:B------:R-:W-:Y:S02]  /*0120*/  ACQBULK ;  /* 0x000000000000782e */ /* 0x000fe40000000000 */
[CC--:B------:R-:W-:Y:S01]  /*0130*/  LOP3.LUT R15, R3.reuse, R2.reuse, RZ, 0xc0, !PT ;  /* 0x00000002030f7212 */ /* 0x0c0fe200078ec0ff */
[----:B------:R-:W-:Y:S01]  /*0140*/  UISETP.NE.AND UP0, UPT, UR4, URZ, UPT ;  /* 0x000000ff0400728c */ /* 0x000fe2000bf05270 */
[----:B------:R-:W-:-:S02]  /*0150*/  LOP3.LUT R3, R3, R2, RZ, 0xfc, !PT ;  /* 0x0000000203037212 */ /* 0x000fc400078efcff */
[----:B------:R-:W-:Y:S01]  /*0160*/  IADD3 R10, P0, PT, R2, -R15, RZ ;  /* 0x8000000f020a7210 */ /* 0x000fe20007f1e0ff */
[----:B---3--:R-:W-:Y:S01]  /*0170*/  IMAD.WIDE.U32 R12, R15, -0x500, R12 ;  /* 0xfffffb000f0c7825 */ /* 0x008fe200078e000c */
[----:B0-----:R-:W-:-:S03]  /*0180*/  SHF.R.U64 R6, R4, 0x1, R5 ;  /* 0x0000000104067819 */ /* 0x001fc60000001205 */
[----:B------:R-:W-:Y:S01]  /*0190*/  IMAD.X R14, RZ, RZ, -0x1, P0 ;  /* 0xffffffffff0e7424 */ /* 0x000fe200000e06ff */
[----:B------:R-:W-:Y:S01]  /*01a0*/  ISETP.NE.U32.AND P0, PT, R3, -0x1, PT ;  /* 0xffffffff0300780c */ /* 0x000fe20003f05070 */
[----:B------:R-:W-:Y:S01]  /*01b0*/  IMAD.WIDE.U32 R10, R10, 0x500, RZ ;  /* 0x000005000a0a7825 */ /* 0x000fe200078e00ff */
[----:B------:R-:W-:-:S03]  /*01c0*/  SHF.R.U32.HI R3, RZ, 0x1, R5 ;  /* 0x00000001ff037819 */ /* 0x000fc60000011605 */
[----:B------:R-:W-:Y:S01]  /*01d0*/  IMAD R7, R14, 0x500, RZ ;  /* 0x000005000e077824 */ /* 0x000fe200078e02ff */
[----:B------:R-:W-:Y:S01]  /*01e0*/  ISETP.GT.U32.AND P2, PT, R10, -0x501, PT ;  /* 0xfffffaff0a00780c */ /* 0x000fe20003f44070 */
[----:B------:R-:W-:Y:S02]  /*01f0*/  IMAD R19, R3, 0x500, RZ ;  /* 0x0000050003137824 */ /* 0x000fe400078e02ff */
[----:B------:R-:W-:Y:S02]  /*0200*/  IMAD.IADD R3, R11, 0x1, R7 ;  /* 0x000000010b037824 */ /* 0x000fe400078e0207 */
[----:B------:R-:W-:-:S03]  /*0210*/  IMAD.WIDE.U32 R6, R6, 0x500, RZ ;  /* 0x0000050006067825 */ /* 0x000fc600078e00ff */
[----:B------:R-:W-:Y:S01]  /*0220*/  ISETP.GT.U32.AND.EX P2, PT, R3, -0x1, PT, P2 ;  /* 0xffffffff0300780c */ /* 0x000fe20003f44120 */
[----:B------:R-:W-:Y:S01]  /*0230*/  IMAD.X R5, RZ, RZ, ~R5, P1 ;  /* 0x000000ffff057224 */ /* 0x000fe200008e0e05 */
[----:B------:R-:W-:Y:S01]  /*0240*/  ISETP.GT.U32.AND P1, PT, R12, R6, PT ;  /* 0x000000060c00720c */ /* 0x000fe20003f24070 */
[----:B------:R-:W-:Y:S01]  /*0250*/  IMAD.IADD R11, R7, 0x1, R19 ;  /* 0x00000001070b7824 */ /* 0x000fe200078e0213 */
[----:B------:R-:W-:Y:S01]  /*0260*/  SEL R19, R10, 0xfffffaff, P2 ;  /* 0xfffffaff0a137807 */ /* 0x000fe20001000000 */
[----:B------:R-:W-:Y:S01]  /*0270*/  IMAD.IADD R13, R13, 0x1, -R15 ;  /* 0x000000010d0d7824 */ /* 0x000fe200078e0a0f */
[----:B------:R-:W-:Y:S02]  /*0280*/  ISETP.NE.AND.EX P0, PT, R5, -0x1, PT, P0 ;  /* 0xffffffff0500780c */ /* 0x000fe40003f05300 */
[----:B------:R-:W-:Y:S02]  /*0290*/  LOP3.LUT R19, RZ, R19, RZ, 0x33, !PT ;  /* 0x00000013ff137212 */ /* 0x000fe400078e33ff */
[----:B------:R-:W-:-:S02]  /*02a0*/  ISETP.GT.U32.AND.EX P1, PT, R13, R11, PT, P1 ;  /* 0x0000000b0d00720c */ /* 0x000fc40003f24110 */
[----:B------:R-:W-:Y:S02]  /*02b0*/  SEL R18, R3, 0xffffffff, P2 ;  /* 0xffffffff03127807 */ /* 0x000fe40001000000 */
[----:B------:R-:W-:Y:S02]  /*02c0*/  ISETP.LT.U32.AND P3, PT, R6, R12, PT ;  /* 0x0000000c0600720c */ /* 0x000fe40003f61070 */
[----:B------:R-:W-:Y:S02]  /*02d0*/  SEL R21, R12, R6, P1 ;  /* 0x000000060c157207 */ /* 0x000fe40000800000 */
[----:B------:R-:W-:Y:S02]  /*02e0*/  LOP3.LUT R18, RZ, R18, RZ, 0x33, !PT ;  /* 0x00000012ff127212 */ /* 0x000fe400078e33ff */
[----:B------:R-:W-:Y:S01]  /*02f0*/  ISETP.LT.U32.AND.EX P3, PT, R11, R13, PT, P3 ;  /* 0x0000000d0b00720c */ /* 0x000fe20003f61130 */
[----:B----4-:R-:W-:-:S04]  /*0300*/  IMAD.WIDE.U32 R4, R15, -0x500, R8 ;  /* 0xfffffb000f047825 */ /* 0x010fc800078e0008 */
[----:B-----5:R-:W-:Y:S01]  /*0310*/  IMAD.WIDE.U32 R16, R15, -0x500, R16 ;  /* 0xfffffb000f107825 */ /* 0x020fe200078e0010 */
[----:B------:R-:W-:-:S03]  /*0320*/  IADD3 R14, P4, PT, R10, -R4, RZ ;  /* 0x800000040a0e7210 */ /* 0x000fc60007f9e0ff */
[----:B------:R-:W-:Y:S01]  /*0330*/  IMAD.IADD R22, R5, 0x1, -R15 ;  /* 0x0000000105167824 */ /* 0x000fe200078e0a0f */
[----:B------:R-:W-:Y:S01]  /*0340*/  IADD3 R19, P5, P6, -R16, R10, R19 ;  /* 0x0000000a10137210 */ /* 0x000fe20007ebe113 */
[----:B------:R-:W-:Y:S01]  /*0350*/  IMAD.IADD R20, R17, 0x1, -R15 ;  /* 0x0000000111147824 */ /* 0x000fe200078e0a0f */
[----:B------:R-:W-:Y:S01]  /*0360*/  SEL R17, R13, R11, P1 ;  /* 0x0000000b0d117207 */ /* 0x000fe20000800000 */
[----:B------:R-:W-:Y:S01]  /*0370*/  IMAD.X R5, R3, 0x1, ~R22, P4 ;  /* 0x0000000103057824 */ /* 0x000fe200020e0e16 */
[----:B------:R-:W-:Y:S02]  /*0380*/  IADD3 R13, P1, PT, R21, -R6, RZ ;  /* 0x80000006150d7210 */ /* 0x000fe40007f3e0ff */
[----:B------:R-:W-:Y:S02]  /*0390*/  IADD3.X R3, PT, PT, ~R20, R3, R18, P5, P6 ;  /* 0x0000000314037210 */ /* 0x000fe40002fec512 */
[----:B------:R-:W-:Y:S01]  /*03a0*/  SEL R18, R6, R19, !P0 ;  /* 0x0000001306127207 */ /* 0x000fe20004000000 */
[----:B------:R-:W-:Y:S01]  /*03b0*/  IMAD.X R20, R17, 0x1, ~R11, P1 ;  /* 0x0000000111147824 */ /* 0x000fe200008e0e0b */
[----:B------:R-:W-:-:S02]  /*03c0*/  ISETP.LT.U32.AND P1, PT, R14, R13, PT ;  /* 0x0000000d0e00720c */ /* 0x000fc40003f21070 */
[----:B------:R-:W-:Y:S02]  /*03d0*/  SEL R3, R11, R3, !P0 ;  /* 0x000000030b037207 */ /* 0x000fe40004000000 */
[----:B------:R-:W-:Y:S02]  /*03e0*/  ISETP.LT.U32.AND P2, PT, R18, R13, PT ;  /* 0x0000000d1200720c */ /* 0x000fe40003f41070 */
[----:B------:R-:W-:Y:S02]  /*03f0*/  SEL R17, R6, R12, P3 ;  /* 0x0000000c06117207 */ /* 0x000fe40001800000 */
[-C--:B------:R-:W-:Y:S02]  /*0400*/  ISETP.LT.U32.AND.EX P1, PT, R5, R20.reuse, PT, P1 ;  /* 0x000000140500720c */ /* 0x080fe40003f21110 */
[----:B------:R-:W-:Y:S02]  /*0410*/  ISETP.LT.U32.AND.EX P2, PT, R3, R20, PT, P2 ;  /* 0x000000140300720c */ /* 0x000fe40003f41120 */
[----:B------:R-:W-:-:S02]  /*0420*/  SEL R3, R17, R16, !P0 ;  /* 0x0000001011037207 */ /* 0x000fc40004000000 */
[-C--:B------:R-:W-:Y:S02]  /*0430*/  SEL R14, R14, R13.reuse, P1 ;  /* 0x0000000d0e0e7207 */ /* 0x080fe40000800000 */
[----:B------:R-:W-:Y:S01]  /*0440*/  SEL R13, R18, R13, P2 ;  /* 0x0000000d120d7207 */ /* 0x000fe20001000000 */
[----:B------:R-:W-:Y:S01]  /*0450*/  IMAD.IADD R3, R3, 0x1, -R4 ;  /* 0x0000000103037824 */ /* 0x000fe200078e0a04 */
[----:B------:R-:W-:-:S03]  /*0460*/  SEL R5, R5, R20, P1 ;  /* 0x0000001405057207 */ /* 0x000fc60000800000 */
[----:B------:R-:W-:Y:S01]  /*0470*/  IMAD.IADD R4, R13, 0x1, -R14 ;  /* 0x000000010d047824 */ /* 0x000fe200078e0a0e */
[----:B------:R-:W-:Y:S06]  /*0480*/  BRA.U !UP0, `(.L_x_1) ;  /* 0x0000000108e47547 */ /* 0x000fec000b800000 */
[----:B------:R-:W0:Y:S01]  /*0490*/  LDC.64 R12, c[0x0][0x388] ;  /* 0x0000e200ff0c7b82 */ /* 0x000e220000000a00 */
[----:B------:R-:W-:Y:S01]  /*04a0*/  IMAD.MOV.U32 R10, RZ, RZ, R6 ;  /* 0x000000ffff0a7224 */ /* 0x000fe200078e0006 */
[----:B------:R-:W-:Y:S01]  /*04b0*/  UMOV UR4, URZ ;  /* 0x000000ff00047c82 */ /* 0x000fe20008000000 */
[----:B------:R-:W-:Y:S02]  /*04c0*/  IMAD.IADD R7, R0, 0x1, -R3 ;  /* 0x0000000100077824 */ /* 0x000fe400078e0a03 */
[----:B------:R-:W-:-:S04]  /*04d0*/  IMAD.WIDE.U32 R10, R15, 0x500, R10 ;  /* 0x000005000f0a7825 */ /* 0x000fc800078e000a */
[----:B------:R-:W-:Y:S01]  /*04e0*/  VIADD R6, R0, 0x100 ;  /* 0x0000010000067836 */ /* 0x000fe20000000000 */
[----:B------:R-:W-:Y:S01]  /*04f0*/  IADD3 R15, P2, P3, R7, R10, R14 ;  /* 0x0000000a070f7210 */ /* 0x000fe20007b5e00e */
[----:B------:R-:W-:Y:S01]  /*0500*/  VIADD R10, R11, UR4 ;  /* 0x000000040b0a7c36 */ /* 0x000fe20008000000 */
[----:B------:R-:W-:Y:S02]  /*0510*/  IADD3 R11, P0, PT, R8, R0, RZ ;  /* 0x00000000080b7210 */ /* 0x000fe40007f1e0ff */
[----:B------:R-:W-:Y:S02]  /*0520*/  SHF.R.S32.HI R8, RZ, 0x1f, R7 ;  /* 0x0000001fff087819 */ /* 0x000fe40000011407 */
[-C--:B------:R-:W-:Y:S01]  /*0530*/  ISETP.GE.AND P1, PT, R6, R3.reuse, PT ;  /* 0x000000030600720c */ /* 0x080fe20003f26270 */
[----:B------:R-:W-:Y:S01]  /*0540*/  IMAD.X R14, RZ, RZ, R9, P0 ;  /* 0x000000ffff0e7224 */ /* 0x000fe200000e0609 */
[----:B------:R-:W-:Y:S01]  /*0550*/  IADD3.X R5, PT, PT, R8, R10, R5, P2, P3 ;  /* 0x0000000a08057210 */ /* 0x000fe200017e6405 */
[C---:B------:R-:W-:Y:S01]  /*0560*/  VIADD R10, R0.reuse, 0x200 ;  /* 0x00000200000a7836 */ /* 0x040fe20000000000 */
[----:B------:R-:W-:-:S03]  /*0570*/  ISETP.GE.AND P0, PT, R0, R3, PT ;  /* 0x000000030000720c */ /* 0x000fc60003f06270 */
[----:B------:R-:W-:Y:S01]  /*0580*/  IMAD R5, R5, 0xc, RZ ;  /* 0x0000000c05057824 */ /* 0x000fe200078e02ff */
[----:B------:R-:W-:Y:S01]  /*0590*/  ISETP.GE.AND P2, PT, R10, R3, PT ;  /* 0x000000030a00720c */ /* 0x000fe20003f46270 */
[----:B0-----:R-:W-:-:S04]  /*05a0*/  IMAD.WIDE.U32 R6, R11, 0xc, R12 ;  /* 0x0000000c0b067825 */ /* 0x001fc800078e000c */
[----:B------:R-:W-:Y:S01]  /*05b0*/  IMAD.WIDE.U32 R8, R15, 0xc, R12 ;  /* 0x0000000c0f087825 */ /* 0x000fe200078e000c */
[----:B------:R-:W-:-:S03]  /*05c0*/  LOP3.LUT R12, R0, 0x400, RZ, 0xfc, !PT ;  /* 0x00000400000c7812 */ /* 0x000fc600078efcff */
[----:B------:R-:W-:Y:S01]  /*05d0*/  VIADD R10, R0, 0x300 ;  /* 0x00000300000a7836 */ /* 0x000fe20000000000 */
[-C--:B------:R-:W-:Y:S01]  /*05e0*/  ISETP.GE.AND P4, PT, R12, R3.reuse, PT ;  /* 0x000000030c00720c */ /* 0x080fe20003f86270 */
[----:B------:R-:W-:Y:S02]  /*05f0*/  IMAD R11, R14, 0xc, RZ ;  /* 0x0000000c0e0b7824 */ /* 0x000fe400078e02ff */
[----:B------:R-:W-:Y:S01]  /*0600*/  IMAD.IADD R9, R9, 0x1, R5 ;  /* 0x0000000109097824 */ /* 0x000fe200078e0205 */
[----:B------:R-:W-:Y:S01]  /*0610*/  ISETP.GE.AND P3, PT, R10, R3, PT ;  /* 0x000000030a00720c */ /* 0x000fe20003f66270 */
[----:B------:R-:W-:-:S03]  /*0620*/  IMAD.IADD R7, R7, 0x1, R11 ;  /* 0x0000000107077824 */ /* 0x000fc600078e020b */
[----:B------:R0:W5:Y:S04]  /*0630*/  @P1 LDG.E R21, desc[UR6][R8.64+0xc00] ;  /* 0x000c000608151981 */ /* 0x000168000c1e1900 */
[----:B------:R0:W5:Y:S04]  /*0640*/  @!P0 LDG.E R24, desc[UR6][R6.64] ;  /* 0x0000000606188981 */ /* 0x000168000c1e1900 */
[----:B------:R0:W5:Y:S04]  /*0650*/  @!P0 LDG.E R23, desc[UR6][R6.64+0x4] ;  /* 0x0000040606178981 */ /* 0x000168000c1e1900 */
[----:B------:R0:W5:Y:S04]  /*0660*/  @!P0 LDG.E R22, desc[UR6][R6.64+0x8] ;  /* 0x0000080606168981 */ /* 0x000168000c1e1900 */
[----:B------:R0:W5:Y:S04]  /*0670*/  @P1 LDG.E R20, desc[UR6][R8.64+0xc04] ;  /* 0x000c040608141981 */ /* 0x000168000c1e1900 */
        /* <DEDUP_REMOVED lines=10> */
[----:B------:R0:W5:Y:S04]  /*0720*/  @!P1 LDG.E R21, desc[UR6][R6.64+0xc00] ;  /* 0x000c000606159981 */ /* 0x000168000c1e1900 */
[----:B------:R0:W5:Y:S04]  /*0730*/  @P0 LDG.E R24, desc[UR6][R8.64] ;  /* 0x0000000608180981 */ /* 0x000168000c1e1900 */
[----:B------:R0:W5:Y:S04]  /*0740*/  @P0 LDG.E R23, desc[UR6][R8.64+0x4] ;  /* 0x0000040608170981 */ /* 0x000168000c1e1900 */
[----:B------:R0:W5:Y:S04]  /*0750*/  @P0 LDG.E R22, desc[UR6][R8.64+0x8] ;  /* 0x0000080608160981 */ /* 0x000168000c1e1900 */
[----:B------:R0:W5:Y:S04]  /*0760*/  @!P1 LDG.E R20, desc[UR6][R6.64+0xc04] ;  /* 0x000c040606149981 */ /* 0x000168000c1e1900 */
        /* <DEDUP_REMOVED lines=9> */
[----:B------:R0:W5:Y:S01]  /*0800*/  @!P4 LDG.E R10, desc[UR6][R6.64+0x3008] ;  /* 0x00300806060ac981 */ /* 0x000162000c1e1900 */
[----:B------:R-:W-:Y:S05]  /*0810*/  BRA `(.L_x_2) ;  /* 0x0000000000e07947 */ /* 0x000fea0003800000 */
.L_x_1:
[----:B------:R-:W0:Y:S01]  /*0820*/  LDC.64 R12, c[0x0][0x3a0] ;  /* 0x0000e800ff0c7b82 */ /* 0x000e220000000a00 */
[----:B------:R-:W-:Y:S01]  /*0830*/  IMAD.MOV.U32 R7, RZ, RZ, R11 ;  /* 0x000000ffff077224 */ /* 0x000fe200078e000b */
[----:B------:R-:W-:Y:S01]  /*0840*/  UMOV UR4, URZ ;  /* 0x000000ff00047c82 */ /* 0x000fe20008000000 */
[----:B------:R-:W-:Y:S02]  /*0850*/  IMAD.IADD R11, R0, 0x1, -R3 ;  /* 0x00000001000b7824 */ /* 0x000fe400078e0a03 */
[----:B------:R-:W-:-:S03]  /*0860*/  IMAD.WIDE.U32 R6, R15, 0x500, R6 ;  /* 0x000005000f067825 */ /* 0x000fc600078e0006 */
[----:B------:R-:W-:Y:S01]  /*0870*/  IADD3 R15, P1, P2, R11, R6, R14 ;  /* 0x000000060b0f7210 */ /* 0x000fe20007a3e00e */
[----:B------:R-:W-:Y:S01]  /*0880*/  VIADD R6, R7, UR4 ;  /* 0x0000000407067c36 */ /* 0x000fe20008000000 */
[----:B------:R-:W-:Y:S01]  /*0890*/  IADD3 R7, P0, PT, R8, R0, RZ ;  /* 0x0000000008077210 */ /* 0x000fe20007f1e0ff */
[----:B------:R-:W-:Y:S01]  /*08a0*/  VIADD R8, R0, 0x100 ;  /* 0x0000010000087836 */ /* 0x000fe20000000000 */
[----:B------:R-:W-:-:S03]  /*08b0*/  SHF.R.S32.HI R11, RZ, 0x1f, R11 ;  /* 0x0000001fff0b7819 */ /* 0x000fc6000001140b */
[----:B------:R-:W-:Y:S01]  /*08c0*/  IMAD.X R10, RZ, RZ, R9, P0 ;  /* 0x000000ffff0a7224 */ /* 0x000fe200000e0609 */
[-C--:B------:R-:W-:Y:S02]  /*08d0*/  ISETP.GE.AND P3, PT, R8, R3.reuse, PT ;  /* 0x000000030800720c */ /* 0x080fe40003f66270 */
[----:B------:R-:W-:Y:S01]  /*08e0*/  IADD3.X R11, PT, PT, R11, R6, R5, P1, P2 ;  /* 0x000000060b0b7210 */ /* 0x000fe20000fe4405 */
[----:B------:R-:W-:Y:S01]  /*08f0*/  IMAD R5, R10, 0xc, RZ ;  /* 0x0000000c0a057824 */ /* 0x000fe200078e02ff */
[C---:B------:R-:W-:Y:S01]  /*0900*/  ISETP.GE.AND P0, PT, R0.reuse, R3, PT ;  /* 0x000000030000720c */ /* 0x040fe20003f06270 */
[----:B------:R-:W-:Y:S02]  /*0910*/  VIADD R10, R0, 0x300 ;  /* 0x00000300000a7836 */ /* 0x000fe40000000000 */
[----:B0-----:R-:W-:-:S03]  /*0920*/  IMAD.WIDE.U32 R6, R7, 0xc, R12 ;  /* 0x0000000c07067825 */ /* 0x001fc600078e000c */
[----:B------:R-:W-:Y:S01]  /*0930*/  ISETP.GE.AND P2, PT, R10, R3, PT ;  /* 0x000000030a00720c */ /* 0x000fe20003f46270 */
[----:B------:R-:W-:-:S04]  /*0940*/  IMAD.WIDE.U32 R8, R15, 0xc, R12 ;  /* 0x0000000c0f087825 */ /* 0x000fc800078e000c */
[----:B------:R-:W-:Y:S02]  /*0950*/  VIADD R12, R0, 0x200 ;  /* 0x00000200000c7836 */ /* 0x000fe40000000000 */
[----:B------:R-:W-:Y:S02]  /*0960*/  IMAD R11, R11, 0xc, RZ ;  /* 0x0000000c0b0b7824 */ /* 0x000fe400078e02ff */
[----:B------:R-:W-:Y:S01]  /*0970*/  IMAD.IADD R7, R5, 0x1, R7 ;  /* 0x0000000105077824 */ /* 0x000fe200078e0207 */
[-C--:B------:R-:W-:Y:S01]  /*0980*/  ISETP.GE.AND P1, PT, R12, R3.reuse, PT ;  /* 0x000000030c00720c */ /* 0x080fe20003f26270 */
[----:B------:R-:W-:Y:S01]  /*0990*/  IMAD.IADD R9, R11, 0x1, R9 ;  /* 0x000000010b097824 */ /* 0x000fe200078e0209 */
[----:B------:R-:W-:Y:S02]  /*09a0*/  LOP3.LUT R12, R0, 0x400, RZ, 0xfc, !PT ;  /* 0x00000400000c7812 */ /* 0x000fe400078efcff */
[----:B------:R1:W5:Y:S02]  /*09b0*/  @!P0 LDG.E R24, desc[UR6][R6.64] ;  /* 0x0000000606188981 */ /* 0x000364000c1e1900 */
[----:B------:R-:W-:-:S02]  /*09c0*/  ISETP.GE.AND P4, PT, R12, R3, PT ;  /* 0x000000030c00720c */ /* 0x000fc40003f86270 */
        /* <DEDUP_REMOVED lines=28> */
[----:B------:R1:W5:Y:S02]  /*0b90*/  @!P4 LDG.E R10, desc[UR6][R6.64+0x3008] ;  /* 0x00300806060ac981 */ /* 0x000364000c1e1900 */
.L_x_2:
[----:B01----:R-:W0:Y:S01]  /*0ba0*/  S2R R6, SR_CgaCtaId ;  /* 0x0000000000067919 */ /* 0x003e220000008800 */
[----:B------:R-:W-:-:S04]  /*0bb0*/  MOV R5, 0x400 ;  /* 0x0000040000057802 */ /* 0x000fc80000000f00 */
[----:B0-----:R-:W-:-:S05]  /*0bc0*/  LEA R5, R6, R5, 0x18 ;  /* 0x0000000506057211 */ /* 0x001fca00078ec0ff */
[----:B------:R-:W-:-:S05]  /*0bd0*/  IMAD R7, R0, 0xc, R5 ;  /* 0x0000000c00077824 */ /* 0x000fca00078e0205 */
[----:B-----5:R-:W-:Y:S04]  /*0be0*/  STS [R7], R24 ;  /* 0x0000001807007388 */ /* 0x020fe80000000800 */
[----:B------:R-:W-:Y:S04]  /*0bf0*/  STS [R7+0x4], R23 ;  /* 0x0000041707007388 */ /* 0x000fe80000000800 */
[----:B------:R-:W-:Y:S04]  /*0c00*/  STS [R7+0x8], R22 ;  /* 0x0000081607007388 */ /* 0x000fe80000000800 */
[----:B------:R-:W-:Y:S04]  /*0c10*/  STS [R7+0xc00], R21 ;  /* 0x000c001507007388 */ /* 0x000fe80000000800 */
[----:B------:R-:W-:Y:S04]  /*0c20*/  STS [R7+0xc04], R20 ;  /* 0x000c041407007388 */ /* 0x000fe80000000800 */
[----:B------:R-:W-:Y:S04]  /*0c30*/  STS [R7+0xc08], R19 ;  /* 0x000c081307007388 */ /* 0x000fe80000000800 */
[----:B------:R-:W-:Y:S04]  /*0c40*/  STS [R7+0x1800], R18 ;  /* 0x0018001207007388 */ /* 0x000fe80000000800 */
[----:B------:R0:W-:Y:S04]  /*0c50*/  STS [R7+0x1804], R17 ;  /* 0x0018041107007388 */ /* 0x0001e80000000800 */
[----:B------:R-:W-:Y:S04]  /*0c60*/  STS [R7+0x1808], R16 ;  /* 0x0018081007007388 */ /* 0x000fe80000000800 */
[----:B------:R-:W-:Y:S04]  /*0c70*/  STS [R7+0x2400], R15 ;  /* 0x0024000f07007388 */ /* 0x000fe80000000800 */
[----:B------:R-:W-:Y:S04]  /*0c80*/  STS [R7+0x2404], R14 ;  /* 0x0024040e07007388 */ /* 0x000fe80000000800 */
[----:B------:R-:W-:Y:S04]  /*0c90*/  STS [R7+0x2408], R13 ;  /* 0x0024080d07007388 */ /* 0x000fe80000000800 */
[----:B------:R-:W-:Y:S04]  /*0ca0*/  STS [R7+0x3000], R12 ;  /* 0x0030000c07007388 */ /* 0x000fe80000000800 */
[----:B------:R-:W-:Y:S04]  /*0cb0*/  STS [R7+0x3004], R11 ;  /* 0x0030040b07007388 */ /* 0x000fe80000000800 */
[----:B------:R1:W-:Y:S01]  /*0cc0*/  STS [R7+0x3008], R10 ;  /* 0x0030080a07007388 */ /* 0x0003e20000000800 */
[----:B------:R-:W-:Y:S01]  /*0cd0*/  BAR.SYNC.DEFER_BLOCKING 0x0 ;  /* 0x0000000000007b1d */ /* 0x000fe20000010000 */
[----:B------:R-:W-:-:S07]  /*0ce0*/  IMAD R6, R0, 0x5, RZ ;  /* 0x0000000500067824 */ /* 0x000fce00078e02ff */
[----:B------:R-:W-:Y:S01]  /*0cf0*/  PREEXIT ;  /* 0x000000000000782d */ /* 0x000fe20000000000 */
[----:B0-----:R-:W-:Y:S01]  /*0d00*/  IMAD.IADD R17, R3, 0x1, R4 ;  /* 0x0000000103117824 */ /* 0x001fe200078e0204 */
[----:B------:R-:W-:Y:S04]  /*0d10*/  BSSY.RECONVERGENT B0, `(.L_x_3) ;  /* 0x0000017000007945 */ /* 0x000fe80003800200 */
[----:B------:R-:W-:-:S04]  /*0d20*/  VIMNMX R6, PT, PT, R17, R6, PT ;  /* 0x0000000611067248 */ /* 0x000fc80003fe0100 */
[C---:B------:R-:W-:Y:S01]  /*0d30*/  ISETP.GE.AND P0, PT, R6.reuse, R4, PT ;  /* 0x000000040600720c */ /* 0x040fe20003f06270 */
[----:B------:R-:W-:Y:S01]  /*0d40*/  IMAD.IADD R4, R6, 0x1, -R4 ;  /* 0x0000000106047824 */ /* 0x000fe200078e0a04 */
[----:B-1----:R-:W-:-:S04]  /*0d50*/  VIMNMX R7, PT, PT, R3, R6, PT ;  /* 0x0000000603077248 */ /* 0x002fc80003fe0100 */
[----:B------:R-:W-:-:S04]  /*0d60*/  SEL R4, R4, RZ, P0 ;  /* 0x000000ff04047207 */ /* 0x000fc80000000000 */
[----:B------:R-:W-:-:S13]  /*0d70*/  ISETP.GE.AND P0, PT, R4, R7, PT ;  /* 0x000000070400720c */ /* 0x000fda0003f06270 */
[----:B------:R-:W-:Y:S05]  /*0d80*/  @P0 BRA `(.L_x_4) ;  /* 0x00000000003c0947 */ /* 0x000fea0003800000 */
[----:B------:R-:W-:-:S07]  /*0d90*/  IMAD.IADD R8, R3, 0x1, R6 ;  /* 0x0000000103087824 */ /* 0x000fce00078e0206 */
.L_x_5:
[----:B------:R-:W-:-:S05]  /*0da0*/  IMAD.IADD R9, R7, 0x1, -R4 ;  /* 0x0000000107097824 */ /* 0x000fca00078e0a04 */
[----:B------:R-:W-:-:S04]  /*0db0*/  LEA.HI R9, R9, R9, RZ, 0x1 ;  /* 0x0000000909097211 */ /* 0x000fc800078f08ff */
[----:B------:R-:W-:-:S04]  /*0dc0*/  LEA.HI.SX32 R10, R9, R4, 0x1f ;  /* 0x00000004090a7211 */ /* 0x000fc800078ffaff */
[----:B------:R-:W-:-:S05]  /*0dd0*/  LOP3.LUT R9, RZ, R10, RZ, 0x33, !PT ;  /* 0x0000000aff097212 */ /* 0x000fca00078e33ff */
[----:B------:R-:W-:Y:S02]  /*0de0*/  IMAD.IADD R12, R8, 0x1, R9 ;  /* 0x00000001080c7824 */ /* 0x000fe400078e0209 */
[--C-:B------:R-:W-:Y:S02]  /*0df0*/  IMAD R9, R10, 0xc, R5.reuse ;  /* 0x0000000c0a097824 */ /* 0x100fe400078e0205 */
[----:B------:R-:W-:-:S04]  /*0e00*/  IMAD R12, R12, 0xc, R5 ;  /* 0x0000000c0c0c7824 */ /* 0x000fc800078e0205 */
[----:B------:R-:W-:Y:S04]  /*0e10*/  LDS R9, [R9] ;  /* 0x0000000009097984 */ /* 0x000fe80000000800 */
[----:B------:R-:W0:Y:S02]  /*0e20*/  LDS R12, [R12] ;  /* 0x000000000c0c7984 */ /* 0x000e240000000800 */
[----:B0-----:R-:W-:-:S04]  /*0e30*/  ISETP.GT.AND P0, PT, R12, R9, PT ;  /* 0x000000090c00720c */ /* 0x001fc80003f04270 */
[----:B------:R-:W-:-:S09]  /*0e40*/  SEL R7, R10, R7, P0 ;  /* 0x000000070a077207 */ /* 0x000fd20000000000 */
[----:B------:R-:W-:-:S05]  /*0e50*/  @!P0 VIADD R4, R10, 0x1 ;  /* 0x000000010a048836 */ /* 0x000fca0000000000 */
[----:B------:R-:W-:-:S13]  /*0e60*/  ISETP.GE.AND P0, PT, R4, R7, PT ;  /* 0x000000070400720c */ /* 0x000fda0003f06270 */
[----:B------:R-:W-:Y:S05]  /*0e70*/  @!P0 BRA `(.L_x_5) ;  /* 0xfffffffc00c88947 */ /* 0x000fea000383ffff */
.L_x_4:
[----:B------:R-:W-:Y:S05]  /*0e80*/  BSYNC.RECONVERGENT B0 ;  /* 0x0000000000007941 */ /* 0x000fea0003800200 */
.L_x_3:
[----:B------:R-:W-:Y:S01]  /*0e90*/  IADD3 R8, PT, PT, R3, R6, -R4 ;  /* 0x0000000603087210 */ /* 0x000fe20007ffe804 */
[--C-:B------:R-:W-:Y:S01]  /*0ea0*/  IMAD R13, R4, 0xc, R5.reuse ;  /* 0x0000000c040d7824 */ /* 0x100fe200078e0205 */
[----:B------:R-:W-:Y:S01]  /*0eb0*/  PLOP3.LUT P0, PT, PT, PT, PT, 0x8, 0x80 ;  /* 0x000000000080781c */ /* 0x000fe20003f0e170 */
[----:B------:R-:W0:Y:S01]  /*0ec0*/  S2R R27, SR_CgaCtaId ;  /* 0x00000000001b7919 */ /* 0x000e220000008800 */
[C---:B------:R-:W-:Y:S01]  /*0ed0*/  ISETP.GE.AND P2, PT, R8.reuse, R17, PT ;  /* 0x000000110800720c */ /* 0x040fe20003f46270 */
[C---:B------:R-:W-:Y:S01]  /*0ee0*/  IMAD R11, R8.reuse, 0xc, R5 ;  /* 0x0000000c080b7824 */ /* 0x040fe200078e0205 */
[----:B------:R-:W-:Y:S01]  /*0ef0*/  LDS R23, [R13] ;  /* 0x000000000d177984 */ /* 0x000fe20000000800 */
[----:B------:R-:W-:-:S03]  /*0f00*/  VIADD R6, R8, 0x1 ;  /* 0x0000000108067836 */ /* 0x000fc60000000000 */
[----:B------:R-:W1:Y:S04]  /*0f10*/  LDS R22, [R11] ;  /* 0x000000000b167984 */ /* 0x000e680000000800 */
[----:B------:R-:W-:Y:S04]  /*0f20*/  LDS R21, [R13+0x4] ;  /* 0x000004000d157984 */ /* 0x000fe80000000800 */
[----:B------:R-:W-:Y:S04]  /*0f30*/  LDS R19, [R13+0x8] ;  /* 0x000008000d137984 */ /* 0x000fe80000000800 */
[----:B------:R-:W2:Y:S01]  /*0f40*/  LDS R20, [R11+0x4] ;  /* 0x000004000b147984 */ /* 0x000ea20000000800 */
[----:B-1----:R-:W-:-:S04]  /*0f50*/  @!P2 ISETP.GT.AND P1, PT, R22, R23, PT ;  /* 0x000000171600a20c */ /* 0x002fc80003f24270 */
[----:B------:R-:W-:Y:S02]  /*0f60*/  @!P2 ISETP.GE.OR P0, PT, R4, R3, P1 ;  /* 0x000000030400a20c */ /* 0x000fe40000f06670 */
[----:B------:R-:W-:Y:S02]  /*0f70*/  PLOP3.LUT P1, PT, PT, PT, PT, 0x8, 0x80 ;  /* 0x000000000080781c */ /* 0x000fe40003f2e170 */
[----:B------:R-:W-:Y:S02]  /*0f80*/  SEL R7, R22, R23, P0 ;  /* 0x0000001716077207 */ /* 0x000fe40000000000 */
[----:B--2---:R-:W-:-:S07]  /*0f90*/  SEL R9, R20, R21, P0 ;  /* 0x0000001514097207 */ /* 0x004fce0000000000 */
[----:B------:R-:W-:Y:S01]  /*0fa0*/  @P0 LDS R22, [R11+0xc] ;  /* 0x00000c000b160984 */ /* 0x000fe20000000800 */
[----:B------:R-:W-:Y:S02]  /*0fb0*/  @!P0 IMAD.MOV R6, RZ, RZ, R8 ;  /* 0x000000ffff068224 */ /* 0x000fe400078e0208 */
[----:B------:R-:W-:Y:S01]  /*0fc0*/  VIADD R8, R4, 0x1 ;  /* 0x0000000104087836 */ /* 0x000fe20000000000 */
[----:B------:R-:W1:Y:S01]  /*0fd0*/  @!P0 LDS R23, [R13+0xc] ;  /* 0x00000c000d178984 */ /* 0x000e620000000800 */
[----:B------:R-:W-:Y:S01]  /*0fe0*/  @P0 IMAD.MOV R8, RZ, RZ, R4 ;  /* 0x000000ffff080224 */ /* 0x000fe200078e0204 */
[C---:B------:R-:W-:Y:S01]  /*0ff0*/  ISETP.GE.AND P2, PT, R6.reuse, R17, PT ;  /* 0x000000110600720c */ /* 0x040fe20003f46270 */
[----:B------:R-:W-:Y:S01]  /*1000*/  VIADD R12, R6, 0x1 ;  /* 0x00000001060c7836 */ /* 0x000fe20000000000 */
[----:B------:R-:W2:Y:S01]  /*1010*/  LDS R4, [R11+0x8] ;  /* 0x000008000b047984 */ /* 0x000ea20000000800 */
[----:B------:R-:W-:-:S03]  /*1020*/  VIADD R14, R8, 0x1 ;  /* 0x00000001080e7836 */ /* 0x000fc60000000000 */
[----:B------:R-:W-:Y:S04]  /*1030*/  @P0 LDS R20, [R11+0x10] ;  /* 0x000010000b140984 */ /* 0x000fe80000000800 */
[----:B------:R-:W3:Y:S03]  /*1040*/  @!P0 LDS R21, [R13+0x10] ;  /* 0x000010000d158984 */ /* 0x000ee60000000800 */
[----:B-1----:R-:W-:-:S04]  /*1050*/  @!P2 ISETP.GT.AND P3, PT, R22, R23, PT ;  /* 0x000000171600a20c */ /* 0x002fc80003f64270 */
[----:B------:R-:W-:Y:S02]  /*1060*/  @!P2 ISETP.GE.OR P1, PT, R8, R3, P3 ;  /* 0x000000030800a20c */ /* 0x000fe40001f26670 */
[----:B--2---:R-:W-:Y:S02]  /*1070*/  SEL R10, R4, R19, P0 ;  /* 0x00000013040a7207 */ /* 0x004fe40000000000 */
[----:B------:R3:W-:Y:S04]  /*1080*/  @P0 LDS R4, [R11+0x14] ;  /* 0x000014000b040984 */ /* 0x0007e80000000800 */
[----:B------:R-:W-:Y:S01]  /*1090*/  @!P0 LDS R19, [R13+0x14] ;  /* 0x000014000d138984 */ /* 0x000fe20000000800 */
[----:B------:R-:W-:Y:S02]  /*10a0*/  PLOP3.LUT P0, PT, PT, PT, PT, 0x8, 0x80 ;  /* 0x000000000080781c */ /* 0x000fe40003f0e170 */
[----:B---3--:R-:W-:-:S02]  /*10b0*/  SEL R11, R20, R21, P1 ;  /* 0x00000015140b7207 */ /* 0x008fc40000800000 */
[----:B------:R-:W-:Y:S01]  /*10c0*/  @P1 IMAD.MOV R14, RZ, RZ, R8 ;  /* 0x000000ffff0e1224 */ /* 0x000fe200078e0208 */
[----:B------:R-:W-:Y:S01]  /*10d0*/  SEL R8, R22, R23, P1 ;  /* 0x0000001716087207 */ /* 0x000fe20000800000 */
[----:B------:R-:W-:Y:S02]  /*10e0*/  @!P1 IMAD.MOV R12, RZ, RZ, R6 ;  /* 0x000000ffff0c9224 */ /* 0x000fe400078e0206 */
[--C-:B------:R-:W-:Y:S02]  /*10f0*/  @!P1 IMAD R15, R14, 0xc, R5.reuse ;  /* 0x0000000c0e0f9824 */ /* 0x100fe400078e0205 */
[C---:B------:R-:W-:Y:S01]  /*1100*/  @P1 IMAD R18, R12.reuse, 0xc, R5 ;  /* 0x0000000c0c121824 */ /* 0x040fe200078e0205 */
[C---:B------:R-:W-:Y:S01]  /*1110*/  ISETP.GE.AND P2, PT, R12.reuse, R17, PT ;  /* 0x000000110c00720c */ /* 0x040fe20003f46270 */
[----:B------:R-:W-:Y:S01]  /*1120*/  VIADD R16, R12, 0x1 ;  /* 0x000000010c107836 */ /* 0x000fe20000000000 */
[----:B------:R-:W-:Y:S01]  /*1130*/  @!P1 LDS R23, [R15] ;  /* 0x000000000f179984 */ /* 0x000fe20000000800 */
[----:B------:R-:W-:-:S03]  /*1140*/  VIADD R6, R14, 0x1 ;  /* 0x000000010e067836 */ /* 0x000fc60000000000 */
[----:B------:R-:W1:Y:S04]  /*1150*/  @P1 LDS R22, [R18] ;  /* 0x0000000012161984 */ /* 0x000e680000000800 */
[----:B------:R-:W-:Y:S04]  /*1160*/  @!P1 LDS R21, [R15+0x4] ;  /* 0x000004000f159984 */ /* 0x000fe80000000800 */
[----:B------:R-:W2:Y:S01]  /*1170*/  @P1 LDS R20, [R18+0x4] ;  /* 0x0000040012141984 */ /* 0x000ea20000000800 */
[----:B-1----:R-:W-:-:S04]  /*1180*/  @!P2 ISETP.GT.AND P3, PT, R22, R23, PT ;  /* 0x000000171600a20c */ /* 0x002fc80003f64270 */
[----:B------:R-:W-:-:S04]  /*1190*/  @!P2 ISETP.GE.OR P0, PT, R14, R3, P3 ;  /* 0x000000030e00a20c */ /* 0x000fc80001f06670 */
[----:B------:R-:W-:-:S09]  /*11a0*/  SEL R13, R22, R23, P0 ;  /* 0x00000017160d7207 */ /* 0x000fd20000000000 */
[----:B------:R-:W-:Y:S01]  /*11b0*/  @!P0 IMAD.MOV R16, RZ, RZ, R12 ;  /* 0x000000ffff108224 */ /* 0x000fe200078e020c */
[----:B------:R-:W-:Y:S01]  /*11c0*/  SEL R12, R4, R19, P1 ;  /* 0x00000013040c7207 */ /* 0x000fe20000800000 */
[----:B------:R-:W-:Y:S01]  /*11d0*/  @P0 IMAD.MOV R6, RZ, RZ, R14 ;  /* 0x000000ffff060224 */ /* 0x000fe200078e020e */
[----:B------:R-:W-:Y:S01]  /*11e0*/  @!P1 LDS R19, [R15+0x8] ;  /* 0x000008000f139984 */ /* 0x000fe20000000800 */
[--C-:B------:R-:W-:Y:S01]  /*11f0*/  @P0 IMAD R26, R16, 0xc, R5.reuse ;  /* 0x0000000c101a0824 */ /* 0x100fe200078e0205 */
[----:B--2---:R-:W-:Y:S01]  /*1200*/  SEL R14, R20, R21, P0 ;  /* 0x00000015140e7207 */ /* 0x004fe20000000000 */
[----:B------:R-:W-:Y:S01]  /*1210*/  @!P0 IMAD R25, R6, 0xc, R5 ;  /* 0x0000000c06198824 */ /* 0x000fe200078e0205 */
[----:B------:R1:W2:Y:S01]  /*1220*/  @P1 LDS R4, [R18+0x8] ;  /* 0x0000080012041984 */ /* 0x0002a20000000800 */
[----:B------:R-:W-:Y:S01]  /*1230*/  ISETP.GE.AND P1, PT, R16, R17, PT ;  /* 0x000000111000720c */ /* 0x000fe20003f26270 */
[----:B------:R-:W-:Y:S02]  /*1240*/  VIADD R24, R6, 0x1 ;  /* 0x0000000106187836 */ /* 0x000fe40000000000 */
[----:B------:R-:W-:Y:S04]  /*1250*/  @!P0 LDS R23, [R25] ;  /* 0x0000000019178984 */ /* 0x000fe80000000800 */
[----:B------:R-:W3:Y:S01]  /*1260*/  @P0 LDS R22, [R26] ;  /* 0x000000001a160984 */ /* 0x000ee20000000800 */
[----:B-1----:R-:W-:-:S03]  /*1270*/  VIADD R18, R16, 0x1 ;  /* 0x0000000110127836 */ /* 0x002fc60000000000 */
[----:B------:R-:W-:Y:S04]  /*1280*/  @!P0 LDS R21, [R25+0x4] ;  /* 0x0000040019158984 */ /* 0x000fe80000000800 */
[----:B------:R-:W1:Y:S01]  /*1290*/  @P0 LDS R20, [R26+0x4] ;  /* 0x000004001a140984 */ /* 0x000e620000000800 */
[----:B--2---:R-:W-:-:S03]  /*12a0*/  SEL R15, R4, R19, P0 ;  /* 0x00000013040f7207 */ /* 0x004fc60000000000 */
[----:B------:R2:W-:Y:S04]  /*12b0*/  @!P0 LDS R19, [R25+0x8] ;  /* 0x0000080019138984 */ /* 0x0005e80000000800 */
[----:B------:R-:W4:Y:S01]  /*12c0*/  @P0 LDS R4, [R26+0x8] ;  /* 0x000008001a040984 */ /* 0x000f220000000800 */
[----:B------:R-:W-:Y:S02]  /*12d0*/  PLOP3.LUT P0, PT, PT, PT, PT, 0x8, 0x80 ;  /* 0x000000000080781c */ /* 0x000fe40003f0e170 */
[----:B---3--:R-:W-:-:S04]  /*12e0*/  @!P1 ISETP.GT.AND P2, PT, R22, R23, PT ;  /* 0x000000171600920c */ /* 0x008fc80003f44270 */
[----:B------:R-:W-:-:S13]  /*12f0*/  @!P1 ISETP.GE.OR P0, PT, R6, R3, P2 ;  /* 0x000000030600920c */ /* 0x000fda0001706670 */
[----:B------:R-:W-:Y:S01]  /*1300*/  @P0 IMAD.MOV R24, RZ, RZ, R6 ;  /* 0x000000ffff180224 */ /* 0x000fe200078e0206 */
[----:B------:R-:W-:Y:S01]  /*1310*/  MOV R6, 0x400 ;  /* 0x0000040000067802 */ /* 0x000fe20000000f00 */
[----:B------:R-:W-:Y:S01]  /*1320*/  @!P0 IMAD.MOV R18, RZ, RZ, R16 ;  /* 0x000000ffff128224 */ /* 0x000fe200078e0210 */
[----:B------:R-:W-:Y:S01]  /*1330*/  SEL R16, R22, R23, P0 ;  /* 0x0000001716107207 */ /* 0x000fe20000000000 */
[----:B------:R-:W-:Y:S01]  /*1340*/  @!P0 IMAD R5, R24, 0xc, R5 ;  /* 0x0000000c18058824 */ /* 0x000fe200078e0205 */
[----:B0-----:R-:W-:Y:S02]  /*1350*/  LEA R6, R27, R6, 0x18 ;  /* 0x000000061b067211 */ /* 0x001fe400078ec0ff */
[C---:B------:R-:W-:Y:S02]  /*1360*/  ISETP.GE.AND P2, PT, R18.reuse, R17, PT ;  /* 0x000000111200720c */ /* 0x040fe40003f46270 */
[----:B------:R-:W-:Y:S01]  /*1370*/  @!P0 LDS R23, [R5] ;  /* 0x0000000005178984 */ /* 0x000fe20000000800 */
[----:B--2---:R-:W-:Y:S01]  /*1380*/  @P0 IMAD R25, R18, 0xc, R6 ;  /* 0x0000000c12190824 */ /* 0x004fe200078e0206 */
[----:B-1----:R-:W-:-:S02]  /*1390*/  SEL R18, R20, R21, P0 ;  /* 0x0000001514127207 */ /* 0x002fc40000000000 */
[----:B------:R-:W-:Y:S04]  /*13a0*/  @!P0 LDS R21, [R5+0x4] ;  /* 0x0000040005158984 */ /* 0x000fe80000000800 */
[----:B------:R-:W0:Y:S01]  /*13b0*/  @P0 LDS R22, [R25] ;  /* 0x0000000019160984 */ /* 0x000e220000000800 */
[----:B----4-:R-:W-:-:S03]  /*13c0*/  SEL R17, R4, R19, P0 ;  /* 0x0000001304117207 */ /* 0x010fc60000000000 */
[----:B------:R-:W1:Y:S04]  /*13d0*/  @P0 LDS R20, [R25+0x4] ;  /* 0x0000040019140984 */ /* 0x000e680000000800 */
[----:B------:R-:W-:Y:S04]  /*13e0*/  @!P0 LDS R19, [R5+0x8] ;  /* 0x0000080005138984 */ /* 0x000fe80000000800 */
[----:B------:R-:W2:Y:S01]  /*13f0*/  @P0 LDS R4, [R25+0x8] ;  /* 0x0000080019040984 */ /* 0x000ea20000000800 */
[----:B------:R-:W-:Y:S01]  /*1400*/  BAR.SYNC.DEFER_BLOCKING 0x0 ;  /* 0x0000000000007b1d */ /* 0x000fe20000010000 */
[----:B------:R-:W-:-:S02]  /*1410*/  PLOP3.LUT P0, PT, PT, PT, PT, 0x8, 0x80 ;  /* 0x000000000080781c */ /* 0x000fc40003f0e170 */
[----:B0-----:R-:W-:-:S04]  /*1420*/  @!P2 ISETP.GT.AND P1, PT, R22, R23, PT ;  /* 0x000000171600a20c */ /* 0x001fc80003f24270 */
[----:B------:R-:W-:-:S04]  /*1430*/  @!P2 ISETP.GE.OR P0, PT, R24, R3, P1 ;  /* 0x000000031800a20c */ /* 0x000fc80000f06670 */
[----:B------:R-:W-:Y:S02]  /*1440*/  SEL R22, R22, R23, P0 ;  /* 0x0000001716167207 */ /* 0x000fe40000000000 */
[----:B-1----:R-:W-:Y:S02]  /*1450*/  SEL R20, R20, R21, P0 ;  /* 0x0000001514147207 */ /* 0x002fe40000000000 */
[----:B--2---:R-:W-:Y:S01]  /*1460*/  SEL R19, R4, R19, P0 ;  /* 0x0000001304137207 */ /* 0x004fe20000000000 */
[----:B------:R-:W-:Y:S06]  /*1470*/  BRA.U !UP0, `(.L_x_6) ;  /* 0x0000000108fc7547 */ /* 0x000fec000b800000 */
[----:B------:R-:W0:Y:S01]  /*1480*/  S2R R4, SR_LANEID ;  /* 0x0000000000047919 */ /* 0x000e220000000000 */
[----:B------:R-:W-:-:S05]  /*1490*/  SHF.R.U32.HI R3, RZ, 0x5, R0 ;  /* 0x00000005ff037819 */ /* 0x000fca0000011600 */
[----:B0-----:R-:W-:-:S04]  /*14a0*/  IMAD R3, R3, 0x20, R4 ;  /* 0x0000002003037824 */ /* 0x001fc800078e0204 */
[----:B------:R-:W-:-:S04]  /*14b0*/  IMAD R3, R3, 0x5, RZ ;  /* 0x0000000503037824 */ /* 0x000fc800078e02ff */
[--C-:B------:R-:W-:Y:S02]  /*14c0*/  IMAD R21, R3, 0xc, R6.reuse ;  /* 0x0000000c03157824 */ /* 0x100fe400078e0206 */
[----:B------:R-:W-:Y:S02]  /*14d0*/  IMAD R3, R4, -0x4, R3 ;  /* 0xfffffffc04037824 */ /* 0x000fe400078e0203 */
[----:B------:R-:W0:Y:S01]  /*14e0*/  LDC.64 R4, c[0x0][0x3a0] ;  /* 0x0000e800ff047b82 */ /* 0x000e220000000a00 */
[----:B------:R1:W-:Y:S01]  /*14f0*/  STS [R21], R7 ;  /* 0x0000000715007388 */ /* 0x0003e20000000800 */
[----:B------:R-:W-:Y:S01]  /*1500*/  IMAD R24, R3, 0xc, R6 ;  /* 0x0000000c03187824 */ /* 0x000fe200078e0206 */
[C---:B------:R-:W-:Y:S02]  /*1510*/  LOP3.LUT R6, R0.reuse, 0x1f, RZ, 0xc0, !PT ;  /* 0x0000001f00067812 */ /* 0x040fe400078ec0ff */
[----:B------:R-:W-:Y:S04]  /*1520*/  STS [R21+0x4], R9 ;  /* 0x0000040915007388 */ /* 0x000fe80000000800 */
[----:B------:R-:W-:Y:S01]  /*1530*/  STS [R21+0x8], R10 ;  /* 0x0000080a15007388 */ /* 0x000fe20000000800 */
[----:B-1----:R-:W-:-:S03]  /*1540*/  LOP3.LUT R7, R0, 0x3e0, RZ, 0xc0, !PT ;  /* 0x000003e000077812 */ /* 0x002fc600078ec0ff */
[----:B------:R-:W-:Y:S02]  /*1550*/  STS [R21+0xc], R8 ;  /* 0x00000c0815007388 */ /* 0x000fe40000000800 */
[----:B------:R-:W-:Y:S02]  /*1560*/  IMAD R6, R7, 0x5, R6 ;  /* 0x0000000507067824 */ /* 0x000fe400078e0206 */
[----:B------:R-:W-:Y:S01]  /*1570*/  STS [R21+0x10], R11 ;  /* 0x0000100b15007388 */ /* 0x000fe20000000800 */
[----:B------:R-:W-:-:S03]  /*1580*/  IMAD.MOV.U32 R7, RZ, RZ, RZ ;  /* 0x000000ffff077224 */ /* 0x000fc600078e00ff */
[----:B------:R-:W-:Y:S01]  /*1590*/  STS [R21+0x14], R12 ;  /* 0x0000140c15007388 */ /* 0x000fe20000000800 */
[----:B------:R-:W-:-:S03]  /*15a0*/  IMAD.WIDE.U32 R2, R2, 0x500, R6 ;  /* 0x0000050002027825 */ /* 0x000fc600078e0006 */
[----:B------:R-:W-:Y:S01]  /*15b0*/  STS [R21+0x18], R13 ;  /* 0x0000180d15007388 */ /* 0x000fe20000000800 */
[----:B------:R-:W-:Y:S02]  /*15c0*/  IMAD R3, R3, 0xc, RZ ;  /* 0x0000000c03037824 */ /* 0x000fe400078e02ff */
[----:B0-----:R-:W-:Y:S01]  /*15d0*/  IMAD.WIDE.U32 R4, R2, 0xc, R4 ;  /* 0x0000000c02047825 */ /* 0x001fe200078e0004 */
[----:B------:R-:W-:Y:S03]  /*15e0*/  STS [R21+0x1c], R14 ;  /* 0x00001c0e15007388 */ /* 0x000fe60000000800 */
[----:B------:R-:W-:Y:S01]  /*15f0*/  IMAD.IADD R5, R5, 0x1, R3 ;  /* 0x0000000105057824 */ /* 0x000fe200078e0203 */
[----:B------:R-:W-:Y:S04]  /*1600*/  STS [R21+0x20], R15 ;  /* 0x0000200f15007388 */ /* 0x000fe80000000800 */
[----:B------:R-:W-:Y:S04]  /*1610*/  STS [R21+0x24], R16 ;  /* 0x0000241015007388 */ /* 0x000fe80000000800 */
[----:B------:R-:W-:Y:S04]  /*1620*/  STS [R21+0x28], R18 ;  /* 0x0000281215007388 */ /* 0x000fe80000000800 */
[----:B------:R-:W-:Y:S04]  /*1630*/  STS [R21+0x2c], R17 ;  /* 0x00002c1115007388 */ /* 0x000fe80000000800 */
[----:B------:R-:W-:Y:S04]  /*1640*/  STS [R21+0x30], R22 ;  /* 0x0000301615007388 */ /* 0x000fe80000000800 */
[----:B------:R-:W-:Y:S04]  /*1650*/  STS [R21+0x34], R20 ;  /* 0x0000341415007388 */ /* 0x000fe80000000800 */
[----:B------:R-:W-:Y:S01]  /*1660*/  STS [R21+0x38], R19 ;  /* 0x0000381315007388 */ /* 0x000fe20000000800 */
[----:B------:R-:W-:-:S03]  /*1670*/  NOP ;  /* 0x0000000000007918 */ /* 0x000fc60000000000 */
[----:B------:R-:W0:Y:S04]  /*1680*/  LDS R9, [R24] ;  /* 0x0000000018097984 */ /* 0x000e280000000800 */
[----:B------:R-:W1:Y:S04]  /*1690*/  LDS R10, [R24+0x4] ;  /* 0x00000400180a7984 */ /* 0x000e680000000800 */
[----:B------:R-:W2:Y:S04]  /*16a0*/  LDS R8, [R24+0x8] ;  /* 0x0000080018087984 */ /* 0x000ea80000000800 */
[----:B------:R-:W3:Y:S04]  /*16b0*/  LDS R0, [R24+0x180] ;  /* 0x0001800018007984 */ /* 0x000ee80000000800 */
[----:B------:R-:W4:Y:S04]  /*16c0*/  LDS R29, [R24+0x184] ;  /* 0x00018400181d7984 */ /* 0x000f280000000800 */
[----:B------:R-:W5:Y:S04]  /*16d0*/  LDS R27, [R24+0x188] ;  /* 0x00018800181b7984 */ /* 0x000f680000000800 */
        /* <DEDUP_REMOVED lines=9> */
[----:B0-----:R-:W-:Y:S04]  /*1770*/  STG.E desc[UR6][R4.64], R9 ;  /* 0x0000000904007986 */ /* 0x001fe8000c101906 */
[----:B-1----:R-:W-:Y:S04]  /*1780*/  STG.E desc[UR6][R4.64+0x4], R10 ;  /* 0x0000040a04007986 */ /* 0x002fe8000c101906 */
[----:B--2---:R-:W-:Y:S04]  /*1790*/  STG.E desc[UR6][R4.64+0x8], R8 ;  /* 0x0000080804007986 */ /* 0x004fe8000c101906 */
[----:B---3--:R-:W-:Y:S04]  /*17a0*/  STG.E desc[UR6][R4.64+0x180], R0 ;  /* 0x0001800004007986 */ /* 0x008fe8000c101906 */
[----:B----4-:R-:W-:Y:S04]  /*17b0*/  STG.E desc[UR6][R4.64+0x184], R29 ;  /* 0x0001841d04007986 */ /* 0x010fe8000c101906 */
[----:B-----5:R-:W-:Y:S04]  /*17c0*/  STG.E desc[UR6][R4.64+0x188], R27 ;  /* 0x0001881b04007986 */ /* 0x020fe8000c101906 */
[----:B------:R-:W-:Y:S04]  /*17d0*/  STG.E desc[UR6][R4.64+0x300], R25 ;  /* 0x0003001904007986 */ /* 0x000fe8000c101906 */
[----:B------:R-:W-:Y:S04]  /*17e0*/  STG.E desc[UR6][R4.64+0x304], R23 ;  /* 0x0003041704007986 */ /* 0x000fe8000c101906 */
[----:B------:R-:W-:Y:S04]  /*17f0*/  STG.E desc[UR6][R4.64+0x308], R21 ;  /* 0x0003081504007986 */ /* 0x000fe8000c101906 */
[----:B------:R-:W-:Y:S04]  /*1800*/  STG.E desc[UR6][R4.64+0x480], R19 ;  /* 0x0004801304007986 */ /* 0x000fe8000c101906 */
[----:B------:R-:W-:Y:S04]  /*1810*/  STG.E desc[UR6][R4.64+0x484], R17 ;  /* 0x0004841104007986 */ /* 0x000fe8000c101906 */
[----:B------:R-:W-:Y:S04]  /*1820*/  STG.E desc[UR6][R4.64+0x488], R15 ;  /* 0x0004880f04007986 */ /* 0x000fe8000c101906 */
[----:B------:R-:W-:Y:S04]  /*1830*/  STG.E desc[UR6][R4.64+0x600], R13 ;  /* 0x0006000d04007986 */ /* 0x000fe8000c101906 */
[----:B------:R-:W-:Y:S04]  /*1840*/  STG.E desc[UR6][R4.64+0x604], R11 ;  /* 0x0006040b04007986 */ /* 0x000fe8000c101906 */
[----:B------:R-:W-:Y:S01]  /*1850*/  STG.E desc[UR6][R4.64+0x608], R12 ;  /* 0x0006080c04007986 */ /* 0x000fe2000c101906 */
[----:B------:R-:W-:Y:S05]  /*1860*/  EXIT ;  /* 0x000000000000794d */ /* 0x000fea0003800000 */
.L_x_6:
[----:B------:R-:W0:Y:S01]  /*1870*/  S2R R21, SR_LANEID ;  /* 0x0000000000157919 */ /* 0x000e220000000000 */
[----:B------:R-:W-:Y:S01]  /*1880*/  SHF.R.U32.HI R4, RZ, 0x5, R0 ;  /* 0x00000005ff047819 */ /* 0x000fe20000011600 */
[----:B------:R-:W-:-:S04]  /*1890*/  IMAD.MOV.U32 R5, RZ, RZ, RZ ;  /* 0x000000ffff057224 */ /* 0x000fc800078e00ff */
[----:B0-----:R-:W-:-:S04]  /*18a0*/  IMAD R4, R4, 0x20, R21 ;  /* 0x0000002004047824 */ /* 0x001fc800078e0215 */
[----:B------:R-:W-:Y:S01]  /*18b0*/  IMAD R23, R4, 0x5, RZ ;  /* 0x0000000504177824 */ /* 0x000fe200078e02ff */
[----:B------:R-:W-:-:S03]  /*18c0*/  LOP3.LUT R4, R0, 0x1f, RZ, 0xc0, !PT ;  /* 0x0000001f00047812 */ /* 0x000fc600078ec0ff */
[----:B------:R-:W-:Y:S02]  /*18d0*/  IMAD R25, R23, 0xc, R6 ;  /* 0x0000000c17197824 */ /* 0x000fe400078e0206 */
[----:B------:R-:W-:Y:S02]  /*18e0*/  IMAD R21, R21, -0x4, R23 ;  /* 0xfffffffc15157824 */ /* 0x000fe400078e0217 */
[----:B------:R-:W-:Y:S01]  /*18f0*/  IMAD.WIDE.U32 R2, R2, 0x500, R4 ;  /* 0x0000050002027825 */ /* 0x000fe200078e0004 */
[----:B------:R0:W-:Y:S01]  /*1900*/  STS [R25+0x8], R10 ;  /* 0x0000080a19007388 */ /* 0x0001e20000000800 */
[----:B------:R-:W1:Y:S03]  /*1910*/  LDC.64 R4, c[0x0][0x388] ;  /* 0x0000e200ff047b82 */ /* 0x000e660000000a00 */
[----:B------:R-:W-:Y:S04]  /*1920*/  STS [R25], R7 ;  /* 0x0000000719007388 */ /* 0x000fe80000000800 */
[----:B------:R-:W-:Y:S01]  /*1930*/  STS [R25+0x4], R9 ;  /* 0x0000040919007388 */ /* 0x000fe20000000800 */
[----:B0-----:R-:W-:-:S03]  /*1940*/  IMAD R10, R21, 0xc, R6 ;  /* 0x0000000c150a7824 */ /* 0x001fc600078e0206 */
[----:B------:R-:W-:Y:S04]  /*1950*/  STS [R25+0xc], R8 ;  /* 0x00000c0819007388 */ /* 0x000fe80000000800 */
[----:B------:R-:W-:Y:S04]  /*1960*/  STS [R25+0x10], R11 ;  /* 0x0000100b19007388 */ /* 0x000fe80000000800 */
[----:B------:R0:W-:Y:S04]  /*1970*/  STS [R25+0x14], R12 ;  /* 0x0000140c19007388 */ /* 0x0001e80000000800 */
[----:B------:R-:W-:Y:S04]  /*1980*/  STS [R25+0x18], R13 ;  /* 0x0000180d19007388 */ /* 0x000fe80000000800 */
[----:B------:R-:W-:Y:S01]  /*1990*/  STS [R25+0x1c], R14 ;  /* 0x00001c0e19007388 */ /* 0x000fe20000000800 */
[----:B0-----:R-:W-:-:S03]  /*19a0*/  LOP3.LUT R12, R0, 0x3e0, RZ, 0xc0, !PT ;  /* 0x000003e0000c7812 */ /* 0x001fc600078ec0ff */
[----:B------:R-:W-:Y:S02]  /*19b0*/  STS [R25+0x20], R15 ;  /* 0x0000200f19007388 */ /* 0x000fe40000000800 */
[----:B------:R-:W-:Y:S02]  /*19c0*/  IMAD R12, R12, 0x5, RZ ;  /* 0x000000050c0c7824 */ /* 0x000fe400078e02ff */
[----:B------:R-:W-:Y:S04]  /*19d0*/  STS [R25+0x24], R16 ;  /* 0x0000241019007388 */ /* 0x000fe80000000800 */
[----:B------:R-:W-:Y:S01]  /*19e0*/  STS [R25+0x28], R18 ;  /* 0x0000281219007388 */ /* 0x000fe20000000800 */
[----:B------:R-:W-:-:S03]  /*19f0*/  IADD3 R2, P0, PT, R12, R2, RZ ;  /* 0x000000020c027210 */ /* 0x000fc60007f1e0ff */
[----:B------:R-:W-:Y:S02]  /*1a00*/  STS [R25+0x2c], R17 ;  /* 0x00002c1119007388 */ /* 0x000fe40000000800 */
[----:B------:R-:W-:Y:S02]  /*1a10*/  IMAD.X R3, RZ, RZ, R3, P0 ;  /* 0x000000ffff037224 */ /* 0x000fe400000e0603 */
[----:B------:R-:W-:Y:S01]  /*1a20*/  STS [R25+0x30], R22 ;  /* 0x0000301619007388 */ /* 0x000fe20000000800 */
[----:B-1----:R-:W-:-:S03]  /*1a30*/  IMAD.WIDE.U32 R4, R2, 0xc, R4 ;  /* 0x0000000c02047825 */ /* 0x002fc600078e0004 */
[----:B------:R-:W-:Y:S01]  /*1a40*/  STS [R25+0x34], R20 ;  /* 0x0000341419007388 */ /* 0x000fe20000000800 */
[----:B------:R-:W-:-:S03]  /*1a50*/  IMAD R3, R3, 0xc, RZ ;  /* 0x0000000c03037824 */ /* 0x000fc600078e02ff */
[----:B------:R-:W-:Y:S01]  /*1a60*/  STS [R25+0x38], R19 ;  /* 0x0000381319007388 */ /* 0x000fe20000000800 */
[----:B------:R-:W-:-:S03]  /*1a70*/  NOP ;  /* 0x0000000000007918 */ /* 0x000fc60000000000 */
[----:B------:R-:W0:Y:S01]  /*1a80*/  LDS R7, [R10] ;  /* 0x000000000a077984 */ /* 0x000e220000000800 */
[----:B------:R-:W-:-:S03]  /*1a90*/  IMAD.IADD R5, R5, 0x1, R3 ;  /* 0x0000000105057824 */ /* 0x000fc600078e0203 */
        /* <DEDUP_REMOVED lines=30> */
.L_x_0:
        /* <DEDUP_REMOVED lines=10> */
[--C-:B------:R-:W-:Y:S01]  /*1d20*/  SHF.R.U64 R4, R4, 0x1, R5.reuse ;  /* 0x0000000104047819 */ /* 0x100fe20000001205 */
[----:B------:R-:W-:Y:S01]  /*1d30*/  BSSY.RECONVERGENT B0, `(.L_x_7) ;  /* 0x00000ce000007945 */ /* 0x000fe20003800200 */
[CC--:B------:R-:W-:Y:S01]  /*1d40*/  LOP3.LUT R13, R3.reuse, R2.reuse, RZ, 0xc0, !PT ;  /* 0x00000002030d7212 */ /* 0x0c0fe200078ec0ff */
[----:B------:R-:W-:Y:S01]  /*1d50*/  UISETP.NE.AND UP0, UPT, UR4, URZ, UPT ;  /* 0x000000ff0400728c */ /* 0x000fe2000bf05270 */
[----:B------:R-:W-:Y:S01]  /*1d60*/  LOP3.LUT R3, R3, R2, RZ, 0xfc, !PT ;  /* 0x0000000203037212 */ /* 0x000fe200078efcff */
[----:B------:R-:W-:Y:S01]  /*1d70*/  ACQBULK ;  /* 0x000000000000782e */ /* 0x000fe20000000000 */
[----:B------:R-:W-:Y:S01]  /*1d80*/  IADD3 R8, P1, PT, R2, -R13, RZ ;  /* 0x8000000d02087210 */ /* 0x000fe20007f3e0ff */
[----:B0-----:R-:W-:-:S02]  /*1d90*/  IMAD.X R10, RZ, RZ, ~R5, P0 ;  /* 0x000000ffff0a7224 */ /* 0x001fc400000e0e05 */
[----:B---3--:R-:W-:-:S04]  /*1da0*/  IMAD.WIDE.U32 R14, R13, -0x500, R14 ;  /* 0xfffffb000d0e7825 */ /* 0x008fc800078e000e */
[----:B------:R-:W-:Y:S01]  /*1db0*/  IMAD.X R12, RZ, RZ, -0x1, P1 ;  /* 0xffffffffff0c7424 */ /* 0x000fe200008e06ff */
[----:B------:R-:W-:Y:S01]  /*1dc0*/  ISETP.NE.U32.AND P1, PT, R3, -0x1, PT ;  /* 0xffffffff0300780c */ /* 0x000fe20003f25070 */
[----:B------:R-:W-:Y:S01]  /*1dd0*/  IMAD.WIDE.U32 R8, R8, 0x500, RZ ;  /* 0x0000050008087825 */ /* 0x000fe200078e00ff */
[----:B------:R-:W-:Y:S02]  /*1de0*/  SHF.R.U32.HI R3, RZ, 0x1, R5 ;  /* 0x00000001ff037819 */ /* 0x000fe40000011605 */
[----:B------:R-:W-:Y:S01]  /*1df0*/  ISETP.NE.AND.EX P1, PT, R10, -0x1, PT, P1 ;  /* 0xffffffff0a00780c */ /* 0x000fe20003f25310 */
[----:B------:R-:W-:Y:S01]  /*1e00*/  IMAD R19, R12, 0x500, RZ ;  /* 0x000005000c137824 */ /* 0x000fe200078e02ff */
[----:B------:R-:W-:Y:S01]  /*1e10*/  ISETP.GT.U32.AND P0, PT, R8, -0x501, PT ;  /* 0xfffffaff0800780c */ /* 0x000fe20003f04070 */
[----:B------:R-:W-:Y:S02]  /*1e20*/  IMAD R11, R3, 0x500, RZ ;  /* 0x00000500030b7824 */ /* 0x000fe400078e02ff */
[----:B------:R-:W-:-:S02]  /*1e30*/  IMAD.IADD R3, R9, 0x1, R19 ;  /* 0x0000000109037824 */ /* 0x000fc400078e0213 */
[----:B------:R-:W-:-:S03]  /*1e40*/  IMAD.WIDE.U32 R4, R4, 0x500, RZ ;  /* 0x0000050004047825 */ /* 0x000fc600078e00ff */
[----:B------:R-:W-:Y:S01]  /*1e50*/  ISETP.GT.U32.AND.EX P0, PT, R3, -0x1, PT, P0 ;  /* 0xffffffff0300780c */ /* 0x000fe20003f04100 */
[----:B------:R-:W-:Y:S01]  /*1e60*/  IMAD.IADD R9, R5, 0x1, R11 ;  /* 0x0000000105097824 */ /* 0x000fe200078e020b */
[----:B------:R-:W-:Y:S01]  /*1e70*/  ISETP.GT.U32.AND P2, PT, R14, R4, PT ;  /* 0x000000040e00720c */ /* 0x000fe20003f44070 */
[----:B------:R-:W-:Y:S01]  /*1e80*/  IMAD.IADD R15, R15, 0x1, -R13 ;  /* 0x000000010f0f7824 */ /* 0x000fe200078e0a0d */
[----:B------:R-:W-:Y:S02]  /*1e90*/  SEL R12, R8, 0xfffffaff, P0 ;  /* 0xfffffaff080c7807 */ /* 0x000fe40000000000 */
[----:B------:R-:W-:Y:S02]  /*1ea0*/  SEL R22, R3, 0xffffffff, P0 ;  /* 0xffffffff03167807 */ /* 0x000fe40000000000 */
[----:B------:R-:W-:Y:S02]  /*1eb0*/  ISETP.GT.U32.AND.EX P2, PT, R15, R9, PT, P2 ;  /* 0x000000090f00720c */ /* 0x000fe40003f44120 */
[----:B------:R-:W-:-:S02]  /*1ec0*/  LOP3.LUT R19, RZ, R12, RZ, 0x33, !PT ;  /* 0x0000000cff137212 */ /* 0x000fc400078e33ff */
        /* <DEDUP_REMOVED lines=32> */
[----:B------:R-:W-:Y:S01]  /*20d0*/  IMAD.IADD R5, R0, 0x1, -R3 ;  /* 0x0000000100057824 */ /* 0x000fe200078e0a03 */
[----:B------:R-:W-:Y:S01]  /*20e0*/  BSSY.RECONVERGENT B1, `(.L_x_9) ;  /* 0x0000018000017945 */ /* 0x000fe20003800200 */
[----:B------:R-:W-:-:S03]  /*20f0*/  IMAD.WIDE.U32 R8, R13, 0x500, R8 ;  /* 0x000005000d087825 */ /* 0x000fc600078e0008 */
[----:B------:R-:W-:Y:S02]  /*2100*/  SHF.R.S32.HI R4, RZ, 0x1f, R5 ;  /* 0x0000001fff047819 */ /* 0x000fe40000011405 */
[----:B------:R-:W-:Y:S01]  /*2110*/  IADD3 R13, P1, P2, R5, R8, R12 ;  /* 0x00000008050d7210 */ /* 0x000fe20007a3e00c */
[----:B------:R-:W-:Y:S01]  /*2120*/  VIADD R12, R9, UR4 ;  /* 0x00000004090c7c36 */ /* 0x000fe20008000000 */
[----:B------:R-:W-:-:S04]  /*2130*/  IADD3 R9, P0, PT, R6, R0, RZ ;  /* 0x0000000006097210 */ /* 0x000fc80007f1e0ff */
[----:B------:R-:W-:Y:S01]  /*2140*/  IADD3.X R11, PT, PT, R4, R12, R11, P1, P2 ;  /* 0x0000000c040b7210 */ /* 0x000fe20000fe440b */
[----:B------:R-:W-:-:S04]  /*2150*/  IMAD.X R8, RZ, RZ, R7, P0 ;  /* 0x000000ffff087224 */ /* 0x000fc800000e0607 */
[----:B------:R-:W-:Y:S02]  /*2160*/  IMAD R11, R11, 0xc, RZ ;  /* 0x0000000c0b0b7824 */ /* 0x000fe400078e02ff */
[----:B0-----:R-:W-:-:S04]  /*2170*/  IMAD.WIDE.U32 R6, R9, 0xc, R14 ;  /* 0x0000000c09067825 */ /* 0x001fc800078e000e */
[----:B------:R-:W-:Y:S02]  /*2180*/  IMAD.IADD R9, R3, 0x1, R10 ;  /* 0x0000000103097824 */ /* 0x000fe400078e020a */
[----:B------:R-:W-:-:S03]  /*2190*/  IMAD.WIDE.U32 R4, R13, 0xc, R14 ;  /* 0x0000000c0d047825 */ /* 0x000fc600078e000e */
[----:B------:R-:W-:Y:S01]  /*21a0*/  ISETP.GE.AND P0, PT, R0, R9, PT ;  /* 0x000000090000720c */ /* 0x000fe20003f06270 */
[----:B------:R-:W-:Y:S02]  /*21b0*/  IMAD R13, R8, 0xc, RZ ;  /* 0x0000000c080d7824 */ /* 0x000fe400078e02ff */
[----:B------:R-:W-:Y:S02]  /*21c0*/  IMAD.IADD R5, R5, 0x1, R11 ;  /* 0x0000000105057824 */ /* 0x000fe400078e020b */
[----:B------:R-:W-:-:S08]  /*21d0*/  IMAD.IADD R7, R7, 0x1, R13 ;  /* 0x0000000107077824 */ /* 0x000fd000078e020d */
[----:B------:R-:W-:Y:S05]  /*21e0*/  @P0 BRA `(.L_x_10) ;  /* 0x00000000001c0947 */ /* 0x000fea0003800000 */
[----:B------:R-:W-:-:S13]  /*21f0*/  ISETP.GE.AND P0, PT, R0, R3, PT ;  /* 0x000000030000720c */ /* 0x000fda0003f06270 */
[----:B------:R0:W5:Y:S04]  /*2200*/  @!P0 LDG.E R12, desc[UR6][R6.64] ;  /* 0x00000006060c8981 */ /* 0x000168000c1e1900 */
[----:B------:R0:W5:Y:S04]  /*2210*/  @!P0 LDG.E R11, desc[UR6][R6.64+0x4] ;  /* 0x00000406060b8981 */ /* 0x000168000c1e1900 */
[----:B------:R0:W5:Y:S04]  /*2220*/  @!P0 LDG.E R8, desc[UR6][R6.64+0x8] ;  /* 0x0000080606088981 */ /* 0x000168000c1e1900 */
[----:B------:R0:W5:Y:S04]  /*2230*/  @P0 LDG.E R12, desc[UR6][R4.64] ;  /* 0x00000006040c0981 */ /* 0x000168000c1e1900 */
[----:B------:R0:W5:Y:S04]  /*2240*/  @P0 LDG.E R11, desc[UR6][R4.64+0x4] ;  /* 0x00000406040b0981 */ /* 0x000168000c1e1900 */
[----:B------:R0:W5:Y:S02]  /*2250*/  @P0 LDG.E R8, desc[UR6][R4.64+0x8] ;  /* 0x0000080604080981 */ /* 0x000164000c1e1900 */
.L_x_10:
[----:B------:R-:W-:Y:S05]  /*2260*/  BSYNC.RECONVERGENT B1 ;  /* 0x0000000000017941 */ /* 0x000fea0003800200 */
.L_x_9:
[----:B------:R-:W-:Y:S01]  /*2270*/  VIADD R14, R0, 0x100 ;  /* 0x00000100000e7836 */ /* 0x000fe20000000000 */
[----:B------:R-:W-:Y:S04]  /*2280*/  BSSY.RECONVERGENT B1, `(.L_x_11) ;  /* 0x000000a000017945 */ /* 0x000fe80003800200 */
[----:B------:R-:W-:-:S13]  /*2290*/  ISETP.GE.AND P0, PT, R14, R9, PT ;  /* 0x000000090e00720c */ /* 0x000fda0003f06270 */
[----:B------:R-:W-:Y:S05]  /*22a0*/  @P0 BRA `(.L_x_12) ;  /* 0x00000000001c0947 */ /* 0x000fea0003800000 */
[----:B------:R-:W-:-:S13]  /*22b0*/  ISETP.GE.AND P0, PT, R14, R3, PT ;  /* 0x000000030e00720c */ /* 0x000fda0003f06270 */
[----:B------:R1:W5:Y:S04]  /*22c0*/  @P0 LDG.E R15, desc[UR6][R4.64+0xc00] ;  /* 0x000c0006040f0981 */ /* 0x000368000c1e1900 */
[----:B------:R1:W5:Y:S04]  /*22d0*/  @P0 LDG.E R14, desc[UR6][R4.64+0xc04] ;  /* 0x000c0406040e0981 */ /* 0x000368000c1e1900 */
[----:B------:R1:W5:Y:S04]  /*22e0*/  @P0 LDG.E R13, desc[UR6][R4.64+0xc08] ;  /* 0x000c0806040d0981 */ /* 0x000368000c1e1900 */
[----:B------:R1:W5:Y:S04]  /*22f0*/  @!P0 LDG.E R15, desc[UR6][R6.64+0xc00] ;  /* 0x000c0006060f8981 */ /* 0x000368000c1e1900 */
[----:B------:R1:W5:Y:S04]  /*2300*/  @!P0 LDG.E R14, desc[UR6][R6.64+0xc04] ;  /* 0x000c0406060e8981 */ /* 0x000368000c1e1900 */
[----:B------:R1:W5:Y:S02]  /*2310*/  @!P0 LDG.E R13, desc[UR6][R6.64+0xc08] ;  /* 0x000c0806060d8981 */ /* 0x000364000c1e1900 */
.L_x_12:
[----:B------:R-:W-:Y:S05]  /*2320*/  BSYNC.RECONVERGENT B1 ;  /* 0x0000000000017941 */ /* 0x000fea0003800200 */
.L_x_11:
        /* <DEDUP_REMOVED lines=11> */
.L_x_14:
[----:B------:R-:W-:Y:S05]  /*23e0*/  BSYNC.RECONVERGENT B1 ;  /* 0x0000000000017941 */ /* 0x000fea0003800200 */
.L_x_13:
        /* <DEDUP_REMOVED lines=11> */
.L_x_16:
[----:B------:R-:W-:Y:S05]  /*24a0*/  BSYNC.RECONVERGENT B1 ;  /* 0x0000000000017941 */ /* 0x000fea0003800200 */
.L_x_15:
[----:B------:R-:W-:-:S04]  /*24b0*/  LOP3.LUT R22, R0, 0x400, RZ, 0xfc, !PT ;  /* 0x0000040000167812 */ /* 0x000fc800078efcff */
        /* <DEDUP_REMOVED lines=8> */
[----:B------:R4:W5:Y:S01]  /*2540*/  @!P0 LDG.E R24, desc[UR6][R6.64+0x3008] ;  /* 0x0030080606188981 */ /* 0x000962000c1e1900 */
[----:B------:R-:W-:Y:S05]  /*2550*/  BRA `(.L_x_17) ;  /* 0x00000004002c7947 */ /* 0x000fea0003800000 */
.L_x_8:
[----:B------:R-:W-:Y:S01]  /*2560*/  IMAD.MOV.U32 R5, RZ, RZ, R9 ;  /* 0x000000ffff057224 */ /* 0x000fe200078e0009 */
[----:B------:R-:W0:Y:S01]  /*2570*/  LDC.64 R14, c[0x0][0x3a0] ;  /* 0x0000e800ff0e7b82 */ /* 0x000e220000000a00 */
[----:B------:R-:W-:Y:S01]  /*2580*/  IMAD.IADD R9, R0, 0x1, -R3 ;  /* 0x0000000100097824 */ /* 0x000fe200078e0a03 */
[----:B------:R-:W-:Y:S01]  /*2590*/  UMOV UR4, URZ ;  /* 0x000000ff00047c82 */ /* 0x000fe20008000000 */
[----:B------:R-:W-:Y:S01]  /*25a0*/  IMAD.WIDE.U32 R4, R13, 0x500, R4 ;  /* 0x000005000d047825 */ /* 0x000fe200078e0004 */
[----:B------:R-:W-:Y:S02]  /*25b0*/  BSSY.RECONVERGENT B1, `(.L_x_18) ;  /* 0x0000017000017945 */ /* 0x000fe40003800200 */
[----:B------:R-:W-:Y:S01]  /*25c0*/  IADD3 R13, P1, P2, R9, R4, R12 ;  /* 0x00000004090d7210 */ /* 0x000fe20007a3e00c */
[----:B------:R-:W-:Y:S01]  /*25d0*/  VIADD R4, R5, UR4 ;  /* 0x0000000405047c36 */ /* 0x000fe20008000000 */
[----:B------:R-:W-:Y:S02]  /*25e0*/  SHF.R.S32.HI R9, RZ, 0x1f, R9 ;  /* 0x0000001fff097819 */ /* 0x000fe40000011409 */
[----:B------:R-:W-:-:S02]  /*25f0*/  IADD3 R5, P0, PT, R6, R0, RZ ;  /* 0x0000000006057210 */ /* 0x000fc40007f1e0ff */
[----:B------:R-:W-:Y:S01]  /*2600*/  IADD3.X R12, PT, PT, R9, R4, R11, P1, P2 ;  /* 0x00000004090c7210 */ /* 0x000fe20000fe440b */
[----:B------:R-:W-:Y:S02]  /*2610*/  IMAD.IADD R9, R3, 0x1, R10 ;  /* 0x0000000103097824 */ /* 0x000fe400078e020a */
[----:B------:R-:W-:-:S03]  /*2620*/  IMAD.X R8, RZ, RZ, R7, P0 ;  /* 0x000000ffff087224 */ /* 0x000fc600000e0607 */
[----:B------:R-:W-:Y:S01]  /*2630*/  ISETP.GE.AND P0, PT, R0, R9, PT ;  /* 0x000000090000720c */ /* 0x000fe20003f06270 */
[----:B------:R-:W-:Y:S02]  /*2640*/  IMAD R11, R8, 0xc, RZ ;  /* 0x0000000c080b7824 */ /* 0x000fe400078e02ff */
[----:B0-----:R-:W-:-:S04]  /*2650*/  IMAD.WIDE.U32 R6, R13, 0xc, R14 ;  /* 0x0000000c0d067825 */ /* 0x001fc800078e000e */
[----:B------:R-:W-:-:S04]  /*2660*/  IMAD.WIDE.U32 R4, R5, 0xc, R14 ;  /* 0x0000000c05047825 */ /* 0x000fc800078e000e */
[----:B------:R-:W-:Y:S02]  /*2670*/  IMAD R13, R12, 0xc, RZ ;  /* 0x0000000c0c0d7824 */ /* 0x000fe400078e02ff */
[----:B------:R-:W-:Y:S02]  /*2680*/  IMAD.IADD R5, R11, 0x1, R5 ;  /* 0x000000010b057824 */ /* 0x000fe400078e0205 */
[----:B------:R-:W-:Y:S01]  /*2690*/  IMAD.IADD R7, R13, 0x1, R7 ;  /* 0x000000010d077824 */ /* 0x000fe200078e0207 */
[----:B------:R-:W-:Y:S06]  /*26a0*/  @P0 BRA `(.L_x_19) ;  /* 0x00000000001c0947 */ /* 0x000fec0003800000 */
[----:B------:R-:W-:-:S13]  /*26b0*/  ISETP.GE.AND P0, PT, R0, R3, PT ;  /* 0x000000030000720c */ /* 0x000fda0003f06270 */
[----:B------:R0:W5:Y:S04]  /*26c0*/  @!P0 LDG.E R12, desc[UR6][R4.64] ;  /* 0x00000006040c8981 */ /* 0x000168000c1e1900 */
[----:B------:R0:W5:Y:S04]  /*26d0*/  @!P0 LDG.E R11, desc[UR6][R4.64+0x4] ;  /* 0x00000406040b8981 */ /* 0x000168000c1e1900 */
[----:B------:R0:W5:Y:S04]  /*26e0*/  @!P0 LDG.E R8, desc[UR6][R4.64+0x8] ;  /* 0x0000080604088981 */ /* 0x000168000c1e1900 */
[----:B------:R0:W5:Y:S04]  /*26f0*/  @P0 LDG.E R12, desc[UR6][R6.64] ;  /* 0x00000006060c0981 */ /* 0x000168000c1e1900 */
[----:B------:R0:W5:Y:S04]  /*2700*/  @P0 LDG.E R11, desc[UR6][R6.64+0x4] ;  /* 0x00000406060b0981 */ /* 0x000168000c1e1900 */
[----:B------:R0:W5:Y:S02]  /*2710*/  @P0 LDG.E R8, desc[UR6][R6.64+0x8] ;  /* 0x0000080606080981 */ /* 0x000164000c1e1900 */
.L_x_19:
[----:B------:R-:W-:Y:S05]  /*2720*/  BSYNC.RECONVERGENT B1 ;  /* 0x0000000000017941 */ /* 0x000fea0003800200 */
.L_x_18:
        /* <DEDUP_REMOVED lines=11> */
.L_x_21:
[----:B------:R-:W-:Y:S05]  /*27e0*/  BSYNC.RECONVERGENT B1 ;  /* 0x0000000000017941 */ /* 0x000fea0003800200 */
.L_x_20:
        /* <DEDUP_REMOVED lines=11> */
.L_x_23:
[----:B------:R-:W-:Y:S05]  /*28a0*/  BSYNC.RECONVERGENT B1 ;  /* 0x0000000000017941 */ /* 0x000fea0003800200 */
.L_x_22:
        /* <DEDUP_REMOVED lines=11> */
.L_x_25:
[----:B------:R-:W-:Y:S05]  /*2960*/  BSYNC.RECONVERGENT B1 ;  /* 0x0000000000017941 */ /* 0x000fea0003800200 */
.L_x_24:
        /* <DEDUP_REMOVED lines=10> */
.L_x_17:
[----:B------:R-:W-:Y:S05]  /*2a10*/  BSYNC.RECONVERGENT B0 ;  /* 0x0000000000007941 */ /* 0x000fea0003800200 */
.L_x_7:
[----:B01234-:R-:W0:Y:S01]  /*2a20*/  S2R R4, SR_CgaCtaId ;  /* 0x0000000000047919 */ /* 0x01fe220000008800 */
[----:B------:R-:W-:-:S04]  /*2a30*/  MOV R5, 0x400 ;  /* 0x0000040000057802 */ /* 0x000fc80000000f00 */
[----:B0-----:R-:W-:-:S05]  /*2a40*/  LEA R5, R4, R5, 0x18 ;  /* 0x0000000504057211 */ /* 0x001fca00078ec0ff */
[----:B------:R-:W-:-:S05]  /*2a50*/  IMAD R7, R0, 0xc, R5 ;  /* 0x0000000c00077824 */ /* 0x000fca00078e0205 */
[----:B-----5:R0:W-:Y:S04]  /*2a60*/  STS [R7], R12 ;  /* 0x0000000c07007388 */ /* 0x0201e80000000800 */
[----:B------:R0:W-:Y:S04]  /*2a70*/  STS [R7+0x4], R11 ;  /* 0x0000040b07007388 */ /* 0x0001e80000000800 */
        /* <DEDUP_REMOVED lines=12> */
[----:B------:R0:W-:Y:S01]  /*2b40*/  STS [R7+0x3008], R24 ;  /* 0x0030081807007388 */ /* 0x0001e20000000800 */
[----:B------:R-:W-:Y:S01]  /*2b50*/  BAR.SYNC.DEFER_BLOCKING 0x0 ;  /* 0x0000000000007b1d */ /* 0x000fe20000010000 */
[----:B------:R-:W-:-:S07]  /*2b60*/  IMAD R4, R0, 0x5, RZ ;  /* 0x0000000500047824 */ /* 0x000fce00078e02ff */
[----:B------:R-:W-:Y:S01]  /*2b70*/  PREEXIT ;  /* 0x000000000000782d */ /* 0x000fe20000000000 */
[----:B------:R-:W-:Y:S01]  /*2b80*/  BSSY.RECONVERGENT B0, `(.L_x_26) ;  /* 0x0000017000007945 */ /* 0x000fe20003800200 */
[----:B------:R-:W-:-:S04]  /*2b90*/  VIMNMX R4, PT, PT, R4, R9, PT ;  /* 0x0000000904047248 */ /* 0x000fc80003fe0100 */
[C---:B------:R-:W-:Y:S01]  /*2ba0*/  ISETP.GE.AND P0, PT, R4.reuse, R10, PT ;  /* 0x0000000a0400720c */ /* 0x040fe20003f06270 */
[----:B------:R-:W-:Y:S01]  /*2bb0*/  IMAD.IADD R10, R4, 0x1, -R10 ;  /* 0x00000001040a7824 */ /* 0x000fe200078e0a0a */
[----:B------:R-:W-:-:S04]  /*2bc0*/  VIMNMX R6, PT, PT, R3, R4, PT ;  /* 0x0000000403067248 */ /* 0x000fc80003fe0100 */
[----:B------:R-:W-:-:S04]  /*2bd0*/  SEL R10, R10, RZ, P0 ;  /* 0x000000ff0a0a7207 */ /* 0x000fc80000000000 */
[----:B------:R-:W-:-:S13]  /*2be0*/  ISETP.GE.AND P0, PT, R10, R6, PT ;  /* 0x000000060a00720c */ /* 0x000fda0003f06270 */
[----:B0-----:R-:W-:Y:S05]  /*2bf0*/  @P0 BRA `(.L_x_27) ;  /* 0x00000000003c0947 */ /* 0x001fea0003800000 */
[----:B------:R-:W-:-:S07]  /*2c00*/  IMAD.IADD R7, R3, 0x1, R4 ;  /* 0x0000000103077824 */ /* 0x000fce00078e0204 */
.L_x_28:
        /* <DEDUP_REMOVED lines=14> */
.L_x_27:
[----:B------:R-:W-:Y:S05]  /*2cf0*/  BSYNC.RECONVERGENT B0 ;  /* 0x0000000000007941 */ /* 0x000fea0003800200 */
.L_x_26:
        /* <DEDUP_REMOVED lines=11> */
[----:B------:R-:W2:Y:S04]  /*2db0*/  LDS R18, [R7+0x4] ;  /* 0x0000040007127984 */ /* 0x000ea80000000800 */
[----:B------:R-:W3:Y:S01]  /*2dc0*/  LDS R16, [R7+0x8] ;  /* 0x0000080007107984 */ /* 0x000ee20000000800 */
[----:B-1----:R-:W-:-:S04]  /*2dd0*/  @!P2 ISETP.GT.AND P1, PT, R21, R20, PT ;  /* 0x000000141500a20c */ /* 0x002fc80003f24270 */
[----:B------:R-:W-:Y:S02]  /*2de0*/  @!P2 ISETP.GE.OR P0, PT, R10, R3, P1 ;  /* 0x000000030a00a20c */ /* 0x000fe40000f06670 */
[----:B------:R-:W-:Y:S02]  /*2df0*/  PLOP3.LUT P1, PT, PT, PT, PT, 0x8, 0x80 ;  /* 0x000000000080781c */ /* 0x000fe40003f2e170 */
[----:B------:R-:W-:Y:S02]  /*2e00*/  SEL R12, R21, R20, P0 ;  /* 0x00000014150c7207 */ /* 0x000fe40000000000 */
[----:B--2---:R-:W-:Y:S02]  /*2e10*/  SEL R14, R18, R19, P0 ;  /* 0x00000013120e7207 */ /* 0x004fe40000000000 */
[----:B---3--:R-:W-:-:S05]  /*2e20*/  SEL R15, R16, R17, P0 ;  /* 0x00000011100f7207 */ /* 0x008fca0000000000 */
[----:B------:R-:W-:Y:S01]  /*2e30*/  @P0 LDS R21, [R7+0xc] ;  /* 0x00000c0007150984 */ /* 0x000fe20000000800 */
[----:B------:R-:W-:Y:S02]  /*2e40*/  @!P0 IMAD.MOV R4, RZ, RZ, R6 ;  /* 0x000000ffff048224 */ /* 0x000fe400078e0206 */
[----:B------:R-:W-:Y:S01]  /*2e50*/  VIADD R6, R10, 0x1 ;  /* 0x000000010a067836 */ /* 0x000fe20000000000 */
[----:B------:R-:W1:Y:S01]  /*2e60*/  @!P0 LDS R20, [R25+0xc] ;  /* 0x00000c0019148984 */ /* 0x000e620000000800 */
[----:B------:R-:W-:Y:S01]  /*2e70*/  @P0 IMAD.MOV R6, RZ, RZ, R10 ;  /* 0x000000ffff060224 */ /* 0x000fe200078e020a */
[C---:B------:R-:W-:Y:S01]  /*2e80*/  ISETP.GE.AND P2, PT, R4.reuse, R9, PT ;  /* 0x000000090400720c */ /* 0x040fe20003f46270 */
[----:B------:R-:W-:Y:S01]  /*2e90*/  VIADD R10, R4, 0x1 ;  /* 0x00000001040a7836 */ /* 0x000fe20000000000 */
[----:B------:R-:W-:Y:S01]  /*2ea0*/  @P0 LDS R18, [R7+0x10] ;  /* 0x0000100007120984 */ /* 0x000fe20000000800 */
[----:B------:R-:W-:-:S03]  /*2eb0*/  VIADD R24, R6, 0x1 ;  /* 0x0000000106187836 */ /* 0x000fc60000000000 */
[----:B------:R-:W-:Y:S04]  /*2ec0*/  @P0 LDS R16, [R7+0x14] ;  /* 0x0000140007100984 */ /* 0x000fe80000000800 */
[----:B------:R-:W2:Y:S04]  /*2ed0*/  @!P0 LDS R19, [R25+0x10] ;  /* 0x0000100019138984 */ /* 0x000ea80000000800 */
[----:B------:R-:W-:Y:S01]  /*2ee0*/  @!P0 LDS R17, [R25+0x14] ;  /* 0x0000140019118984 */ /* 0x000fe20000000800 */
[----:B------:R-:W-:Y:S02]  /*2ef0*/  PLOP3.LUT P0, PT, PT, PT, PT, 0x8, 0x80 ;  /* 0x000000000080781c */ /* 0x000fe40003f0e170 */
[----:B-1----:R-:W-:-:S04]  /*2f00*/  @!P2 ISETP.GT.AND P3, PT, R21, R20, PT ;  /* 0x000000141500a20c */ /* 0x002fc80003f64270 */
[----:B------:R-:W-:-:S04]  /*2f10*/  @!P2 ISETP.GE.OR P1, PT, R6, R3, P3 ;  /* 0x000000030600a20c */ /* 0x000fc80001f26670 */
[----:B------:R-:W-:Y:S02]  /*2f20*/  SEL R13, R21, R20, P1 ;  /* 0x00000014150d7207 */ /* 0x000fe40000800000 */
[----:B--2---:R-:W-:-:S07]  /*2f30*/  SEL R11, R18, R19, P1 ;  /* 0x00000013120b7207 */ /* 0x004fce0000800000 */
[----:B------:R-:W-:Y:S02]  /*2f40*/  @P1 IMAD.MOV R24, RZ, RZ, R6 ;  /* 0x000000ffff181224 */ /* 0x000fe400078e0206 */
        /* <DEDUP_REMOVED lines=12> */
[----:B------:R-:W-:Y:S02]  /*3010*/  SEL R7, R21, R20, P0 ;  /* 0x0000001415077207 */ /* 0x000fe40000000000 */
[----:B--2---:R-:W-:-:S07]  /*3020*/  SEL R6, R18, R19, P0 ;  /* 0x0000001312067207 */ /* 0x004fce0000000000 */
[----:B------:R-:W-:Y:S01]  /*3030*/  @!P0 IMAD.MOV R22, RZ, RZ, R10 ;  /* 0x000000ffff168224 */ /* 0x000fe200078e020a */
[----:B------:R-:W-:Y:S01]  /*3040*/  SEL R10, R16, R17, P1 ;  /* 0x00000011100a7207 */ /* 0x000fe20000800000 */
[----:B------:R-:W-:Y:S01]  /*3050*/  @P0 IMAD.MOV R8, RZ, RZ, R24 ;  /* 0x000000ffff080224 */ /* 0x000fe200078e0218 */
[----:B------:R-:W-:Y:S01]  /*3060*/  @!P1 LDS R17, [R4+0x8] ;  /* 0x0000080004119984 */ /* 0x000fe20000000800 */
[--C-:B------:R-:W-:Y:S02]  /*3070*/  @P0 IMAD R26, R22, 0xc, R5.reuse ;  /* 0x0000000c161a0824 */ /* 0x100fe400078e0205 */
        /* <DEDUP_REMOVED lines=11> */
[----:B------:R4:W5:Y:S01]  /*3130*/  @P0 LDS R16, [R26+0x8] ;  /* 0x000008001a100984 */ /* 0x0009620000000800 */
[----:B------:R-:W-:Y:S02]  /*3140*/  PLOP3.LUT P0, PT, PT, PT, PT, 0x8, 0x80 ;  /* 0x000000000080781c */ /* 0x000fe40003f0e170 */
[----:B---3--:R-:W-:-:S04]  /*3150*/  @!P1 ISETP.GT.AND P2, PT, R21, R20, PT ;  /* 0x000000141500920c */ /* 0x008fc80003f44270 */
[----:B------:R-:W-:-:S13]  /*3160*/  @!P1 ISETP.GE.OR P0, PT, R8, R3, P2 ;  /* 0x000000030800920c */ /* 0x000fda0001706670 */
[----:B------:R-:W-:Y:S01]  /*3170*/  @P0 IMAD.MOV R24, RZ, RZ, R8 ;  /* 0x000000ffff180224 */ /* 0x000fe200078e0208 */
[----:B------:R-:W-:Y:S01]  /*3180*/  MOV R8, 0x400 ;  /* 0x0000040000087802 */ /* 0x000fe20000000f00 */
[----:B------:R-:W-:Y:S02]  /*3190*/  @!P0 IMAD.MOV R23, RZ, RZ, R22 ;  /* 0x000000ffff178224 */ /* 0x000fe400078e0216 */
[----:B--2---:R-:W-:Y:S01]  /*31a0*/  @!P0 IMAD R25, R24, 0xc, R5 ;  /* 0x0000000c18198824 */ /* 0x004fe200078e0205 */
[----:B0-----:R-:W-:Y:S02]  /*31b0*/  LEA R8, R27, R8, 0x18 ;  /* 0x000000081b087211 */ /* 0x001fe400078ec0ff */
[----:B------:R-:W-:Y:S02]  /*31c0*/  SEL R5, R21, R20, P0 ;  /* 0x0000001415057207 */ /* 0x000fe40000000000 */
[----:B------:R-:W-:Y:S01]  /*31d0*/  @!P0 LDS R20, [R25] ;  /* 0x0000000019148984 */ /* 0x000fe20000000800 */
[C---:B----4-:R-:W-:Y:S01]  /*31e0*/  @P0 IMAD R26, R23.reuse, 0xc, R8 ;  /* 0x0000000c171a0824 */ /* 0x050fe200078e0208 */
[----:B------:R-:W-:-:S02]  /*31f0*/  ISETP.GE.AND P2, PT, R23, R9, PT ;  /* 0x000000091700720c */ /* 0x000fc40003f46270 */
[----:B-1----:R-:W-:Y:S02]  /*3200*/  SEL R23, R18, R19, P0 ;  /* 0x0000001312177207 */ /* 0x002fe40000000000 */
[----:B------:R-:W0:Y:S04]  /*3210*/  @P0 LDS R21, [R26] ;  /* 0x000000001a150984 */ /* 0x000e280000000800 */
[----:B------:R-:W-:Y:S01]  /*3220*/  @!P0 LDS R19, [R25+0x4] ;  /* 0x0000040019138984 */ /* 0x000fe20000000800 */
[----:B-----5:R-:W-:-:S03]  /*3230*/  SEL R22, R16, R17, P0 ;  /* 0x0000001110167207 */ /* 0x020fc60000000000 */
[----:B------:R-:W-:Y:S04]  /*3240*/  @!P0 LDS R17, [R25+0x8] ;  /* 0x0000080019118984 */ /* 0x000fe80000000800 */
[----:B------:R-:W1:Y:S04]  /*3250*/  @P0 LDS R18, [R26+0x4] ;  /* 0x000004001a120984 */ /* 0x000e680000000800 */
        /* <DEDUP_REMOVED lines=10> */
[----:B------:R-:W-:Y:S02]  /*3300*/  SHF.R.U32.HI R17, RZ, 0x5, R0 ;  /* 0x00000005ff117819 */ /* 0x000fe40000011600 */
[----:B------:R-:W-:-:S03]  /*3310*/  ISETP.NE.AND P0, PT, R0, RZ, PT ;  /* 0x000000ff0000720c */ /* 0x000fc60003f05270 */
[----:B0-----:R-:W-:-:S04]  /*3320*/  IMAD R17, R17, 0x20, R16 ;  /* 0x0000002011117824 */ /* 0x001fc800078e0210 */
[----:B------:R-:W-:-:S04]  /*3330*/  IMAD R17, R17, 0x5, RZ ;  /* 0x0000000511117824 */ /* 0x000fc800078e02ff */
[----:B------:R-:W-:Y:S02]  /*3340*/  IMAD R24, R17, 0xc, R8 ;  /* 0x0000000c11187824 */ /* 0x000fe400078e0208 */
[----:B------:R-:W-:-:S03]  /*3350*/  IMAD R17, R16, -0x4, R17 ;  /* 0xfffffffc10117824 */ /* 0x000fc600078e0211 */
[----:B------:R-:W-:Y:S01]  /*3360*/  STS [R24], R12 ;  /* 0x0000000c18007388 */ /* 0x000fe20000000800 */
[----:B------:R-:W-:-:S03]  /*3370*/  IMAD R26, R17, 0xc, R8 ;  /* 0x0000000c111a7824 */ /* 0x000fc600078e0208 */
[----:B------:R-:W-:Y:S04]  /*3380*/  STS [R24+0x4], R14 ;  /* 0x0000040e18007388 */ /* 0x000fe80000000800 */
[----:B------:R-:W-:Y:S04]  /*3390*/  STS [R24+0x8], R15 ;  /* 0x0000080f18007388 */ /* 0x000fe80000000800 */
[----:B------:R-:W-:Y:S04]  /*33a0*/  STS [R24+0xc], R13 ;  /* 0x00000c0d18007388 */ /* 0x000fe80000000800 */
[----:B------:R-:W-:Y:S04]  /*33b0*/  STS [R24+0x10], R11 ;  /* 0x0000100b18007388 */ /* 0x000fe80000000800 */
[----:B------:R-:W-:Y:S04]  /*33c0*/  STS [R24+0x14], R10 ;  /* 0x0000140a18007388 */ /* 0x000fe80000000800 */
[----:B------:R-:W-:Y:S04]  /*33d0*/  STS [R24+0x18], R7 ;  /* 0x0000180718007388 */ /* 0x000fe80000000800 */
[----:B------:R0:W-:Y:S04]  /*33e0*/  STS [R24+0x1c], R6 ;  /* 0x00001c0618007388 */ /* 0x0001e80000000800 */
[----:B------:R1:W-:Y:S04]  /*33f0*/  STS [R24+0x20], R4 ;  /* 0x0000200418007388 */ /* 0x0003e80000000800 */
[----:B------:R2:W-:Y:S01]  /*3400*/  STS [R24+0x24], R5 ;  /* 0x0000240518007388 */ /* 0x0005e20000000800 */
[----:B0-----:R-:W0:Y:S03]  /*3410*/  LDC.64 R6, c[0x0][0x3a0] ;  /* 0x0000e800ff067b82 */ /* 0x001e260000000a00 */
[----:B------:R-:W-:Y:S01]  /*3420*/  STS [R24+0x28], R23 ;  /* 0x0000281718007388 */ /* 0x000fe20000000800 */
[----:B-1----:R-:W-:-:S03]  /*3430*/  LOP3.LUT R4, R0, 0x1f, RZ, 0xc0, !PT ;  /* 0x0000001f00047812 */ /* 0x002fc600078ec0ff */
[----:B------:R-:W-:Y:S01]  /*3440*/  STS [R24+0x2c], R22 ;  /* 0x00002c1618007388 */ /* 0x000fe20000000800 */
[----:B--2---:R-:W-:-:S03]  /*3450*/  LOP3.LUT R5, R0, 0x3e0, RZ, 0xc0, !PT ;  /* 0x000003e000057812 */ /* 0x004fc600078ec0ff */
[----:B------:R-:W-:Y:S02]  /*3460*/  STS [R24+0x30], R20 ;  /* 0x0000301418007388 */ /* 0x000fe40000000800 */
[----:B------:R-:W-:Y:S02]  /*3470*/  IMAD R4, R5, 0x5, R4 ;  /* 0x0000000505047824 */ /* 0x000fe400078e0204 */
[----:B------:R-:W-:Y:S01]  /*3480*/  STS [R24+0x34], R19 ;  /* 0x0000341318007388 */ /* 0x000fe20000000800 */
[----:B------:R-:W-:-:S03]  /*3490*/  IMAD.MOV.U32 R5, RZ, RZ, RZ ;  /* 0x000000ffff057224 */ /* 0x000fc600078e00ff */
[----:B------:R1:W-:Y:S01]  /*34a0*/  STS [R24+0x38], R3 ;  /* 0x0000380318007388 */ /* 0x0003e20000000800 */
[----:B------:R-:W-:-:S03]  /*34b0*/  NOP ;  /* 0x0000000000007918 */ /* 0x000fc60000000000 */
[----:B------:R-:W-:Y:S01]  /*34c0*/  LDS R17, [R26] ;  /* 0x000000001a117984 */ /* 0x000fe20000000800 */
[----:B-1----:R-:W-:-:S03]  /*34d0*/  IMAD.WIDE.U32 R2, R2, 0x500, R4 ;  /* 0x0000050002027825 */ /* 0x002fc600078e0004 */
[----:B------:R-:W-:Y:S01]  /*34e0*/  LDS R18, [R26+0x4] ;  /* 0x000004001a127984 */ /* 0x000fe20000000800 */
[----:B------:R-:W-:-:S03]  /*34f0*/  VIADD R5, R4, 0x20 ;  /* 0x0000002004057836 */ /* 0x000fc60000000000 */
[----:B------:R-:W-:Y:S01]  /*3500*/  LDS R16, [R26+0x8] ;  /* 0x000008001a107984 */ /* 0x000fe20000000800 */
[----:B------:R-:W-:Y:S02]  /*3510*/  IMAD R0, R3, 0xc, RZ ;  /* 0x0000000c03007824 */ /* 0x000fe400078e02ff */
[----:B0-----:R-:W-:Y:S01]  /*3520*/  IMAD.WIDE.U32 R2, R2, 0xc, R6 ;  /* 0x0000000c02027825 */ /* 0x001fe200078e0006 */
[----:B------:R-:W-:Y:S03]  /*3530*/  LDS R14, [R26+0x180] ;  /* 0x000180001a0e7984 */ /* 0x000fe60000000800 */
[----:B------:R-:W-:Y:S01]  /*3540*/  VIADD R7, R4, 0x40 ;  /* 0x0000004004077836 */ /* 0x000fe20000000000 */
[----:B------:R-:W-:Y:S01]  /*3550*/  LDS R12, [R26+0x184] ;  /* 0x000184001a0c7984 */ /* 0x000fe20000000800 */
[----:B------:R-:W-:-:S03]  /*3560*/  IMAD.IADD R3, R3, 0x1, R0 ;  /* 0x0000000103037824 */ /* 0x000fc600078e0200 */
[----:B------:R-:W-:Y:S04]  /*3570*/  LDS R10, [R26+0x188] ;  /* 0x000188001a0a7984 */ /* 0x000fe80000000800 */
        /* <DEDUP_REMOVED lines=9> */
[----:B------:R-:W-:Y:S01]  /*3610*/  @!P0 STS [R8+0x3c00], R9 ;  /* 0x003c000908008388 */ /* 0x000fe20000000800 */
[----:B------:R-:W-:Y:S06]  /*3620*/  BAR.SYNC.DEFER_BLOCKING 0x0 ;  /* 0x0000000000007b1d */ /* 0x000fec0000010000 */
[----:B------:R-:W0:Y:S02]  /*3630*/  LDS R20, [R8+0x3c00] ;  /* 0x003c000008147984 */ /* 0x000e240000000800 */
[----:B0-----:R-:W-:-:S02]  /*3640*/  ISETP.GE.AND P0, PT, R4, R20, PT ;  /* 0x000000140400720c */ /* 0x001fc40003f06270 */
[-C--:B------:R-:W-:Y:S01]  /*3650*/  ISETP.GE.AND P1, PT, R5, R20.reuse, PT ;  /* 0x000000140500720c */ /* 0x080fe20003f26270 */
[----:B------:R-:W-:Y:S01]  /*3660*/  VIADD R5, R4, 0x60 ;  /* 0x0000006004057836 */ /* 0x000fe20000000000 */
[----:B------:R-:W-:-:S04]  /*3670*/  ISETP.GE.AND P2, PT, R7, R20, PT ;  /* 0x000000140700720c */ /* 0x000fc80003f46270 */
[----:B------:R-:W-:Y:S01]  /*3680*/  ISETP.GE.AND P3, PT, R5, R20, PT ;  /* 0x000000140500720c */ /* 0x000fe20003f66270 */
[----:B------:R-:W-:-:S04]  /*3690*/  VIADD R5, R4, 0x80 ;  /* 0x0000008004057836 */ /* 0x000fc80000000000 */
[----:B------:R0:W-:Y:S04]  /*36a0*/  @!P0 STG.E desc[UR6][R2.64], R17 ;  /* 0x0000001102008986 */ /* 0x0001e8000c101906 */
[----:B------:R0:W-:Y:S04]  /*36b0*/  @!P0 STG.E desc[UR6][R2.64+0x4], R18 ;  /* 0x0000041202008986 */ /* 0x0001e8000c101906 */
[----:B------:R0:W-:Y:S01]  /*36c0*/  @!P0 STG.E desc[UR6][R2.64+0x8], R16 ;  /* 0x0000081002008986 */ /* 0x0001e2000c101906 */
[----:B------:R-:W-:-:S03]  /*36d0*/  ISETP.GE.AND P0, PT, R5, R20, PT ;  /* 0x000000140500720c */ /* 0x000fc60003f06270 */
[----:B------:R0:W-:Y:S04]  /*36e0*/  @!P1 STG.E desc[UR6][R2.64+0x180], R14 ;  /* 0x0001800e02009986 */ /* 0x0001e8000c101906 */
[----:B------:R0:W-:Y:S04]  /*36f0*/  @!P1 STG.E desc[UR6][R2.64+0x184], R12 ;  /* 0x0001840c02009986 */ /* 0x0001e8000c101906 */
[----:B------:R0:W-:Y:S04]  /*3700*/  @!P1 STG.E desc[UR6][R2.64+0x188], R10 ;  /* 0x0001880a02009986 */ /* 0x0001e8000c101906 */
[----:B------:R0:W-:Y:S04]  /*3710*/  @!P2 STG.E desc[UR6][R2.64+0x300], R29 ;  /* 0x0003001d0200a986 */ /* 0x0001e8000c101906 */
[----:B------:R0:W-:Y:S04]  /*3720*/  @!P2 STG.E desc[UR6][R2.64+0x304], R27 ;  /* 0x0003041b0200a986 */ /* 0x0001e8000c101906 */
[----:B------:R0:W-:Y:S04]  /*3730*/  @!P2 STG.E desc[UR6][R2.64+0x308], R25 ;  /* 0x000308190200a986 */ /* 0x0001e8000c101906 */
[----:B------:R0:W-:Y:S04]  /*3740*/  @!P3 STG.E desc[UR6][R2.64+0x480], R23 ;  /* 0x000480170200b986 */ /* 0x0001e8000c101906 */
[----:B------:R0:W-:Y:S04]  /*3750*/  @!P3 STG.E desc[UR6][R2.64+0x484], R21 ;  /* 0x000484150200b986 */ /* 0x0001e8000c101906 */
[----:B------:R0:W-:Y:S01]  /*3760*/  @!P3 STG.E desc[UR6][R2.64+0x488], R19 ;  /* 0x000488130200b986 */ /* 0x0001e2000c101906 */
[----:B------:R-:W-:Y:S05]  /*3770*/  @P0 EXIT ;  /* 0x000000000000094d */ /* 0x000fea0003800000 */
[----:B------:R-:W-:Y:S04]  /*3780*/  STG.E desc[UR6][R2.64+0x600], R11 ;  /* 0x0006000b02007986 */ /* 0x000fe8000c101906 */
[----:B------:R-:W-:Y:S04]  /*3790*/  STG.E desc[UR6][R2.64+0x604], R13 ;  /* 0x0006040d02007986 */ /* 0x000fe8000c101906 */
[----:B------:R-:W-:Y:S01]  /*37a0*/  STG.E desc[UR6][R2.64+0x608], R15 ;  /* 0x0006080f02007986 */ /* 0x000fe2000c101906 */
[----:B------:R-:W-:Y:S05]  /*37b0*/  EXIT ;  /* 0x000000000000794d */ /* 0x000fea0003800000 */
.L_x_29:
        /* <DEDUP_REMOVED lines=14> */
[----:B------:R0:W-:Y:S04]  /*38a0*/  STS [R24+0x18], R7 ;  /* 0x0000180718007388 */ /* 0x0001e80000000800 */
[----:B------:R1:W-:Y:S04]  /*38b0*/  STS [R24+0x1c], R6 ;  /* 0x00001c0618007388 */ /* 0x0003e80000000800 */
[----:B------:R-:W-:Y:S01]  /*38c0*/  STS [R24+0x20], R4 ;  /* 0x0000200418007388 */ /* 0x000fe20000000800 */
[----:B0-----:R-:W-:-:S03]  /*38d0*/  IMAD.MOV.U32 R7, RZ, RZ, RZ ;  /* 0x000000ffff077224 */ /* 0x001fc600078e00ff */
[----:B------:R0:W-:Y:S01]  /*38e0*/  STS [R24+0x24], R5 ;  /* 0x0000240518007388 */ /* 0x0001e20000000800 */
[----:B-1----:R-:W-:-:S03]  /*38f0*/  LOP3.LUT R6, R0, 0x1f, RZ, 0xc0, !PT ;  /* 0x0000001f00067812 */ /* 0x002fc600078ec0ff */
[----:B------:R-:W-:Y:S04]  /*3900*/  STS [R24+0x28], R23 ;  /* 0x0000281718007388 */ /* 0x000fe80000000800 */
[----:B------:R1:W-:Y:S01]  /*3910*/  STS [R24+0x2c], R22 ;  /* 0x00002c1618007388 */ /* 0x0003e20000000800 */
[----:B0-----:R-:W0:Y:S03]  /*3920*/  LDC.64 R4, c[0x0][0x388] ;  /* 0x0000e200ff047b82 */ /* 0x001e260000000a00 */
[----:B------:R-:W-:Y:S04]  /*3930*/  STS [R24+0x30], R20 ;  /* 0x0000301418007388 */ /* 0x000fe80000000800 */
[----:B------:R-:W-:Y:S01]  /*3940*/  STS [R24+0x34], R19 ;  /* 0x0000341318007388 */ /* 0x000fe20000000800 */
[----:B-1----:R-:W-:-:S03]  /*3950*/  LOP3.LUT R22, R0, 0x3e0, RZ, 0xc0, !PT ;  /* 0x000003e000167812 */ /* 0x002fc600078ec0ff */
[----:B------:R1:W-:Y:S01]  /*3960*/  STS [R24+0x38], R3 ;  /* 0x0000380318007388 */ /* 0x0003e20000000800 */
[----:B------:R-:W-:-:S03]  /*3970*/  NOP ;  /* 0x0000000000007918 */ /* 0x000fc60000000000 */
[----:B------:R-:W-:Y:S01]  /*3980*/  LDS R18, [R26] ;  /* 0x000000001a127984 */ /* 0x000fe20000000800 */
[----:B-1----:R-:W-:-:S03]  /*3990*/  IMAD.WIDE.U32 R2, R2, 0x500, R6 ;  /* 0x0000050002027825 */ /* 0x002fc600078e0006 */
[----:B------:R-:W-:Y:S01]  /*39a0*/  LDS R16, [R26+0x4] ;  /* 0x000004001a107984 */ /* 0x000fe20000000800 */
[----:B------:R-:W-:-:S03]  /*39b0*/  IMAD R7, R22, 0x5, RZ ;  /* 0x0000000516077824 */ /* 0x000fc600078e02ff */
        /* <DEDUP_REMOVED lines=13> */
[----:B------:R1:W-:Y:S01]  /*3a90*/  @!P0 STS [R8+0x3c00], R9 ;  /* 0x003c000908008388 */ /* 0x0003e20000000800 */
[----:B------:R-:W-:Y:S01]  /*3aa0*/  BAR.SYNC.DEFER_BLOCKING 0x0 ;  /* 0x0000000000007b1d */ /* 0x000fe20000010000 */
[----:B------:R-:W-:-:S02]  /*3ab0*/  IADD3 R2, P0, PT, R7, R2, RZ ;  /* 0x0000000207027210 */ /* 0x000fc40007f1e0ff */
[----:B------:R-:W-:-:S03]  /*3ac0*/  LOP3.LUT R7, R7, 0x1f, R0, 0xf8, !PT ;  /* 0x0000001f07077812 */ /* 0x000fc600078ef800 */
[----:B------:R-:W-:Y:S02]  /*3ad0*/  IMAD.X R0, RZ, RZ, R3, P0 ;  /* 0x000000ffff007224 */ /* 0x000fe400000e0603 */
[----:B0-----:R-:W-:-:S04]  /*3ae0*/  IMAD.WIDE.U32 R2, R2, 0xc, R4 ;  /* 0x0000000c02027825 */ /* 0x001fc800078e0004 */
[C---:B------:R-:W-:Y:S02]  /*3af0*/  VIADD R5, R7.reuse, 0x20 ;  /* 0x0000002007057836 */ /* 0x040fe40000000000 */
[----:B-1----:R-:W-:Y:S02]  /*3b00*/  VIADD R9, R7, 0x40 ;  /* 0x0000004007097836 */ /* 0x002fe40000000000 */
[----:B------:R-:W-:-:S04]  /*3b10*/  IMAD R0, R0, 0xc, RZ ;  /* 0x0000000c00007824 */ /* 0x000fc800078e02ff */
[----:B------:R-:W-:Y:S01]  /*3b20*/  IMAD.IADD R3, R3, 0x1, R0 ;  /* 0x0000000103037824 */ /* 0x000fe200078e0200 */
[----:B------:R-:W0:Y:S02]  /*3b30*/  LDS R20, [R8+0x3c00] ;  /* 0x003c000008147984 */ /* 0x000e240000000800 */
[-C--:B0-----:R-:W-:Y:S01]  /*3b40*/  ISETP.GE.AND P1, PT, R5, R20.reuse, PT ;  /* 0x000000140500720c */ /* 0x081fe20003f26270 */
[C---:B------:R-:W-:Y:S01]  /*3b50*/  VIADD R5, R7.reuse, 0x60 ;  /* 0x0000006007057836 */ /* 0x040fe20000000000 */
[CC--:B------:R-:W-:Y:S01]  /*3b60*/  ISETP.GE.AND P0, PT, R7.reuse, R20.reuse, PT ;  /* 0x000000140700720c */ /* 0x0c0fe20003f06270 */
[----:B------:R-:W-:Y:S01]  /*3b70*/  VIADD R7, R7, 0x80 ;  /* 0x0000008007077836 */ /* 0x000fe20000000000 */
[-C--:B------:R-:W-:Y:S02]  /*3b80*/  ISETP.GE.AND P2, PT, R9, R20.reuse, PT ;  /* 0x000000140900720c */ /* 0x080fe40003f46270 */
[-C--:B------:R-:W-:Y:S02]  /*3b90*/  ISETP.GE.AND P3, PT, R5, R20.reuse, PT ;  /* 0x000000140500720c */ /* 0x080fe40003f66270 */
[----:B------:R-:W-:-:S05]  /*3ba0*/  ISETP.GE.AND P4, PT, R7, R20, PT ;  /* 0x000000140700720c */ /* 0x000fca0003f86270 */
        /* <DEDUP_REMOVED lines=17> */
.L_x_30:
[----:B------:R-:W-:-:S00]  /*3cc0*/  BRA `(.L_x_30) ;  /* 0xfffffffc00fc7947 */ /* 0x000fc0000383ffff */
[----:B------:R-:W-:-:S00]  /*3cd0*/  NOP ;  /* 0x0000000000007918 */ /* 0x000fc00000000000 */
        /* <DEDUP_REMOVED lines=10> */
.L_x_110:


//--------------------- .text._ZN3cub18CUB_300001_SM_10006detail10merge_sort30DeviceMergeSortPartitionKernelIN6thrust24THRUST_300001_SM_1000_NS6detail15normal_iteratorINS5_10device_ptrI6RunnerEEEEmN4cuda3std3__44lessIS9_EES9_EEvbT_PT2_T0_SK_PSK_T1_SK_i --------------------------
	.section	.text._ZN3cub18CUB_300001_SM_10006detail10merge_sort30DeviceMergeSortPartitionKernelIN6thrust24THRUST_300001_SM_1000_NS6detail15normal_iteratorINS5_10device_ptrI6RunnerEEEEmN4cuda3std3__44lessIS9_EES9_EEvbT_PT2_T0_SK_PSK_T1_SK_i,"ax",@progbits
	.align	128
        .global         _ZN3cub18CUB_300001_SM_10006detail10merge_sort30DeviceMergeSortPartitionKernelIN6thrust24THRUST_300001_SM_1000_NS6detail15normal_iteratorINS5_10device_ptrI6RunnerEEEEmN4cuda3std3__44lessIS9_EES9_EEvbT_PT2_T0_SK_PSK_T1_SK_i
        .type           _ZN3cub18CUB_300001_SM_10006detail10merge_sort30DeviceMergeSortPartitionKernelIN6thrust24THRUST_300001_SM_1000_NS6detail15normal_iteratorINS5_10device_ptrI6RunnerEEEEmN4cuda3std3__44lessIS9_EES9_EEvbT_PT2_T0_SK_PSK_T1_SK_i,@function
        .size           _ZN3cub18CUB_300001_SM_10006detail10merge_sort30DeviceMergeSortPartitionKernelIN6thrust24THRUST_300001_SM_1000_NS6detail15normal_iteratorINS5_10device_ptrI6RunnerEEEEmN4cuda3std3__44lessIS9_EES9_EEvbT_PT2_T0_SK_PSK_T1_SK_i,(.L_x_111 - _ZN3cub18CUB_300001_SM_10006detail10merge_sort30DeviceMergeSortPartitionKernelIN6thrust24THRUST_300001_SM_1000_NS6detail15normal_iteratorINS5_10device_ptrI6RunnerEEEEmN4cuda3std3__44lessIS9_EES9_EEvbT_PT2_T0_SK_PSK_T1_SK_i)
        .other          _ZN3cub18CUB_300001_SM_10006detail10merge_sort30DeviceMergeSortPartitionKernelIN6thrust24THRUST_300001_SM_1000_NS6detail15normal_iteratorINS5_10device_ptrI6RunnerEEEEmN4cuda3std3__44lessIS9_EES9_EEvbT_PT2_T0_SK_PSK_T1_SK_i,@"STO_CUDA_ENTRY STV_DEFAULT"
_ZN3cub18CUB_300001_SM_10006detail10merge_sort30DeviceMergeSortPartitionKernelIN6thrust24THRUST_300001_SM_1000_NS6detail15normal_iteratorINS5_10device_ptrI6RunnerEEEEmN4cuda3std3__44lessIS9_EES9_EEvbT_PT2_T0_SK_PSK_T1_SK_i:
.text._ZN3cub18CUB_300001_SM_10006detail10merge_sort30DeviceMergeSortPartitionKernelIN6thrust24THRUST_300001_SM_1000_NS6detail15normal_iteratorINS5_10device_ptrI6RunnerEEEEmN4cuda3std3__44lessIS9_EES9_EEvbT_PT2_T0_SK_PSK_T1_SK_i:
[----:B------:R-:W-:Y:S01]  /*0000*/  LDC R1, c[0x0][0x37c] ;  /* 0x0000df00ff017b82 */ /* 0x000fe20000000800 */
[----:B------:R-:W0:Y:S01]  /*0010*/  S2R R5, SR_CTAID.X ;  /* 0x0000000000057919 */ /* 0x000e220000002500 */
[----:B------:R-:W0:Y:S01]  /*0020*/  LDCU UR4, c[0x0][0x360] ;  /* 0x00006c00ff0477ac */ /* 0x000e220008000800 */
[----:B------:R-:W0:Y:S01]  /*0030*/  S2R R0, SR_TID.X ;  /* 0x0000000000007919 */ /* 0x000e220000002100 */
[----:B------:R-:W1:Y:S01]  /*0040*/  LDCU.64 UR10, c[0x0][0x3a0] ;  /* 0x00007400ff0a77ac */ /* 0x000e620008000a00 */
[----:B0-----:R-:W-:-:S05]  /*0050*/  IMAD R5, R5, UR4, R0 ;  /* 0x0000000405057c24 */ /* 0x001fca000f8e0200 */
[----:B-1----:R-:W-:-:S04]  /*0060*/  ISETP.GE.U32.AND P0, PT, R5, UR10, PT ;  /* 0x0000000a05007c0c */ /* 0x002fc8000bf06070 */
[----:B------:R-:W-:-:S13]  /*0070*/  ISETP.GE.U32.AND.EX P0, PT, RZ, UR11, PT, P0 ;  /* 0x0000000bff007c0c */ /* 0x000fda000bf06100 */
[----:B------:R-:W-:Y:S05]  /*0080*/  @P0 EXIT ;  /* 0x000000000000094d */ /* 0x000fea0003800000 */
[----:B------:R-:W0:Y:S01]  /*0090*/  LDCU.64 UR6, c[0x0][0x3b8] ;  /* 0x00007700ff0677ac */ /* 0x000e220008000a00 */
[----:B------:R-:W1:Y:S01]  /*00a0*/  LDC R0, c[0x0][0x3c0] ;  /* 0x0000f000ff007b82 */ /* 0x000e620000000800 */
[----:B------:R-:W-:Y:S01]  /*00b0*/  IADD3 R6, P2, PT, R5, 0x1, RZ ;  /* 0x0000000105067810 */ /* 0x000fe20007f5e0ff */
[----:B------:R-:W-:Y:S01]  /*00c0*/  ACQBULK ;  /* 0x000000000000782e */ /* 0x000fe20000000000 */
[----:B------:R-:W2:Y:S02]  /*00d0*/  LDCU.64 UR8, c[0x0][0x358] ;  /* 0x00006b00ff0877ac */ /* 0x000ea40008000a00 */
[----:B------:R-:W-:Y:S01]  /*00e0*/  ISETP.NE.U32.AND P0, PT, R6, UR10, PT ;  /* 0x0000000a06007c0c */ /* 0x000fe2000bf05070 */
[----:B------:R-:W-:-:S05]  /*00f0*/  IMAD.X R6, RZ, RZ, RZ, P2 ;  /* 0x000000ffff067224 */ /* 0x000fca00010e06ff */
[----:B------:R-:W-:Y:S01]  /*0100*/  ISETP.NE.AND.EX P0, PT, R6, UR11, PT, P0 ;  /* 0x0000000b06007c0c */ /* 0x000fe2000bf05300 */
[----:B0-----:R-:W-:Y:S02]  /*0110*/  UIADD3 UR4, UPT, UPT, -UR6, URZ, URZ ;  /* 0x000000ff06047290 */ /* 0x001fe4000fffe1ff */
[----:B------:R-:W-:-:S04]  /*0120*/  USHF.R.U32.HI UR5, URZ, 0x1, UR7 ;  /* 0x00000001ff057899 */ /* 0x000fc80008011607 */
[----:B------:R-:W-:Y:S01]  /*0130*/  LOP3.LUT R7, R5, UR4, RZ, 0xc0, !PT ;  /* 0x0000000405077c12 */ /* 0x000fe2000f8ec0ff */
[----:B------:R-:W-:Y:S01]  /*0140*/  USHF.R.U64 UR4, UR6, 0x1, UR7 ;  /* 0x0000000106047899 */ /* 0x000fe20008001207 */
[----:B-1----:R-:W-:Y:S01]  /*0150*/  SHF.R.S32.HI R13, RZ, 0x1f, R0 ;  /* 0x0000001fff0d7819 */ /* 0x002fe20000011400 */
[----:B------:R-:W-:Y:S02]  /*0160*/  IMAD R4, R0, UR5, RZ ;  /* 0x0000000500047c24 */ /* 0x000fe4000f8e02ff */
[----:B------:R-:W-:-:S04]  /*0170*/  IMAD.WIDE.U32 R2, R7, R0, RZ ;  /* 0x0000000007027225 */ /* 0x000fc800078e00ff */
[----:B------:R-:W-:-:S04]  /*0180*/  IMAD.WIDE.U32 R8, R0, UR4, RZ ;  /* 0x0000000400087c25 */ /* 0x000fc8000f8e00ff */
[C---:B------:R-:W-:Y:S01]  /*0190*/  IMAD R11, R13.reuse, UR4, R4 ;  /* 0x000000040d0b7c24 */ /* 0x040fe2000f8e0204 */
[----:B------:R-:W0:Y:S01]  /*01a0*/  LDCU.64 UR4, c[0x0][0x398] ;  /* 0x00007300ff0477ac */ /* 0x000e220008000a00 */
[----:B------:R-:W-:Y:S01]  /*01b0*/  IMAD R3, R13, R7, R3 ;  /* 0x000000070d037224 */ /* 0x000fe200078e0203 */
[----:B------:R-:W-:Y:S01]  /*01c0*/  LOP3.LUT R7, RZ, R2, RZ, 0x33, !PT ;  /* 0x00000002ff077212 */ /* 0x000fe200078e33ff */
[----:B------:R-:W-:-:S03]  /*01d0*/  IMAD.IADD R9, R9, 0x1, R11 ;  /* 0x0000000109097824 */ /* 0x000fc600078e020b */
[----:B------:R-:W-:Y:S02]  /*01e0*/  ISETP.LT.U32.AND P1, PT, R8, R7, PT ;  /* 0x000000070800720c */ /* 0x000fe40003f21070 */
[----:B------:R-:W-:-:S04]  /*01f0*/  LOP3.LUT R4, RZ, R3, RZ, 0x33, !PT ;  /* 0x00000003ff047212 */ /* 0x000fc800078e33ff */
[----:B------:R-:W-:-:S04]  /*0200*/  ISETP.LT.U32.AND.EX P1, PT, R9, R4, PT, P1 ;  /* 0x000000040900720c */ /* 0x000fc80003f21110 */
[----:B------:R-:W-:Y:S02]  /*0210*/  SEL R7, R8, R7, P1 ;  /* 0x0000000708077207 */ /* 0x000fe40000800000 */
[----:B------:R-:W-:Y:S02]  /*0220*/  SEL R4, R9, R4, P1 ;  /* 0x0000000409047207 */ /* 0x000fe40000800000 */
[----:B------:R-:W-:Y:S02]  /*0230*/  IADD3 R10, P1, PT, R7, R2, RZ ;  /* 0x00000002070a7210 */ /* 0x000fe40007f3e0ff */
[----:B------:R-:W1:Y:S03]  /*0240*/  @!P0 LDC.64 R6, c[0x0][0x3a8] ;  /* 0x0000ea00ff068b82 */ /* 0x000e660000000a00 */
[----:B------:R-:W-:Y:S01]  /*0250*/  IMAD.X R4, R4, 0x1, R3, P1 ;  /* 0x0000000104047824 */ /* 0x000fe200008e0603 */
[----:B0-----:R-:W-:-:S04]  /*0260*/  ISETP.LT.U32.AND P1, PT, R10, UR4, PT ;  /* 0x000000040a007c0c */ /* 0x001fc8000bf21070 */
[----:B------:R-:W-:-:S04]  /*0270*/  ISETP.LT.U32.AND.EX P1, PT, R4, UR5, PT, P1 ;  /* 0x0000000504007c0c */ /* 0x000fc8000bf21110 */
[----:B------:R-:W-:Y:S02]  /*0280*/  SEL R10, R10, UR4, P1 ;  /* 0x000000040a0a7c07 */ /* 0x000fe40008800000 */
[----:B------:R-:W-:Y:S02]  /*0290*/  SEL R11, R4, UR5, P1 ;  /* 0x00000005040b7c07 */ /* 0x000fe40008800000 */
[----:B------:R-:W-:Y:S02]  /*02a0*/  LOP3.LUT R19, RZ, R10, RZ, 0x33, !PT ;  /* 0x0000000aff137212 */ /* 0x000fe400078e33ff */
[----:B------:R-:W-:Y:S02]  /*02b0*/  LOP3.LUT R21, RZ, R11, RZ, 0x33, !PT ;  /* 0x0000000bff157212 */ /* 0x000fe400078e33ff */
[----:B------:R-:W-:-:S04]  /*02c0*/  ISETP.LT.U32.AND P1, PT, R8, R19, PT ;  /* 0x000000130800720c */ /* 0x000fc80003f21070 */
[----:B------:R-:W-:Y:S02]  /*02d0*/  ISETP.LT.U32.AND.EX P1, PT, R9, R21, PT, P1 ;  /* 0x000000150900720c */ /* 0x000fe40003f21110 */
[----:B-1----:R-:W-:Y:S02]  /*02e0*/  @!P0 LEA R14, P2, R5, R6, 0x3 ;  /* 0x00000006050e8211 */ /* 0x002fe400078418ff */
[----:B------:R-:W-:Y:S02]  /*02f0*/  SEL R19, R8, R19, P1 ;  /* 0x0000001308137207 */ /* 0x000fe40000800000 */
[----:B------:R-:W-:Y:S02]  /*0300*/  SEL R21, R9, R21, P1 ;  /* 0x0000001509157207 */ /* 0x000fe40000800000 */
[----:B------:R-:W-:Y:S02]  /*0310*/  IADD3 R19, P3, PT, R19, R10, RZ ;  /* 0x0000000a13137210 */ /* 0x000fe40007f7e0ff */
[----:B------:R-:W-:-:S02]  /*0320*/  @!P0 LEA.HI.X R15, R5, R7, RZ, 0x3, P2 ;  /* 0x00000007050f8211 */ /* 0x000fc400010f1cff */
[C---:B------:R-:W-:Y:S01]  /*0330*/  ISETP.LT.U32.AND P1, PT, R2.reuse, UR4, PT ;  /* 0x0000000402007c0c */ /* 0x040fe2000bf21070 */
[----:B------:R-:W-:Y:S01]  /*0340*/  IMAD.X R21, R21, 0x1, R11, P3 ;  /* 0x0000000115157824 */ /* 0x000fe200018e060b */
[----:B------:R-:W-:Y:S01]  /*0350*/  ISETP.LT.U32.AND P2, PT, R19, UR4, PT ;  /* 0x0000000413007c0c */ /* 0x000fe2000bf41070 */
[----:B--2---:R0:W-:Y:S01]  /*0360*/  @!P0 STG.E.64 desc[UR8][R14.64], R10 ;  /* 0x0000000a0e008986 */ /* 0x0041e2000c101b08 */
[----:B------:R-:W-:Y:S02]  /*0370*/  ISETP.LT.U32.AND.EX P1, PT, R3, UR5, PT, P1 ;  /* 0x0000000503007c0c */ /* 0x000fe4000bf21110 */
[----:B------:R-:W-:Y:S02]  /*0380*/  ISETP.LT.U32.AND.EX P2, PT, R21, UR5, PT, P2 ;  /* 0x0000000515007c0c */ /* 0x000fe4000bf41120 */
[----:B------:R-:W-:Y:S02]  /*0390*/  SEL R7, R2, UR4, P1 ;  /* 0x0000000402077c07 */ /* 0x000fe40008800000 */
[----:B------:R-:W-:-:S02]  /*03a0*/  SEL R9, R3, UR5, P1 ;  /* 0x0000000503097c07 */ /* 0x000fc40008800000 */
[----:B------:R-:W-:Y:S02]  /*03b0*/  SEL R19, R19, UR4, P2 ;  /* 0x0000000413137c07 */ /* 0x000fe40009000000 */
[----:B------:R-:W-:Y:S01]  /*03c0*/  SEL R21, R21, UR5, P2 ;  /* 0x0000000515157c07 */ /* 0x000fe20009000000 */
[----:B------:R-:W-:Y:S06]  /*03d0*/  @!P0 EXIT ;  /* 0x000000000000894d */ /* 0x000fec0003800000 */
[----:B------:R-:W1:Y:S01]  /*03e0*/  LDCU.U8 UR5, c[0x0][0x380] ;  /* 0x00007000ff0577ac */ /* 0x000e620008000000 */
[----:B------:R-:W-:Y:S01]  /*03f0*/  IADD3 R17, P0, PT, R19, -R7, RZ ;  /* 0x8000000713117210 */ /* 0x000fe20007f1e0ff */
[----:B------:R-:W-:Y:S01]  /*0400*/  BSSY.RECONVERGENT B0, `(.L_x_31) ;  /* 0x0000078000007945 */ /* 0x000fe20003800200 */
[----:B------:R-:W-:-:S06]  /*0410*/  UIADD3 UR4, UPT, UPT, UR6, -0x1, URZ ;  /* 0xffffffff06047890 */ /* 0x000fcc000fffe0ff */
[----:B0-----:R-:W-:-:S05]  /*0420*/  LOP3.LUT R15, R5, UR4, RZ, 0xc0, !PT ;  /* 0x00000004050f7c12 */ /* 0x001fca000f8ec0ff */
[----:B------:R-:W-:Y:S01]  /*0430*/  IMAD.WIDE.U32 R2, R15, R0, RZ ;  /* 0x000000000f027225 */ /* 0x000fe200078e00ff */
[----:B-1----:R-:W-:-:S03]  /*0440*/  UPRMT UR4, UR5, 0x8880, URZ ;  /* 0x0000888005047896 */ /* 0x002fc600080000ff */
[----:B------:R-:W-:Y:S01]  /*0450*/  IMAD.X R0, R21, 0x1, ~R9, P0 ;  /* 0x0000000115007824 */ /* 0x000fe200000e0e09 */
[----:B------:R-:W-:Y:S01]  /*0460*/  ISETP.LT.U32.AND P0, PT, R2, R17, PT ;  /* 0x000000110200720c */ /* 0x000fe20003f01070 */
[----:B------:R-:W-:Y:S01]  /*0470*/  IMAD R13, R13, R15, R3 ;  /* 0x0000000f0d0d7224 */ /* 0x000fe200078e0203 */
[----:B------:R-:W-:-:S04]  /*0480*/  UISETP.NE.AND UP0, UPT, UR4, URZ, UPT ;  /* 0x000000ff0400728c */ /* 0x000fc8000bf05270 */
[----:B------:R-:W-:-:S04]  /*0490*/  ISETP.LT.U32.AND.EX P0, PT, R13, R0, PT, P0 ;  /* 0x000000000d00720c */ /* 0x000fc80003f01100 */
[----:B------:R-:W-:Y:S02]  /*04a0*/  SEL R15, R2, R17, P0 ;  /* 0x00000011020f7207 */ /* 0x000fe40000000000 */
[----:B------:R-:W-:Y:S01]  /*04b0*/  SEL R13, R13, R0, P0 ;  /* 0x000000000d0d7207 */ /* 0x000fe20000000000 */
[----:B------:R-:W-:Y:S06]  /*04c0*/  BRA.U !UP0, `(.L_x_32) ;  /* 0x0000000108dc7547 */ /* 0x000fec000b800000 */
[----:B------:R-:W-:Y:S01]  /*04d0*/  IADD3 R2, P0, PT, R19, -R10, RZ ;  /* 0x8000000a13027210 */ /* 0x000fe20007f1e0ff */
[----:B------:R-:W-:Y:S01]  /*04e0*/  BSSY.RECONVERGENT B1, `(.L_x_33) ;  /* 0x0000034000017945 */ /* 0x000fe20003800200 */
[----:B------:R-:W-:-:S03]  /*04f0*/  IADD3 R8, P2, PT, R10, -R7, RZ ;  /* 0x800000070a087210 */ /* 0x000fc60007f5e0ff */
[----:B------:R-:W-:Y:S01]  /*0500*/  IMAD.X R6, R21, 0x1, ~R11, P0 ;  /* 0x0000000115067824 */ /* 0x000fe200000e0e0b */
[----:B------:R-:W-:Y:S01]  /*0510*/  ISETP.GT.U32.AND P0, PT, R15, R2, PT ;  /* 0x000000020f00720c */ /* 0x000fe20003f04070 */
[----:B------:R-:W-:Y:S01]  /*0520*/  IMAD.X R12, R11, 0x1, ~R9, P2 ;  /* 0x000000010b0c7824 */ /* 0x000fe200010e0e09 */
[----:B------:R-:W-:Y:S02]  /*0530*/  ISETP.LT.U32.AND P1, PT, R8, R15, PT ;  /* 0x0000000f0800720c */ /* 0x000fe40003f21070 */
[----:B------:R-:W-:Y:S02]  /*0540*/  ISETP.GT.U32.AND.EX P0, PT, R13, R6, PT, P0 ;  /* 0x000000060d00720c */ /* 0x000fe40003f04100 */
[----:B------:R-:W-:Y:S02]  /*0550*/  ISETP.LT.U32.AND.EX P1, PT, R12, R13, PT, P1 ;  /* 0x0000000d0c00720c */ /* 0x000fe40003f21110 */
[----:B------:R-:W-:Y:S02]  /*0560*/  SEL R4, R15, R2, P0 ;  /* 0x000000020f047207 */ /* 0x000fe40000000000 */
[----:B------:R-:W-:-:S02]  /*0570*/  SEL R0, R13, R6, P0 ;  /* 0x000000060d007207 */ /* 0x000fc40000000000 */
[----:B------:R-:W-:Y:S02]  /*0580*/  IADD3 R4, P0, PT, R4, -R2, RZ ;  /* 0x8000000204047210 */ /* 0x000fe40007f1e0ff */
[----:B------:R-:W-:Y:S02]  /*0590*/  SEL R17, R8, R15, P1 ;  /* 0x0000000f08117207 */ /* 0x000fe40000800000 */
[----:B------:R-:W-:Y:S01]  /*05a0*/  SEL R19, R12, R13, P1 ;  /* 0x0000000d0c137207 */ /* 0x000fe20000800000 */
[----:B------:R-:W-:Y:S01]  /*05b0*/  IMAD.X R0, R0, 0x1, ~R6, P0 ;  /* 0x0000000100007824 */ /* 0x000fe200000e0e06 */
[----:B------:R-:W-:-:S04]  /*05c0*/  ISETP.GE.U32.AND P0, PT, R4, R17, PT ;  /* 0x000000110400720c */ /* 0x000fc80003f06070 */
[----:B------:R-:W-:-:S13]  /*05d0*/  ISETP.GE.U32.AND.EX P0, PT, R0, R19, PT, P0 ;  /* 0x000000130000720c */ /* 0x000fda0003f06100 */
[----:B------:R-:W-:Y:S05]  /*05e0*/  @P0 BRA `(.L_x_34) ;  /* 0x00000000008c0947 */ /* 0x000fea0003800000 */
[----:B------:R-:W0:Y:S01]  /*05f0*/  LDC.64 R2, c[0x0][0x388] ;  /* 0x0000e200ff027b82 */ /* 0x000e220000000a00 */
[----:B------:R-:W-:Y:S01]  /*0600*/  IADD3 R6, P0, PT, R15, R10, RZ ;  /* 0x0000000a0f067210 */ /* 0x000fe20007f1e0ff */
[----:B------:R-:W-:Y:S02]  /*0610*/  IMAD.MOV.U32 R15, RZ, RZ, R17 ;  /* 0x000000ffff0f7224 */ /* 0x000fe400078e0011 */
[----:B------:R-:W-:Y:S02]  /*0620*/  IMAD.MOV.U32 R17, RZ, RZ, R19 ;  /* 0x000000ffff117224 */ /* 0x000fe400078e0013 */
[----:B------:R-:W-:-:S08]  /*0630*/  IMAD.X R8, R13, 0x1, R11, P0 ;  /* 0x000000010d087824 */ /* 0x000fd000000e060b */
.L_x_35:
[----:B------:R-:W-:-:S05]  /*0640*/  IADD3 R11, P0, PT, -R4, R15, RZ ;  /* 0x0000000f040b7210 */ /* 0x000fca0007f1e1ff */
[----:B------:R-:W-:-:S05]  /*0650*/  IMAD.X R10, R17, 0x1, ~R0, P0 ;  /* 0x00000001110a7824 */ /* 0x000fca00000e0e00 */
[--C-:B------:R-:W-:Y:S02]  /*0660*/  SHF.R.U64 R11, R11, 0x1, R10.reuse ;  /* 0x000000010b0b7819 */ /* 0x100fe4000000120a */
[----:B------:R-:W-:Y:S02]  /*0670*/  SHF.R.U32.HI R13, RZ, 0x1, R10 ;  /* 0x00000001ff0d7819 */ /* 0x000fe4000001160a */
[----:B------:R-:W-:-:S04]  /*0680*/  IADD3 R16, P0, PT, R4, R11, RZ ;  /* 0x0000000b04107210 */ /* 0x000fc80007f1e0ff */
[----:B------:R-:W-:Y:S01]  /*0690*/  LOP3.LUT R11, RZ, R16, RZ, 0x33, !PT ;  /* 0x00000010ff0b7212 */ /* 0x000fe200078e33ff */
[----:B------:R-:W-:Y:S01]  /*06a0*/  IMAD.X R14, R0, 0x1, R13, P0 ;  /* 0x00000001000e7824 */ /* 0x000fe200000e060d */
[----:B------:R-:W-:Y:S02]  /*06b0*/  IADD3 R19, P0, PT, R16, R7, RZ ;  /* 0x0000000710137210 */ /* 0x000fe40007f1e0ff */
[----:B------:R-:W-:Y:S02]  /*06c0*/  IADD3 R11, P1, PT, R11, R6, RZ ;  /* 0x000000060b0b7210 */ /* 0x000fe40007f3e0ff */
[----:B------:R-:W-:Y:S01]  /*06d0*/  LOP3.LUT R13, RZ, R14, RZ, 0x33, !PT ;  /* 0x0000000eff0d7212 */ /* 0x000fe200078e33ff */
[----:B------:R-:W-:-:S04]  /*06e0*/  IMAD.X R10, R14, 0x1, R9, P0 ;  /* 0x000000010e0a7824 */ /* 0x000fc800000e0609 */
[----:B------:R-:W-:Y:S02]  /*06f0*/  IMAD.X R18, R13, 0x1, R8, P1 ;  /* 0x000000010d127824 */ /* 0x000fe400008e0608 */
[----:B0-----:R-:W-:-:S04]  /*0700*/  IMAD.WIDE.U32 R12, R19, 0xc, R2 ;  /* 0x0000000c130c7825 */ /* 0x001fc800078e0002 */
[----:B------:R-:W-:Y:S02]  /*0710*/  IMAD R19, R10, 0xc, RZ ;  /* 0x0000000c0a137824 */ /* 0x000fe400078e02ff */
[----:B------:R-:W-:-:S04]  /*0720*/  IMAD.WIDE.U32 R10, R11, 0xc, R2 ;  /* 0x0000000c0b0a7825 */ /* 0x000fc800078e0002 */
[----:B------:R-:W-:Y:S02]  /*0730*/  IMAD R21, R18, 0xc, RZ ;  /* 0x0000000c12157824 */ /* 0x000fe400078e02ff */
[----:B------:R-:W-:Y:S02]  /*0740*/  IMAD.IADD R13, R13, 0x1, R19 ;  /* 0x000000010d0d7824 */ /* 0x000fe400078e0213 */
[----:B------:R-:W-:-:S03]  /*0750*/  IMAD.IADD R11, R11, 0x1, R21 ;  /* 0x000000010b0b7824 */ /* 0x000fc600078e0215 */
[----:B------:R-:W2:Y:S04]  /*0760*/  LDG.E R12, desc[UR8][R12.64] ;  /* 0x000000080c0c7981 */ /* 0x000ea8000c1e1900 */
[----:B------:R-:W2:Y:S01]  /*0770*/  LDG.E R11, desc[UR8][R10.64] ;  /* 0x000000080a0b7981 */ /* 0x000ea2000c1e1900 */
[----:B------:R-:W-:-:S05]  /*0780*/  IADD3 R19, P1, PT, R16, 0x1, RZ ;  /* 0x0000000110137810 */ /* 0x000fca0007f3e0ff */
[----:B------:R-:W-:Y:S01]  /*0790*/  IMAD.X R21, RZ, RZ, R14, P1 ;  /* 0x000000ffff157224 */ /* 0x000fe200008e060e */
[----:B--2---:R-:W-:-:S04]  /*07a0*/  ISETP.GT.AND P0, PT, R11, R12, PT ;  /* 0x0000000c0b00720c */ /* 0x004fc80003f04270 */
[----:B------:R-:W-:Y:S02]  /*07b0*/  SEL R4, R4, R19, P0 ;  /* 0x0000001304047207 */ /* 0x000fe40000000000 */
[----:B------:R-:W-:Y:S02]  /*07c0*/  SEL R15, R16, R15, P0 ;  /* 0x0000000f100f7207 */ /* 0x000fe40000000000 */
[----:B------:R-:W-:Y:S02]  /*07d0*/  SEL R0, R0, R21, P0 ;  /* 0x0000001500007207 */ /* 0x000fe40000000000 */
[----:B------:R-:W-:Y:S02]  /*07e0*/  SEL R17, R14, R17, P0 ;  /* 0x000000110e117207 */ /* 0x000fe40000000000 */
[----:B------:R-:W-:-:S04]  /*07f0*/  ISETP.GE.U32.AND P0, PT, R4, R15, PT ;  /* 0x0000000f0400720c */ /* 0x000fc80003f06070 */
[----:B------:R-:W-:-:S13]  /*0800*/  ISETP.GE.U32.AND.EX P0, PT, R0, R17, PT, P0 ;  /* 0x000000110000720c */ /* 0x000fda0003f06100 */
[----:B------:R-:W-:Y:S05]  /*0810*/  @!P0 BRA `(.L_x_35) ;  /* 0xfffffffc00888947 */ /* 0x000fea000383ffff */
.L_x_34:
[----:B------:R-:W-:Y:S05]  /*0820*/  BSYNC.RECONVERGENT B1 ;  /* 0x0000000000017941 */ /* 0x000fea0003800200 */
.L_x_33:
[----:B------:R-:W-:Y:S05]  /*0830*/  BRA `(.L_x_36) ;  /* 0x0000000000d07947 */ /* 0x000fea0003800000 */
.L_x_32:
[----:B------:R-:W-:Y:S02]  /*0840*/  IADD3 R4, P0, PT, R19, -R10, RZ ;  /* 0x8000000a13047210 */ /* 0x000fe40007f1e0ff */
        /* <DEDUP_REMOVED lines=21> */
.L_x_37:
        /* <DEDUP_REMOVED lines=30> */
.L_x_36:
[----:B------:R-:W-:Y:S05]  /*0b80*/  BSYNC.RECONVERGENT B0 ;  /* 0x0000000000007941 */ /* 0x000fea0003800200 */
.L_x_31:
[----:B------:R-:W0:Y:S01]  /*0b90*/  LDCU.64 UR4, c[0x0][0x3a8] ;  /* 0x00007500ff0477ac */ /* 0x000e220008000a00 */
[----:B------:R-:W-:-:S05]  /*0ba0*/  IADD3 R2, P0, PT, R4, R7, RZ ;  /* 0x0000000704027210 */ /* 0x000fca0007f1e0ff */
[----:B------:R-:W-:Y:S01]  /*0bb0*/  IMAD.X R3, R0, 0x1, R9, P0 ;  /* 0x0000000100037824 */ /* 0x000fe200000e0609 */
[----:B0-----:R-:W-:-:S04]  /*0bc0*/  LEA R4, P1, R5, UR4, 0x3 ;  /* 0x0000000405047c11 */ /* 0x001fc8000f8218ff */
[----:B------:R-:W-:-:S05]  /*0bd0*/  LEA.HI.X R5, R5, UR5, RZ, 0x3, P1 ;  /* 0x0000000505057c11 */ /* 0x000fca00088f1cff */
[----:B------:R-:W-:Y:S01]  /*0be0*/  STG.E.64 desc[UR8][R4.64], R2 ;  /* 0x0000000204007986 */ /* 0x000fe2000c101b08 */
[----:B------:R-:W-:Y:S05]  /*0bf0*/  EXIT ;  /* 0x000000000000794d */ /* 0x000fea0003800000 */
.L_x_38:
        /* <DEDUP_REMOVED lines=16> */
.L_x_111:


//--------------------- .text._ZN3cub18CUB_300001_SM_10006detail10merge_sort30DeviceMergeSortBlockSortKernelINS2_10policy_hubIN6thrust24THRUST_300001_SM_1000_NS6detail15normal_iteratorINS6_10device_ptrI6RunnerEEEEE9Policy600ESC_PNS0_8NullTypeESC_SG_mN4cuda3std3__44lessISA_EESA_SF_EEvbT0_T1_T2_T3_T4_PT6_PT7_T5_NS1_7vsmem_tE --------------------------
	.section	.text._ZN3cub18CUB_300001_SM_10006detail10merge_sort30DeviceMergeSortBlockSortKernelINS2_10policy_hubIN6thrust24THRUST_300001_SM_1000_NS6detail15normal_iteratorINS6_10device_ptrI6RunnerEEEEE9Policy600ESC_PNS0_8NullTypeESC_SG_mN4cuda3std3__44lessISA_EESA_SF_EEvbT0_T1_T2_T3_T4_PT6_PT7_T5_NS1_7vsmem_tE,"ax",@progbits
	.align	128
        .global         _ZN3cub18CUB_300001_SM_10006detail10merge_sort30DeviceMergeSortBlockSortKernelINS2_10policy_hubIN6thrust24THRUST_300001_SM_1000_NS6detail15normal_iteratorINS6_10device_ptrI6RunnerEEEEE9Policy600ESC_PNS0_8NullTypeESC_SG_mN4cuda3std3__44lessISA_EESA_SF_EEvbT0_T1_T2_T3_T4_PT6_PT7_T5_NS1_7vsmem_tE
        .type           _ZN3cub18CUB_300001_SM_10006detail10merge_sort30DeviceMergeSortBlockSortKernelINS2_10policy_hubIN6thrust24THRUST_300001_SM_1000_NS6detail15normal_iteratorINS6_10device_ptrI6RunnerEEEEE9Policy600ESC_PNS0_8NullTypeESC_SG_mN4cuda3std3__44lessISA_EESA_SF_EEvbT0_T1_T2_T3_T4_PT6_PT7_T5_NS1_7vsmem_tE,@function
        .size           _ZN3cub18CUB_300001_SM_10006detail10merge_sort30DeviceMergeSortBlockSortKernelINS2_10policy_hubIN6thrust24THRUST_300001_SM_1000_NS6detail15normal_iteratorINS6_10device_ptrI6RunnerEEEEE9Policy600ESC_PNS0_8NullTypeESC_SG_mN4cuda3std3__44lessISA_EESA_SF_EEvbT0_T1_T2_T3_T4_PT6_PT7_T5_NS1_7vsmem_tE,(.L_x_112 - _ZN3cub18CUB_300001_SM_10006detail10merge_sort30DeviceMergeSortBlockSortKernelINS2_10policy_hubIN6thrust24THRUST_300001_SM_1000_NS6detail15normal_iteratorINS6_10device_ptrI6RunnerEEEEE9Policy600ESC_PNS0_8NullTypeESC_SG_mN4cuda3std3__44lessISA_EESA_SF_EEvbT0_T1_T2_T3_T4_PT6_PT7_T5_NS1_7vsmem_tE)
        .other          _ZN3cub18CUB_300001_SM_10006detail10merge_sort30DeviceMergeSortBlockSortKernelINS2_10policy_hubIN6thrust24THRUST_300001_SM_1000_NS6detail15normal_iteratorINS6_10device_ptrI6RunnerEEEEE9Policy600ESC_PNS0_8NullTypeESC_SG_mN4cuda3std3__44lessISA_EESA_SF_EEvbT0_T1_T2_T3_T4_PT6_PT7_T5_NS1_7vsmem_tE,@"STO_CUDA_ENTRY STV_DEFAULT"
_ZN3cub18CUB_300001_SM_10006detail10merge_sort30DeviceMergeSortBlockSortKernelINS2_10policy_hubIN6thrust24THRUST_300001_SM_1000_NS6detail15normal_iteratorINS6_10device_ptrI6RunnerEEEEE9Policy600ESC_PNS0_8NullTypeESC_SG_mN4cuda3std3__44lessISA_EESA_SF_EEvbT0_T1_T2_T3_T4_PT6_PT7_T5_NS1_7vsmem_tE:
.text._ZN3cub18CUB_300001_SM_10006detail10merge_sort30DeviceMergeSortBlockSortKernelINS2_10policy_hubIN6thrust24THRUST_300001_SM_1000_NS6detail15normal_iteratorINS6_10device_ptrI6RunnerEEEEE9Policy600ESC_PNS0_8NullTypeESC_SG_mN4cuda3std3__44lessISA_EESA_SF_EEvbT0_T1_T2_T3_T4_PT6_PT7_T5_NS1_7vsmem_tE:
[----:B------:R-:W-:Y:S01]  /*0000*/  LDC R1, c[0x0][0x37c] ;  /* 0x0000df00ff017b82 */ /* 0x000fe20000000800 */
[----:B------:R-:W0:Y:S01]  /*0010*/  S2R R3, SR_CTAID.X ;  /* 0x0000000000037919 */ /* 0x000e220000002500 */
[----:B------:R-:W1:Y:S01]  /*0020*/  LDCU UR4, c[0x0][0x370] ;  /* 0x00006e00ff0477ac */ /* 0x000e620008000800 */
[----:B------:R-:W2:Y:S01]  /*0030*/  LDCU.64 UR6, c[0x0][0x358] ;  /* 0x00006b00ff0677ac */ /* 0x000ea20008000a00 */
[----:B-1----:R-:W-:-:S04]  /*0040*/  UIADD3 UR4, UP0, UPT, UR4, -0x1, URZ ;  /* 0xffffffff04047890 */ /* 0x002fc8000ff1e0ff */
[----:B------:R-:W-:-:S06]  /*0050*/  UIADD3.X UR5, UPT, UPT, URZ, -0x1, URZ, UP0, !UPT ;  /* 0xffffffffff057890 */ /* 0x000fcc00087fe4ff */
[----:B------:R-:W-:Y:S01]  /*0060*/  IMAD.U32 R0, RZ, RZ, UR5 ;  /* 0x00000005ff007e24 */ /* 0x000fe2000f8e00ff */
[C---:B0-----:R-:W-:Y:S01]  /*0070*/  ISETP.LT.U32.AND P0, PT, R3.reuse, UR4, PT ;  /* 0x0000000403007c0c */ /* 0x041fe2000bf01070 */
[----:B------:R-:W-:-:S03]  /*0080*/  IMAD.WIDE.U32 R4, R3, 0x500, RZ ;  /* 0x0000050003047825 */ /* 0x000fc600078e00ff */
[----:B------:R-:W-:-:S13]  /*0090*/  ISETP.GT.U32.AND.EX P0, PT, R0, RZ, PT, P0 ;  /* 0x000000ff0000720c */ /* 0x000fda0003f04100 */
[----:B--2---:R-:W-:Y:S05]  /*00a0*/  @!P0 BRA `(.L_x_39) ;  /* 0x0000001800f88947 */ /* 0x004fea0003800000 */
[----:B------:R-:W0:Y:S01]  /*00b0*/  S2R R16, SR_TID.X ;  /* 0x0000000000107919 */ /* 0x000e220000002100 */
[----:B------:R-:W1:Y:S01]  /*00c0*/  LDC.64 R6, c[0x0][0x388] ;  /* 0x0000e200ff067b82 */ /* 0x000e620000000a00 */
[----:B------:R-:W-:Y:S01]  /*00d0*/  ACQBULK ;  /* 0x000000000000782e */ /* 0x000fe20000000000 */
[----:B0-----:R-:W-:-:S05]  /*00e0*/  LOP3.LUT R0, R16, 0x3e0, RZ, 0xc0, !PT ;  /* 0x000003e010007812 */ /* 0x001fca00078ec0ff */
[----:B------:R-:W-:-:S05]  /*00f0*/  IMAD R9, R0, 0x5, RZ ;  /* 0x0000000500097824 */ /* 0x000fca00078e02ff */
[----:B------:R-:W-:-:S04]  /*0100*/  LOP3.LUT R9, R9, 0x1f, R16, 0xf8, !PT ;  /* 0x0000001f09097812 */ /* 0x000fc800078ef810 */
[----:B------:R-:W-:-:S05]  /*0110*/  IADD3 R15, P0, PT, R4, R9, RZ ;  /* 0x00000009040f7210 */ /* 0x000fca0007f1e0ff */
[----:B------:R-:W-:Y:S02]  /*0120*/  IMAD.X R14, RZ, RZ, R5, P0 ;  /* 0x000000ffff0e7224 */ /* 0x000fe400000e0605 */
[----:B-1----:R-:W-:-:S04]  /*0130*/  IMAD.WIDE.U32 R4, R15, 0xc, R6 ;  /* 0x0000000c0f047825 */ /* 0x002fc800078e0006 */
[----:B------:R-:W-:-:S04]  /*0140*/  IMAD R7, R14, 0xc, RZ ;  /* 0x0000000c0e077824 */ /* 0x000fc800078e02ff */
[----:B------:R-:W-:-:S05]  /*0150*/  IMAD.IADD R5, R5, 0x1, R7 ;  /* 0x0000000105057824 */ /* 0x000fca00078e0207 */
[----:B------:R-:W2:Y:S04]  /*0160*/  LDG.E R0, desc[UR6][R4.64] ;  /* 0x0000000604007981 */ /* 0x000ea8000c1e1900 */
[----:B------:R-:W3:Y:S04]  /*0170*/  LDG.E R2, desc[UR6][R4.64+0x4] ;  /* 0x0000040604027981 */ /* 0x000ee8000c1e1900 */
[----:B------:R-:W4:Y:S04]  /*0180*/  LDG.E R6, desc[UR6][R4.64+0x8] ;  /* 0x0000080604067981 */ /* 0x000f28000c1e1900 */
[----:B------:R-:W5:Y:S04]  /*0190*/  LDG.E R7, desc[UR6][R4.64+0x180] ;  /* 0x0001800604077981 */ /* 0x000f68000c1e1900 */
        /* <DEDUP_REMOVED lines=10> */
[----:B------:R-:W5:Y:S01]  /*0240*/  LDG.E R23, desc[UR6][R4.64+0x608] ;  /* 0x0006080604177981 */ /* 0x000f62000c1e1900 */
[----:B------:R-:W-:-:S02]  /*0250*/  MOV R13, 0x400 ;  /* 0x00000400000d7802 */ /* 0x000fc40000000f00 */
[----:B------:R-:W-:Y:S01]  /*0260*/  SHF.R.U32.HI R12, RZ, 0x5, R16 ;  /* 0x00000005ff0c7819 */ /* 0x000fe20000011610 */
[----:B------:R-:W0:Y:S01]  /*0270*/  S2R R24, SR_CgaCtaId ;  /* 0x0000000000187919 */ /* 0x000e220000008800 */
[----:B------:R-:W1:Y:S01]  /*0280*/  S2R R26, SR_LANEID ;  /* 0x00000000001a7919 */ /* 0x000e620000000000 */
[----:B0-----:R-:W-:Y:S02]  /*0290*/  LEA R13, R24, R13, 0x18 ;  /* 0x0000000d180d7211 */ /* 0x001fe400078ec0ff */
[----:B-1----:R-:W-:-:S04]  /*02a0*/  IMAD R12, R12, 0xa0, R26 ;  /* 0x000000a00c0c7824 */ /* 0x002fc800078e021a */
[----:B------:R-:W-:-:S05]  /*02b0*/  IMAD R25, R12, 0xc, R13 ;  /* 0x0000000c0c197824 */ /* 0x000fca00078e020d */
[----:B--2---:R0:W-:Y:S04]  /*02c0*/  STS [R25], R0 ;  /* 0x0000000019007388 */ /* 0x0041e80000000800 */
[----:B---3--:R-:W-:Y:S04]  /*02d0*/  STS [R25+0x4], R2 ;  /* 0x0000040219007388 */ /* 0x008fe80000000800 */
[----:B----4-:R-:W-:Y:S01]  /*02e0*/  STS [R25+0x8], R6 ;  /* 0x0000080619007388 */ /* 0x010fe20000000800 */
[----:B0-----:R-:W-:-:S03]  /*02f0*/  IMAD R0, R26, 0x30, R25 ;  /* 0x000000301a007824 */ /* 0x001fc600078e0219 */
[----:B-----5:R-:W-:Y:S04]  /*0300*/  STS [R25+0x180], R7 ;  /* 0x0001800719007388 */ /* 0x020fe80000000800 */
[----:B------:R-:W-:Y:S04]  /*0310*/  STS [R25+0x184], R8 ;  /* 0x0001840819007388 */ /* 0x000fe80000000800 */
        /* <DEDUP_REMOVED lines=11> */
[----:B------:R-:W-:Y:S04]  /*03d0*/  LDS R12, [R0] ;  /* 0x00000000000c7984 */ /* 0x000fe80000000800 */
        /* <DEDUP_REMOVED lines=8> */
[----:B------:R-:W0:Y:S04]  /*0460*/  LDS R9, [R0+0x24] ;  /* 0x0000240000097984 */ /* 0x000e280000000800 */
[----:B------:R-:W-:Y:S04]  /*0470*/  LDS R17, [R0+0x28] ;  /* 0x0000280000117984 */ /* 0x000fe80000000800 */
[----:B------:R-:W-:Y:S04]  /*0480*/  LDS R18, [R0+0x2c] ;  /* 0x00002c0000127984 */ /* 0x000fe80000000800 */
[----:B------:R-:W-:Y:S04]  /*0490*/  LDS R24, [R0+0x30] ;  /* 0x0000300000187984 */ /* 0x000fe80000000800 */
[----:B------:R-:W-:Y:S04]  /*04a0*/  LDS R22, [R0+0x34] ;  /* 0x0000340000167984 */ /* 0x000fe80000000800 */
[----:B------:R-:W1:Y:S01]  /*04b0*/  LDS R19, [R0+0x38] ;  /* 0x0000380000137984 */ /* 0x000e620000000800 */
[----:B------:R-:W-:Y:S01]  /*04c0*/  BAR.SYNC.DEFER_BLOCKING 0x0 ;  /* 0x0000000000007b1d */ /* 0x000fe20000010000 */
[----:B0-----:R-:W-:Y:S01]  /*04d0*/  ISETP.GT.AND P1, PT, R9, R20, PT ;  /* 0x000000140900720c */ /* 0x001fe20003f24270 */
[----:B------:R-:W-:Y:S01]  /*04e0*/  IMAD.MOV.U32 R25, RZ, RZ, R9 ;  /* 0x000000ffff197224 */ /* 0x000fe200078e0009 */
[----:B------:R-:W-:Y:S01]  /*04f0*/  ISETP.GT.AND P0, PT, R7, R12, PT ;  /* 0x0000000c0700720c */ /* 0x000fe20003f04270 */
[----:B------:R-:W-:Y:S01]  /*0500*/  IMAD.MOV.U32 R5, RZ, RZ, R7 ;  /* 0x000000ffff057224 */ /* 0x000fe200078e0007 */
[----:B------:R-:W-:-:S03]  /*0510*/  MOV R6, R4 ;  /* 0x0000000400067202 */ /* 0x000fc60000000f00 */
[----:B------:R-:W-:Y:S01]  /*0520*/  PREEXIT ;  /* 0x000000000000782d */ /* 0x000fe20000000000 */
[----:B-1----:R-:W-:Y:S01]  /*0530*/  MOV R0, R19 ;  /* 0x0000001300007202 */ /* 0x002fe20000000f00 */
[----:B------:R-:W-:-:S04]  /*0540*/  IMAD R13, R16, 0x3c, R13 ;  /* 0x0000003c100d7824 */ /* 0x000fc800078e020d */
[----:B------:R-:W-:Y:S01]  /*0550*/  @P1 MOV R25, R20 ;  /* 0x0000001400191202 */ /* 0x000fe20000000f00 */
[----:B------:R-:W-:Y:S01]  /*0560*/  @P1 IMAD.MOV.U32 R20, RZ, RZ, R9 ;  /* 0x000000ffff141224 */ /* 0x000fe200078e0009 */
[----:B------:R-:W-:Y:S01]  /*0570*/  @P0 MOV R5, R12 ;  /* 0x0000000c00050202 */ /* 0x000fe20000000f00 */
[----:B------:R-:W-:Y:S01]  /*0580*/  @P0 IMAD.MOV.U32 R6, RZ, RZ, R10 ;  /* 0x000000ffff060224 */ /* 0x000fe200078e000a */
[----:B------:R-:W-:Y:S01]  /*0590*/  ISETP.GT.AND P3, PT, R24, R25, PT ;  /* 0x000000191800720c */ /* 0x000fe20003f64270 */
[----:B------:R-:W-:Y:S01]  /*05a0*/  @P0 IMAD.MOV.U32 R10, RZ, RZ, R4 ;  /* 0x000000ffff0a0224 */ /* 0x000fe200078e0004 */
[----:B------:R-:W-:Y:S01]  /*05b0*/  ISETP.GT.AND P2, PT, R20, R5, PT ;  /* 0x000000051400720c */ /* 0x000fe20003f44270 */
[----:B------:R-:W-:Y:S01]  /*05c0*/  IMAD.MOV.U32 R4, RZ, RZ, R2 ;  /* 0x000000ffff047224 */ /* 0x000fe200078e0002 */
[----:B------:R-:W-:Y:S01]  /*05d0*/  @P0 MOV R12, R7 ;  /* 0x00000007000c0202 */ /* 0x000fe20000000f00 */
[----:B------:R-:W-:Y:S02]  /*05e0*/  IMAD.MOV.U32 R9, RZ, RZ, R18 ;  /* 0x000000ffff097224 */ /* 0x000fe400078e0012 */
[----:B------:R-:W-:-:S02]  /*05f0*/  @P0 IMAD.MOV.U32 R4, RZ, RZ, R11 ;  /* 0x000000ffff040224 */ /* 0x000fc400078e000b */
[----:B------:R-:W-:Y:S01]  /*0600*/  @P0 IMAD.MOV.U32 R11, RZ, RZ, R2 ;  /* 0x000000ffff0b0224 */ /* 0x000fe200078e0002 */
[----:B------:R-:W-:Y:S01]  /*0610*/  MOV R2, R24 ;  /* 0x0000001800027202 */ /* 0x000fe20000000f00 */
[----:B------:R-:W-:Y:S02]  /*0620*/  @P1 IMAD.MOV.U32 R9, RZ, RZ, R21 ;  /* 0x000000ffff091224 */ /* 0x000fe400078e0015 */
[----:B------:R-:W-:Y:S02]  /*0630*/  @P1 IMAD.MOV.U32 R21, RZ, RZ, R18 ;  /* 0x000000ffff151224 */ /* 0x000fe400078e0012 */
[----:B------:R-:W-:Y:S02]  /*0640*/  IMAD.MOV.U32 R18, RZ, RZ, R20 ;  /* 0x000000ffff127224 */ /* 0x000fe400078e0014 */
[----:B------:R-:W-:Y:S02]  /*0650*/  @P3 IMAD.MOV.U32 R2, RZ, RZ, R25 ;  /* 0x000000ffff023224 */ /* 0x000fe400078e0019 */
[----:B------:R-:W-:-:S02]  /*0660*/  @P3 IMAD.MOV.U32 R25, RZ, RZ, R24 ;  /* 0x000000ffff193224 */ /* 0x000fc400078e0018 */
[----:B------:R-:W-:Y:S02]  /*0670*/  @P2 IMAD.MOV.U32 R18, RZ, RZ, R5 ;  /* 0x000000ffff122224 */ /* 0x000fe400078e0005 */
[--C-:B------:R-:W-:Y:S02]  /*0680*/  IMAD.MOV.U32 R7, RZ, RZ, R17.reuse ;  /* 0x000000ffff077224 */ /* 0x100fe400078e0011 */
[----:B------:R-:W-:Y:S02]  /*0690*/  @P1 IMAD.MOV.U32 R7, RZ, RZ, R8 ;  /* 0x000000ffff071224 */ /* 0x000fe400078e0008 */
[----:B------:R-:W-:Y:S02]  /*06a0*/  @P2 IMAD.MOV.U32 R5, RZ, RZ, R20 ;  /* 0x000000ffff052224 */ /* 0x000fe400078e0014 */
[----:B------:R-:W-:Y:S01]  /*06b0*/  @P1 IMAD.MOV.U32 R8, RZ, RZ, R17 ;  /* 0x000000ffff081224 */ /* 0x000fe200078e0011 */
[----:B------:R-:W-:Y:S01]  /*06c0*/  ISETP.GT.AND P1, PT, R25, R18, PT ;  /* 0x000000121900720c */ /* 0x000fe20003f24270 */
[----:B------:R-:W-:Y:S01]  /*06d0*/  @P3 IMAD.MOV.U32 R0, RZ, RZ, R9 ;  /* 0x000000ffff003224 */ /* 0x000fe200078e0009 */
[----:B------:R-:W-:Y:S01]  /*06e0*/  ISETP.GT.AND P0, PT, R5, R12, PT ;  /* 0x0000000c0500720c */ /* 0x000fe20003f04270 */
[----:B------:R-:W-:Y:S01]  /*06f0*/  @P3 IMAD.MOV.U32 R9, RZ, RZ, R19 ;  /* 0x000000ffff093224 */ /* 0x000fe200078e0013 */
[----:B------:R-:W-:Y:S01]  /*0700*/  MOV R19, R21 ;  /* 0x0000001500137202 */ /* 0x000fe20000000f00 */
[----:B------:R-:W-:Y:S01]  /*0710*/  IMAD.MOV.U32 R20, RZ, RZ, R8 ;  /* 0x000000ffff147224 */ /* 0x000fe200078e0008 */
[----:B------:R-:W-:Y:S01]  /*0720*/  @P2 MOV R19, R6 ;  /* 0x0000000600132202 */ /* 0x000fe20000000f00 */
[----:B------:R-:W-:Y:S01]  /*0730*/  @P2 IMAD.MOV.U32 R6, RZ, RZ, R21 ;  /* 0x000000ffff062224 */ /* 0x000fe200078e0015 */
[----:B------:R-:W-:Y:S01]  /*0740*/  MOV R17, R22 ;  /* 0x0000001600117202 */ /* 0x000fe20000000f00 */
[----:B------:R-:W-:-:S02]  /*0750*/  @P3 IMAD.MOV.U32 R17, RZ, RZ, R7 ;  /* 0x000000ffff113224 */ /* 0x000fc400078e0007 */
[----:B------:R-:W-:Y:S02]  /*0760*/  @P3 IMAD.MOV.U32 R7, RZ, RZ, R22 ;  /* 0x000000ffff073224 */ /* 0x000fe400078e0016 */
[----:B------:R-:W-:Y:S02]  /*0770*/  IMAD.MOV.U32 R22, RZ, RZ, R9 ;  /* 0x000000ffff167224 */ /* 0x000fe400078e0009 */
[----:B------:R-:W-:Y:S01]  /*0780*/  @P1 IMAD.MOV.U32 R22, RZ, RZ, R19 ;  /* 0x000000ffff161224 */ /* 0x000fe200078e0013 */
[----:B------:R-:W-:Y:S01]  /*0790*/  MOV R23, R7 ;  /* 0x0000000700177202 */ /* 0x000fe20000000f00 */
[----:B------:R-:W-:Y:S01]  /*07a0*/  @P2 IMAD.MOV.U32 R20, RZ, RZ, R4 ;  /* 0x000000ffff142224 */ /* 0x000fe200078e0004 */
[----:B------:R-:W-:Y:S01]  /*07b0*/  @P2 MOV R4, R8 ;  /* 0x0000000800042202 */ /* 0x000fe20000000f00 */
[----:B------:R-:W-:Y:S02]  /*07c0*/  IMAD.MOV.U32 R21, RZ, RZ, R25 ;  /* 0x000000ffff157224 */ /* 0x000fe400078e0019 */
[----:B------:R-:W-:Y:S01]  /*07d0*/  @P1 IMAD.MOV.U32 R19, RZ, RZ, R9 ;  /* 0x000000ffff131224 */ /* 0x000fe200078e0009 */
[----:B------:R-:W-:Y:S01]  /*07e0*/  @P1 MOV R23, R20 ;  /* 0x0000001400171202 */ /* 0x000fe20000000f00 */
[----:B------:R-:W-:-:S02]  /*07f0*/  @P1 IMAD.MOV.U32 R21, RZ, RZ, R18 ;  /* 0x000000ffff151224 */ /* 0x000fc400078e0012 */
[----:B------:R-:W-:Y:S02]  /*0800*/  IMAD.MOV.U32 R9, RZ, RZ, R5 ;  /* 0x000000ffff097224 */ /* 0x000fe400078e0005 */
[----:B------:R-:W-:Y:S01]  /*0810*/  @P1 IMAD.MOV.U32 R18, RZ, RZ, R25 ;  /* 0x000000ffff121224 */ /* 0x000fe200078e0019 */
[----:B------:R-:W-:Y:S01]  /*0820*/  ISETP.GT.AND P2, PT, R2, R21, PT ;  /* 0x000000150200720c */ /* 0x000fe20003f44270 */
[----:B------:R-:W-:Y:S02]  /*0830*/  @P0 IMAD.MOV.U32 R9, RZ, RZ, R12 ;  /* 0x000000ffff090224 */ /* 0x000fe400078e000c */
[----:B------:R-:W-:Y:S01]  /*0840*/  @P1 IMAD.MOV.U32 R20, RZ, RZ, R7 ;  /* 0x000000ffff141224 */ /* 0x000fe200078e0007 */
[----:B------:R-:W-:Y:S01]  /*0850*/  MOV R7, R4 ;  /* 0x0000000400077202 */ /* 0x000fe20000000f00 */
[----:B------:R-:W-:Y:S01]  /*0860*/  IMAD.MOV.U32 R8, RZ, RZ, R6 ;  /* 0x000000ffff087224 */ /* 0x000fe200078e0006 */
[----:B------:R-:W-:Y:S01]  /*0870*/  ISETP.GT.AND P1, PT, R18, R9, PT ;  /* 0x000000091200720c */ /* 0x000fe20003f24270 */
[----:B------:R-:W-:Y:S01]  /*0880*/  @P0 IMAD.MOV.U32 R8, RZ, RZ, R10 ;  /* 0x000000ffff080224 */ /* 0x000fe200078e000a */
[----:B------:R-:W-:Y:S01]  /*0890*/  @P0 MOV R7, R11 ;  /* 0x0000000b00070202 */ /* 0x000fe20000000f00 */
[----:B------:R-:W-:-:S02]  /*08a0*/  @P0 IMAD.MOV.U32 R10, RZ, RZ, R6 ;  /* 0x000000ffff0a0224 */ /* 0x000fc400078e0006 */
[----:B------:R-:W-:Y:S02]  /*08b0*/  IMAD.MOV.U32 R6, RZ, RZ, R2 ;  /* 0x000000ffff067224 */ /* 0x000fe400078e0002 */
[----:B------:R-:W-:Y:S01]  /*08c0*/  @P0 IMAD.MOV.U32 R11, RZ, RZ, R4 ;  /* 0x000000ffff0b0224 */ /* 0x000fe200078e0004 */
[----:B------:R-:W-:Y:S01]  /*08d0*/  @P2 MOV R6, R21 ;  /* 0x0000001500062202 */ /* 0x000fe20000000f00 */
[----:B------:R-:W-:Y:S02]  /*08e0*/  IMAD.MOV.U32 R4, RZ, RZ, R18 ;  /* 0x000000ffff047224 */ /* 0x000fe400078e0012 */
[----:B------:R-:W-:Y:S02]  /*08f0*/  @P2 IMAD.MOV.U32 R21, RZ, RZ, R2 ;  /* 0x000000ffff152224 */ /* 0x000fe400078e0002 */
[----:B------:R-:W-:Y:S02]  /*0900*/  @P1 IMAD.MOV.U32 R4, RZ, RZ, R9 ;  /* 0x000000ffff041224 */ /* 0x000fe400078e0009 */
[----:B------:R-:W-:-:S02]  /*0910*/  @P0 IMAD.MOV.U32 R12, RZ, RZ, R5 ;  /* 0x000000ffff0c0224 */ /* 0x000fc400078e0005 */
[----:B------:R-:W-:Y:S01]  /*0920*/  @P1 IMAD.MOV.U32 R9, RZ, RZ, R18 ;  /* 0x000000ffff091224 */ /* 0x000fe200078e0012 */
[----:B------:R-:W-:Y:S01]  /*0930*/  ISETP.GT.AND P3, PT, R21, R4, PT ;  /* 0x000000041500720c */ /* 0x000fe20003f64270 */
[--C-:B------:R-:W-:Y:S01]  /*0940*/  IMAD.MOV.U32 R5, RZ, RZ, R0.reuse ;  /* 0x000000ffff057224 */ /* 0x100fe200078e0000 */
[----:B------:R-:W-:Y:S01]  /*0950*/  @P2 MOV R5, R22 ;  /* 0x0000001600052202 */ /* 0x000fe20000000f00 */
[----:B------:R-:W-:Y:S01]  /*0960*/  IMAD.MOV.U32 R2, RZ, RZ, R17 ;  /* 0x000000ffff027224 */ /* 0x000fe200078e0011 */
[----:B------:R-:W-:Y:S01]  /*0970*/  ISETP.GT.AND P0, PT, R9, R12, PT ;  /* 0x0000000c0900720c */ /* 0x000fe20003f04270 */
[----:B------:R-:W-:Y:S02]  /*0980*/  @P2 IMAD.MOV.U32 R2, RZ, RZ, R23 ;  /* 0x000000ffff022224 */ /* 0x000fe400078e0017 */
[----:B------:R-:W-:Y:S01]  /*0990*/  @P2 IMAD.MOV.U32 R22, RZ, RZ, R0 ;  /* 0x000000ffff162224 */ /* 0x000fe200078e0000 */
[----:B------:R-:W-:Y:S01]  /*09a0*/  MOV R0, R19 ;  /* 0x0000001300007202 */ /* 0x000fe20000000f00 */
[----:B------:R-:W-:-:S02]  /*09b0*/  @P2 IMAD.MOV.U32 R23, RZ, RZ, R17 ;  /* 0x000000ffff172224 */ /* 0x000fc400078e0011 */
[----:B------:R-:W-:Y:S02]  /*09c0*/  IMAD.MOV.U32 R17, RZ, RZ, R20 ;  /* 0x000000ffff117224 */ /* 0x000fe400078e0014 */
[----:B------:R-:W-:Y:S01]  /*09d0*/  @P1 IMAD.MOV.U32 R0, RZ, RZ, R8 ;  /* 0x000000ffff001224 */ /* 0x000fe200078e0008 */
[----:B------:R-:W-:Y:S01]  /*09e0*/  @P1 MOV R8, R19 ;  /* 0x0000001300081202 */ /* 0x000fe20000000f00 */
[----:B------:R-:W-:Y:S02]  /*09f0*/  @P1 IMAD.MOV.U32 R17, RZ, RZ, R7 ;  /* 0x000000ffff111224 */ /* 0x000fe400078e0007 */
[----:B------:R-:W-:Y:S01]  /*0a00*/  @P1 IMAD.MOV.U32 R7, RZ, RZ, R20 ;  /* 0x000000ffff071224 */ /* 0x000fe200078e0014 */
[----:B------:R-:W-:Y:S01]  /*0a10*/  MOV R20, R22 ;  /* 0x0000001600147202 */ /* 0x000fe20000000f00 */
[----:B------:R-:W-:Y:S02]  /*0a20*/  IMAD.MOV.U32 R18, RZ, RZ, R21 ;  /* 0x000000ffff127224 */ /* 0x000fe400078e0015 */
[----:B------:R-:W-:-:S02]  /*0a30*/  IMAD.MOV.U32 R19, RZ, RZ, R23 ;  /* 0x000000ffff137224 */ /* 0x000fc400078e0017 */
[----:B------:R-:W-:Y:S02]  /*0a40*/  @P3 IMAD.MOV.U32 R18, RZ, RZ, R4 ;  /* 0x000000ffff123224 */ /* 0x000fe400078e0004 */
[----:B------:R-:W-:Y:S01]  /*0a50*/  @P3 IMAD.MOV.U32 R20, RZ, RZ, R0 ;  /* 0x000000ffff143224 */ /* 0x000fe200078e0000 */
[----:B------:R-:W-:Y:S01]  /*0a60*/  @P3 MOV R0, R22 ;  /* 0x0000001600003202 */ /* 0x000fe20000000f00 */
[----:B------:R-:W-:Y:S01]  /*0a70*/  @P3 IMAD.MOV.U32 R19, RZ, RZ, R17 ;  /* 0x000000ffff133224 */ /* 0x000fe200078e0011 */
[----:B------:R-:W-:Y:S01]  /*0a80*/  MOV R22, R8 ;  /* 0x0000000800167202 */ /* 0x000fe20000000f00 */
[----:B------:R-:W-:Y:S01]  /*0a90*/  @P3 IMAD.MOV.U32 R4, RZ, RZ, R21 ;  /* 0x000000ffff043224 */ /* 0x000fe200078e0015 */
[----:B------:R-:W-:Y:S01]  /*0aa0*/  @P0 MOV R22, R10 ;  /* 0x0000000a00160202 */ /* 0x000fe20000000f00 */
[----:B------:R-:W-:Y:S02]  /*0ab0*/  @P3 IMAD.MOV.U32 R17, RZ, RZ, R23 ;  /* 0x000000ffff113224 */ /* 0x000fe400078e0017 */
[----:B------:R-:W-:Y:S01]  /*0ac0*/  IMAD.MOV.U32 R21, RZ, RZ, R9 ;  /* 0x000000ffff157224 */ /* 0x000fe200078e0009 */
[----:B------:R-:W-:Y:S01]  /*0ad0*/  @P0 MOV R21, R12 ;  /* 0x0000000c00150202 */ /* 0x000fe20000000f00 */
[----:B------:R-:W-:-:S02]  /*0ae0*/  IMAD.MOV.U32 R23, RZ, RZ, R7 ;  /* 0x000000ffff177224 */ /* 0x000fc400078e0007 */
[----:B------:R-:W-:Y:S02]  /*0af0*/  @P0 IMAD.MOV.U32 R23, RZ, RZ, R11 ;  /* 0x000000ffff170224 */ /* 0x000fe400078e000b */
[----:B------:R-:W-:Y:S02]  /*0b00*/  @P0 IMAD.MOV.U32 R12, RZ, RZ, R9 ;  /* 0x000000ffff0c0224 */ /* 0x000fe400078e0009 */
[----:B------:R-:W-:Y:S02]  /*0b10*/  @P0 IMAD.MOV.U32 R10, RZ, RZ, R8 ;  /* 0x000000ffff0a0224 */ /* 0x000fe400078e0008 */
[----:B------:R-:W-:Y:S02]  /*0b20*/  @P0 IMAD.MOV.U32 R11, RZ, RZ, R7 ;  /* 0x000000ffff0b0224 */ /* 0x000fe400078e0007 */
[----:B------:R-:W-:-:S07]  /*0b30*/  IMAD.MOV.U32 R9, RZ, RZ, 0x2 ;  /* 0x00000002ff097424 */ /* 0x000fce00078e00ff */
.L_x_43:
[--C-:B------:R-:W-:Y:S01]  /*0b40*/  IMAD.MOV R7, RZ, RZ, -R9.reuse ;  /* 0x000000ffff077224 */ /* 0x100fe200078e0a09 */
[----:B------:R-:W-:Y:S01]  /*0b50*/  SHF.R.U32.HI R24, RZ, 0x1, R9 ;  /* 0x00000001ff187819 */ /* 0x000fe20000011609 */
[----:B------:R-:W-:Y:S03]  /*0b60*/  BAR.SYNC.DEFER_BLOCKING 0x0 ;  /* 0x0000000000007b1d */ /* 0x000fe60000010000 */
[----:B------:R-:W-:-:S03]  /*0b70*/  LOP3.LUT R7, R16, R7, RZ, 0xc0, !PT ;  /* 0x0000000710077212 */ /* 0x000fc600078ec0ff */
[----:B------:R-:W-:Y:S02]  /*0b80*/  BSSY.RECONVERGENT B0, `(.L_x_40) ;  /* 0x0000038000007945 */ /* 0x000fe40003800200 */
[----:B------:R-:W-:Y:S01]  /*0b90*/  IMAD R7, R7, 0x5, RZ ;  /* 0x0000000507077824 */ /* 0x000fe200078e02ff */
[----:B------:R-:W0:Y:S04]  /*0ba0*/  S2R R26, SR_CgaCtaId ;  /* 0x00000000001a7919 */ /* 0x000e280000008800 */
[----:B------:R-:W-:Y:S02]  /*0bb0*/  VIMNMX.U32 R25, PT, PT, R7, 0x500, PT ;  /* 0x0000050007197848 */ /* 0x000fe40003fe0000 */
[----:B------:R-:W-:-:S03]  /*0bc0*/  IADD3 R7, PT, PT, R9, -0x1, RZ ;  /* 0xffffffff09077810 */ /* 0x000fc60007ffe0ff */
[----:B------:R-:W-:Y:S01]  /*0bd0*/  IMAD R8, R24, 0x5, R25 ;  /* 0x0000000518087824 */ /* 0x000fe200078e0219 */
[----:B------:R-:W-:-:S04]  /*0be0*/  LOP3.LUT R7, R7, R16, RZ, 0xc0, !PT ;  /* 0x0000001007077212 */ /* 0x000fc800078ec0ff */
[----:B------:R-:W-:Y:S01]  /*0bf0*/  VIMNMX.U32 R8, PT, PT, R8, 0x500, PT ;  /* 0x0000050008087848 */ /* 0x000fe20003fe0000 */
[----:B------:R-:W-:Y:S01]  /*0c00*/  IMAD R27, R7, 0x5, RZ ;  /* 0x00000005071b7824 */ /* 0x000fe200078e02ff */
[----:B------:R1:W-:Y:S03]  /*0c10*/  STS [R13], R12 ;  /* 0x0000000c0d007388 */ /* 0x0003e60000000800 */
[--C-:B------:R-:W-:Y:S01]  /*0c20*/  IMAD R24, R24, 0x5, R8.reuse ;  /* 0x0000000518187824 */ /* 0x100fe200078e0208 */
[----:B------:R-:W-:Y:S01]  /*0c30*/  VIMNMX.U32 R27, PT, PT, R27, 0x500, PT ;  /* 0x000005001b1b7848 */ /* 0x000fe20003fe0000 */
[----:B------:R2:W-:Y:S03]  /*0c40*/  STS [R13+0x4], R11 ;  /* 0x0000040b0d007388 */ /* 0x0005e60000000800 */
[----:B------:R-:W-:Y:S01]  /*0c50*/  VIMNMX.U32 R7, PT, PT, R24, 0x500, PT ;  /* 0x0000050018077848 */ /* 0x000fe20003fe0000 */
[----:B------:R3:W-:Y:S04]  /*0c60*/  STS [R13+0xc], R21 ;  /* 0x00000c150d007388 */ /* 0x0007e80000000800 */
[----:B-1----:R-:W-:Y:S01]  /*0c70*/  IMAD.IADD R12, R7, 0x1, -R8 ;  /* 0x00000001070c7824 */ /* 0x002fe200078e0a08 */
[----:B------:R1:W-:Y:S01]  /*0c80*/  STS [R13+0x8], R10 ;  /* 0x0000080a0d007388 */ /* 0x0003e20000000800 */
[----:B--2---:R-:W-:-:S03]  /*0c90*/  VIADDMNMX R11, R8, -R25, R27, PT ;  /* 0x80000019080b7246 */ /* 0x004fc6000380011b */
[C---:B------:R-:W-:Y:S01]  /*0ca0*/  ISETP.GE.AND P0, PT, R27.reuse, R12, PT ;  /* 0x0000000c1b00720c */ /* 0x040fe20003f06270 */
[----:B------:R-:W-:Y:S01]  /*0cb0*/  IMAD.IADD R12, R27, 0x1, -R12 ;  /* 0x000000011b0c7824 */ /* 0x000fe200078e0a0c */
[----:B------:R1:W-:Y:S01]  /*0cc0*/  STS [R13+0x10], R23 ;  /* 0x000010170d007388 */ /* 0x0003e20000000800 */
[----:B---3--:R-:W-:-:S03]  /*0cd0*/  MOV R21, 0x400 ;  /* 0x0000040000157802 */ /* 0x008fc60000000f00 */
[----:B------:R-:W-:Y:S01]  /*0ce0*/  SEL R12, R12, RZ, P0 ;  /* 0x000000ff0c0c7207 */ /* 0x000fe20000000000 */
[----:B------:R1:W-:Y:S01]  /*0cf0*/  STS [R13+0x14], R22 ;  /* 0x000014160d007388 */ /* 0x0003e20000000800 */
[----:B0-----:R-:W-:Y:S02]  /*0d00*/  LEA R26, R26, R21, 0x18 ;  /* 0x000000151a1a7211 */ /* 0x001fe400078ec0ff */
[----:B------:R-:W-:Y:S01]  /*0d10*/  ISETP.GE.AND P0, PT, R12, R11, PT ;  /* 0x0000000b0c00720c */ /* 0x000fe20003f06270 */
        /* <DEDUP_REMOVED lines=9> */
[----:B------:R-:W-:Y:S06]  /*0db0*/  BAR.SYNC.DEFER_BLOCKING 0x0 ;  /* 0x0000000000007b1d */ /* 0x000fec0000010000 */
[----:B------:R-:W-:Y:S05]  /*0dc0*/  @P0 BRA `(.L_x_41) ;  /* 0x00000000004c0947 */ /* 0x000fea0003800000 */
[----:B-1----:R-:W0:Y:S01]  /*0dd0*/  S2R R5, SR_CgaCtaId ;  /* 0x0000000000057919 */ /* 0x002e220000008800 */
[----:B------:R-:W-:Y:S01]  /*0de0*/  MOV R0, 0x400 ;  /* 0x0000040000007802 */ /* 0x000fe20000000f00 */
[----:B------:R-:W-:-:S03]  /*0df0*/  IMAD.IADD R17, R27, 0x1, R8 ;  /* 0x000000011b117824 */ /* 0x000fc600078e0208 */
[----:B0-----:R-:W-:-:S07]  /*0e00*/  LEA R19, R5, R0, 0x18 ;  /* 0x0000000005137211 */ /* 0x001fce00078ec0ff */
.L_x_42:
[----:B------:R-:W-:-:S04]  /*0e10*/  IADD3 R0, PT, PT, R11, -R12, RZ ;  /* 0x8000000c0b007210 */ /* 0x000fc80007ffe0ff */
[----:B------:R-:W-:-:S04]  /*0e20*/  LEA.HI R5, R0, R0, RZ, 0x1 ;  /* 0x0000000000057211 */ /* 0x000fc800078f08ff */
[----:B------:R-:W-:-:S04]  /*0e30*/  LEA.HI.SX32 R0, R5, R12, 0x1f ;  /* 0x0000000c05007211 */ /* 0x000fc800078ffaff */
[----:B------:R-:W-:Y:S01]  /*0e40*/  LOP3.LUT R4, RZ, R0, RZ, 0x33, !PT ;  /* 0x00000000ff047212 */ /* 0x000fe200078e33ff */
[----:B------:R-:W-:-:S04]  /*0e50*/  IMAD.IADD R2, R25, 0x1, R0 ;  /* 0x0000000119027824 */ /* 0x000fc800078e0200 */
        /* <DEDUP_REMOVED lines=10> */
.L_x_41:
[----:B------:R-:W-:Y:S05]  /*0f00*/  BSYNC.RECONVERGENT B0 ;  /* 0x0000000000007941 */ /* 0x000fea0003800200 */
.L_x_40:
[----:B------:R-:W-:Y:S02]  /*0f10*/  IADD3 R11, PT, PT, R25, R12, RZ ;  /* 0x0000000c190b7210 */ /* 0x000fe40007ffe0ff */
[----:B-1----:R-:W-:Y:S02]  /*0f20*/  IADD3 R0, PT, PT, -R12, R8, R27 ;  /* 0x000000080c007210 */ /* 0x002fe40007ffe11b */
[----:B------:R-:W-:Y:S01]  /*0f30*/  PLOP3.LUT P0, PT, PT, PT, PT, 0x8, 0x80 ;  /* 0x000000000080781c */ /* 0x000fe20003f0e170 */
[C-C-:B------:R-:W-:Y:S01]  /*0f40*/  IMAD R18, R11.reuse, 0xc, R26.reuse ;  /* 0x0000000c0b127824 */ /* 0x140fe200078e021a */
[C---:B------:R-:W-:Y:S01]  /*0f50*/  ISETP.GE.AND P2, PT, R0.reuse, R7, PT ;  /* 0x000000070000720c */ /* 0x040fe20003f46270 */
[C---:B------:R-:W-:Y:S02]  /*0f60*/  IMAD R19, R0.reuse, 0xc, R26 ;  /* 0x0000000c00137824 */ /* 0x040fe400078e021a */
[----:B------:R-:W-:Y:S01]  /*0f70*/  VIADD R4, R0, 0x1 ;  /* 0x0000000100047836 */ /* 0x000fe20000000000 */
[----:B------:R-:W-:Y:S01]  /*0f80*/  LDS R27, [R18] ;  /* 0x00000000121b7984 */ /* 0x000fe20000000800 */
[----:B------:R-:W-:-:S03]  /*0f90*/  VIADD R17, R11, 0x1 ;  /* 0x000000010b117836 */ /* 0x000fc60000000000 */
[----:B------:R-:W0:Y:S04]  /*0fa0*/  LDS R6, [R19] ;  /* 0x0000000013067984 */ /* 0x000e280000000800 */
[----:B------:R-:W-:Y:S04]  /*0fb0*/  LDS R25, [R18+0x4] ;  /* 0x0000040012197984 */ /* 0x000fe80000000800 */
[----:B------:R-:W-:Y:S04]  /*0fc0*/  LDS R2, [R19+0x4] ;  /* 0x0000040013027984 */ /* 0x000fe80000000800 */
[----:B------:R-:W-:Y:S04]  /*0fd0*/  LDS R24, [R18+0x8] ;  /* 0x0000080012187984 */ /* 0x000fe80000000800 */
[----:B------:R-:W1:Y:S01]  /*0fe0*/  LDS R5, [R19+0x8] ;  /* 0x0000080013057984 */ /* 0x000e620000000800 */
[----:B0-----:R-:W-:-:S04]  /*0ff0*/  @!P2 ISETP.GT.AND P1, PT, R6, R27, PT ;  /* 0x0000001b0600a20c */ /* 0x001fc80003f24270 */
[----:B------:R-:W-:Y:S02]  /*1000*/  @!P2 ISETP.GE.OR P0, PT, R11, R8, P1 ;  /* 0x000000080b00a20c */ /* 0x000fe40000f06670 */
[----:B------:R-:W-:Y:S02]  /*1010*/  PLOP3.LUT P1, PT, PT, PT, PT, 0x8, 0x80 ;  /* 0x000000000080781c */ /* 0x000fe40003f2e170 */
[----:B------:R-:W-:Y:S02]  /*1020*/  SEL R12, R6, R27, P0 ;  /* 0x0000001b060c7207 */ /* 0x000fe40000000000 */
[----:B-1----:R-:W-:-:S07]  /*1030*/  SEL R10, R5, R24, P0 ;  /* 0x00000018050a7207 */ /* 0x002fce0000000000 */
[----:B------:R-:W-:Y:S01]  /*1040*/  @P0 LDS R6, [R19+0xc] ;  /* 0x00000c0013060984 */ /* 0x000fe20000000800 */
[----:B------:R-:W-:Y:S01]  /*1050*/  @!P0 IMAD.MOV R4, RZ, RZ, R0 ;  /* 0x000000ffff048224 */ /* 0x000fe200078e0200 */
[----:B------:R-:W-:Y:S02]  /*1060*/  @P0 IADD3 R17, PT, PT, R11, RZ, RZ ;  /* 0x000000ff0b110210 */ /* 0x000fe40007ffe0ff */
[----:B------:R-:W0:Y:S01]  /*1070*/  @!P0 LDS R27, [R18+0xc] ;  /* 0x00000c00121b8984 */ /* 0x000e220000000800 */
[C---:B------:R-:W-:Y:S01]  /*1080*/  VIADD R0, R4.reuse, 0x1 ;  /* 0x0000000104007836 */ /* 0x040fe20000000000 */
[----:B------:R-:W-:Y:S01]  /*1090*/  ISETP.GE.AND P2, PT, R4, R7, PT ;  /* 0x000000070400720c */ /* 0x000fe20003f46270 */
[----:B------:R-:W-:Y:S01]  /*10a0*/  VIADD R29, R17, 0x1 ;  /* 0x00000001111d7836 */ /* 0x000fe20000000000 */
[----:B------:R-:W-:Y:S01]  /*10b0*/  SEL R11, R2, R25, P0 ;  /* 0x00000019020b7207 */ /* 0x000fe20000000000 */
[----:B------:R-:W-:Y:S04]  /*10c0*/  @P0 LDS R5, [R19+0x14] ;  /* 0x0000140013050984 */ /* 0x000fe80000000800 */
[----:B------:R-:W-:Y:S04]  /*10d0*/  @P0 LDS R2, [R19+0x10] ;  /* 0x0000100013020984 */ /* 0x000fe80000000800 */
[----:B------:R-:W1:Y:S04]  /*10e0*/  @!P0 LDS R25, [R18+0x10] ;  /* 0x0000100012198984 */ /* 0x000e680000000800 */
[----:B------:R-:W2:Y:S01]  /*10f0*/  @!P0 LDS R24, [R18+0x14] ;  /* 0x0000140012188984 */ /* 0x000ea20000000800 */
[----:B------:R-:W-:-:S02]  /*1100*/  PLOP3.LUT P0, PT, PT, PT, PT, 0x8, 0x80 ;  /* 0x000000000080781c */ /* 0x000fc40003f0e170 */
[----:B0-----:R-:W-:-:S04]  /*1110*/  @!P2 ISETP.GT.AND P3, PT, R6, R27, PT ;  /* 0x0000001b0600a20c */ /* 0x001fc80003f64270 */
[----:B------:R-:W-:-:S04]  /*1120*/  @!P2 ISETP.GE.OR P1, PT, R17, R8, P3 ;  /* 0x000000081100a20c */ /* 0x000fc80001f26670 */
[----:B------:R-:W-:Y:S02]  /*1130*/  SEL R21, R6, R27, P1 ;  /* 0x0000001b06157207 */ /* 0x000fe40000800000 */
[----:B-1----:R-:W-:-:S07]  /*1140*/  SEL R23, R2, R25, P1 ;  /* 0x0000001902177207 */ /* 0x002fce0000800000 */
[----:B------:R-:W-:Y:S01]  /*1150*/  @!P1 IADD3 R0, PT, PT, R4, RZ, RZ ;  /* 0x000000ff04009210 */ /* 0x000fe20007ffe0ff */
[----:B------:R-:W-:Y:S01]  /*1160*/  @P1 IMAD.MOV R29, RZ, RZ, R17 ;  /* 0x000000ffff1d1224 */ /* 0x000fe200078e0211 */
[----:B--2---:R-:W-:Y:S02]  /*1170*/  SEL R22, R5, R24, P1 ;  /* 0x0000001805167207 */ /* 0x004fe40000800000 */
[C---:B------:R-:W-:Y:S01]  /*1180*/  ISETP.GE.AND P2, PT, R0.reuse, R7, PT ;  /* 0x000000070000720c */ /* 0x040fe20003f46270 */
[C-C-:B------:R-:W-:Y:S02]  /*1190*/  @!P1 IMAD R4, R29.reuse, 0xc, R26.reuse ;  /* 0x0000000c1d049824 */ /* 0x140fe400078e021a */
[C---:B------:R-:W-:Y:S02]  /*11a0*/  @P1 IMAD R17, R0.reuse, 0xc, R26 ;  /* 0x0000000c00111824 */ /* 0x040fe400078e021a */
[----:B------:R-:W-:Y:S01]  /*11b0*/  VIADD R18, R0, 0x1 ;  /* 0x0000000100127836 */ /* 0x000fe20000000000 */
[----:B------:R-:W-:Y:S01]  /*11c0*/  @!P1 LDS R27, [R4] ;  /* 0x00000000041b9984 */ /* 0x000fe20000000800 */
[----:B------:R-:W-:-:S03]  /*11d0*/  VIADD R19, R29, 0x1 ;  /* 0x000000011d137836 */ /* 0x000fc60000000000 */
[----:B------:R-:W0:Y:S04]  /*11e0*/  @P1 LDS R6, [R17] ;  /* 0x0000000011061984 */ /* 0x000e280000000800 */
[----:B------:R-:W-:Y:S04]  /*11f0*/  @!P1 LDS R25, [R4+0x4] ;  /* 0x0000040004199984 */ /* 0x000fe80000000800 */
[----:B------:R1:W-:Y:S04]  /*1200*/  @!P1 LDS R24, [R4+0x8] ;  /* 0x0000080004189984 */ /* 0x0003e80000000800 */
[----:B------:R-:W2:Y:S04]  /*1210*/  @P1 LDS R2, [R17+0x4] ;  /* 0x0000040011021984 */ /* 0x000ea80000000800 */
[----:B------:R2:W3:Y:S01]  /*1220*/  @P1 LDS R5, [R17+0x8] ;  /* 0x0000080011051984 */ /* 0x0004e20000000800 */
[----:B0-----:R-:W-:-:S04]  /*1230*/  @!P2 ISETP.GT.AND P1, PT, R6, R27, PT ;  /* 0x0000001b0600a20c */ /* 0x001fc80003f24270 */
[----:B------:R-:W-:-:S04]  /*1240*/  @!P2 ISETP.GE.OR P0, PT, R29, R8, P1 ;  /* 0x000000081d00a20c */ /* 0x000fc80000f06670 */
[----:B-1----:R-:W-:Y:S02]  /*1250*/  SEL R4, R6, R27, P0 ;  /* 0x0000001b06047207 */ /* 0x002fe40000000000 */
[----:B--2---:R-:W-:-:S07]  /*1260*/  SEL R17, R2, R25, P0 ;  /* 0x0000001902117207 */ /* 0x004fce0000000000 */
[----:B------:R-:W-:Y:S01]  /*1270*/  @!P0 IADD3 R18, PT, PT, R0, RZ, RZ ;  /* 0x000000ff00128210 */ /* 0x000fe20007ffe0ff */
[----:B------:R-:W-:Y:S01]  /*1280*/  @P0 IMAD.MOV R19, RZ, RZ, R29 ;  /* 0x000000ffff130224 */ /* 0x000fe200078e021d */
[----:B---3--:R-:W-:Y:S02]  /*1290*/  SEL R0, R5, R24, P0 ;  /* 0x0000001805007207 */ /* 0x008fe40000000000 */
        /* <DEDUP_REMOVED lines=8> */
[----:B------:R-:W-:Y:S04]  /*1320*/  @!P0 LDS R24, [R20+0x8] ;  /* 0x0000080014188984 */ /* 0x000fe80000000800 */
[----:B------:R-:W-:Y:S04]  /*1330*/  @P0 LDS R2, [R28+0x4] ;  /* 0x000004001c020984 */ /* 0x000fe80000000800 */
[----:B------:R-:W1:Y:S01]  /*1340*/  @P0 LDS R5, [R28+0x8] ;  /* 0x000008001c050984 */ /* 0x000e620000000800 */
[----:B------:R-:W-:-:S02]  /*1350*/  PLOP3.LUT P0, PT, PT, PT, PT, 0x8, 0x80 ;  /* 0x000000000080781c */ /* 0x000fc40003f0e170 */
[----:B0-----:R-:W-:-:S04]  /*1360*/  @!P1 ISETP.GT.AND P2, PT, R6, R27, PT ;  /* 0x0000001b0600920c */ /* 0x001fc80003f44270 */
[----:B------:R-:W-:Y:S02]  /*1370*/  @!P1 ISETP.GE.OR P0, PT, R19, R8, P2 ;  /* 0x000000081300920c */ /* 0x000fe40001706670 */
[----:B------:R-:W-:Y:S02]  /*1380*/  PLOP3.LUT P1, PT, PT, PT, PT, 0x8, 0x80 ;  /* 0x000000000080781c */ /* 0x000fe40003f2e170 */
[----:B-1----:R-:W-:-:S09]  /*1390*/  SEL R20, R5, R24, P0 ;  /* 0x0000001805147207 */ /* 0x002fd20000000000 */
[----:B------:R-:W-:Y:S01]  /*13a0*/  @!P0 IMAD.MOV R30, RZ, RZ, R18 ;  /* 0x000000ffff1e8224 */ /* 0x000fe200078e0212 */
[----:B------:R-:W-:Y:S02]  /*13b0*/  @P0 IADD3 R29, PT, PT, R19, RZ, RZ ;  /* 0x000000ff131d0210 */ /* 0x000fe40007ffe0ff */
[----:B------:R-:W-:Y:S02]  /*13c0*/  SEL R18, R6, R27, P0 ;  /* 0x0000001b06127207 */ /* 0x000fe40000000000 */
[C---:B------:R-:W-:Y:S01]  /*13d0*/  ISETP.GE.AND P3, PT, R30.reuse, R7, PT ;  /* 0x000000071e00720c */ /* 0x040fe20003f66270 */
[--C-:B------:R-:W-:Y:S01]  /*13e0*/  @P0 IMAD R30, R30, 0xc, R26.reuse ;  /* 0x0000000c1e1e0824 */ /* 0x100fe200078e021a */
[----:B------:R-:W-:Y:S01]  /*13f0*/  SEL R19, R2, R25, P0 ;  /* 0x0000001902137207 */ /* 0x000fe20000000000 */
[----:B------:R-:W-:-:S03]  /*1400*/  @!P0 IMAD R26, R29, 0xc, R26 ;  /* 0x0000000c1d1a8824 */ /* 0x000fc600078e021a */
[----:B------:R-:W-:Y:S04]  /*1410*/  @P0 LDS R6, [R30] ;  /* 0x000000001e060984 */ /* 0x000fe80000000800 */
[----:B------:R-:W0:Y:S04]  /*1420*/  @!P0 LDS R27, [R26] ;  /* 0x000000001a1b8984 */ /* 0x000e280000000800 */
[----:B------:R-:W-:Y:S04]  /*1430*/  @!P0 LDS R25, [R26+0x4] ;  /* 0x000004001a198984 */ /* 0x000fe80000000800 */
[----:B------:R-:W-:Y:S04]  /*1440*/  @!P0 LDS R24, [R26+0x8] ;  /* 0x000008001a188984 */ /* 0x000fe80000000800 */
[----:B------:R-:W1:Y:S04]  /*1450*/  @P0 LDS R2, [R30+0x4] ;  /* 0x000004001e020984 */ /* 0x000e680000000800 */
[----:B------:R-:W2:Y:S01]  /*1460*/  @P0 LDS R5, [R30+0x8] ;  /* 0x000008001e050984 */ /* 0x000ea20000000800 */
[C---:B------:R-:W-:Y:S01]  /*1470*/  ISETP.GE.U32.AND P0, PT, R9.reuse, 0x81, PT ;  /* 0x000000810900780c */ /* 0x040fe20003f06070 */
[----:B------:R-:W-:Y:S01]  /*1480*/  IMAD.SHL.U32 R9, R9, 0x2, RZ ;  /* 0x0000000209097824 */ /* 0x000fe200078e00ff */
[----:B0-----:R-:W-:-:S04]  /*1490*/  @!P3 ISETP.GT.AND P2, PT, R6, R27, PT ;  /* 0x0000001b0600b20c */ /* 0x001fc80003f44270 */
[----:B------:R-:W-:-:S04]  /*14a0*/  @!P3 ISETP.GE.OR P1, PT, R29, R8, P2 ;  /* 0x000000081d00b20c */ /* 0x000fc80001726670 */
[----:B------:R-:W-:Y:S02]  /*14b0*/  SEL R6, R6, R27, P1 ;  /* 0x0000001b06067207 */ /* 0x000fe40000800000 */
[----:B-1----:R-:W-:Y:S02]  /*14c0*/  SEL R2, R2, R25, P1 ;  /* 0x0000001902027207 */ /* 0x002fe40000800000 */
[----:B--2---:R-:W-:Y:S01]  /*14d0*/  SEL R5, R5, R24, P1 ;  /* 0x0000001805057207 */ /* 0x004fe20000800000 */
[----:B------:R-:W-:Y:S06]  /*14e0*/  @!P0 BRA `(.L_x_43) ;  /* 0xfffffff400948947 */ /* 0x000fec000383ffff */
[----:B------:R-:W0:Y:S01]  /*14f0*/  S2R R8, SR_TID.X ;  /* 0x0000000000087919 */ /* 0x000e220000002100 */
[----:B------:R-:W1:Y:S01]  /*1500*/  LDCU.U8 UR4, c[0x0][0x380] ;  /* 0x00007000ff0477ac */ /* 0x000e620008000000 */
[----:B------:R-:W-:Y:S01]  /*1510*/  MOV R9, 0x400 ;  /* 0x0000040000097802 */ /* 0x000fe20000000f00 */
[----:B------:R-:W2:Y:S01]  /*1520*/  S2R R24, SR_CgaCtaId ;  /* 0x0000000000187919 */ /* 0x000ea20000008800 */
[----:B------:R-:W3:Y:S01]  /*1530*/  S2R R16, SR_LANEID ;  /* 0x0000000000107919 */ /* 0x000ee20000000000 */
[----:B-1----:R-:W-:-:S04]  /*1540*/  UPRMT UR4, UR4, 0x8880, URZ ;  /* 0x0000888004047896 */ /* 0x002fc800080000ff */
[----:B------:R-:W-:Y:S01]  /*1550*/  UISETP.NE.AND UP0, UPT, UR4, URZ, UPT ;  /* 0x000000ff0400728c */ /* 0x000fe2000bf05270 */
[----:B0-----:R-:W-:Y:S02]  /*1560*/  SHF.R.U32.HI R7, RZ, 0x5, R8 ;  /* 0x00000005ff077819 */ /* 0x001fe40000011608 */
[----:B--2---:R-:W-:-:S03]  /*1570*/  LEA R24, R24, R9, 0x18 ;  /* 0x0000000918187211 */ /* 0x004fc600078ec0ff */
[----:B---3--:R-:W-:-:S04]  /*1580*/  IMAD R7, R7, 0xa0, R16 ;  /* 0x000000a007077824 */ /* 0x008fc800078e0210 */
[----:B------:R-:W-:-:S04]  /*1590*/  IMAD R7, R7, 0xc, R24 ;  /* 0x0000000c07077824 */ /* 0x000fc800078e0218 */
[----:B------:R-:W-:Y:S01]  /*15a0*/  IMAD R37, R16, 0x30, R7 ;  /* 0x0000003010257824 */ /* 0x000fe200078e0207 */
[----:B------:R-:W-:Y:S06]  /*15b0*/  BAR.SYNC.DEFER_BLOCKING 0x0 ;  /* 0x0000000000007b1d */ /* 0x000fec0000010000 */
[----:B------:R-:W-:Y:S05]  /*15c0*/  BRA.U !UP0, `(.L_x_44) ;  /* 0x0000000108e47547 */ /* 0x000fea000b800000 */
[----:B------:R0:W-:Y:S01]  /*15d0*/  STS [R37], R12 ;  /* 0x0000000c25007388 */ /* 0x0001e20000000800 */
[C---:B------:R-:W-:Y:S02]  /*15e0*/  LOP3.LUT R14, R8.reuse, 0x3e0, RZ, 0xc0, !PT ;  /* 0x000003e0080e7812 */ /* 0x040fe400078ec0ff */
[----:B------:R-:W-:Y:S01]  /*15f0*/  LOP3.LUT R8, R8, 0x1f, RZ, 0xc0, !PT ;  /* 0x0000001f08087812 */ /* 0x000fe200078ec0ff */
[----:B------:R-:W-:Y:S04]  /*1600*/  STS [R37+0x4], R11 ;  /* 0x0000040b25007388 */ /* 0x000fe80000000800 */
[----:B------:R1:W-:Y:S01]  /*1610*/  STS [R37+0x8], R10 ;  /* 0x0000080a25007388 */ /* 0x0003e20000000800 */
[----:B0-----:R-:W0:Y:S03]  /*1620*/  LDC.64 R12, c[0x0][0x398] ;  /* 0x0000e600ff0c7b82 */ /* 0x001e260000000a00 */
[----:B------:R-:W-:Y:S04]  /*1630*/  STS [R37+0xc], R21 ;  /* 0x00000c1525007388 */ /* 0x000fe80000000800 */
[----:B------:R-:W-:Y:S01]  /*1640*/  STS [R37+0x10], R23 ;  /* 0x0000101725007388 */ /* 0x000fe20000000800 */
[----:B-1----:R-:W-:-:S03]  /*1650*/  IMAD.WIDE.U32 R10, R3, 0x500, RZ ;  /* 0x00000500030a7825 */ /* 0x002fc600078e00ff */
[----:B------:R-:W-:Y:S04]  /*1660*/  STS [R37+0x14], R22 ;  /* 0x0000141625007388 */ /* 0x000fe80000000800 */
[----:B------:R-:W-:Y:S04]  /*1670*/  STS [R37+0x18], R4 ;  /* 0x0000180425007388 */ /* 0x000fe80000000800 */
[----:B------:R-:W-:Y:S04]  /*1680*/  STS [R37+0x1c], R17 ;  /* 0x00001c1125007388 */ /* 0x000fe80000000800 */
[----:B------:R1:W-:Y:S04]  /*1690*/  STS [R37+0x20], R0 ;  /* 0x0000200025007388 */ /* 0x0003e80000000800 */
[----:B------:R-:W-:Y:S04]  /*16a0*/  STS [R37+0x24], R18 ;  /* 0x0000241225007388 */ /* 0x000fe80000000800 */
[----:B------:R-:W-:Y:S01]  /*16b0*/  STS [R37+0x28], R19 ;  /* 0x0000281325007388 */ /* 0x000fe20000000800 */
[----:B-1----:R-:W-:-:S03]  /*16c0*/  IMAD R0, R14, 0x5, RZ ;  /* 0x000000050e007824 */ /* 0x002fc600078e02ff */
[----:B------:R-:W-:Y:S02]  /*16d0*/  STS [R37+0x2c], R20 ;  /* 0x00002c1425007388 */ /* 0x000fe40000000800 */
[----:B------:R-:W-:Y:S02]  /*16e0*/  IADD3 R0, P0, P1, R0, R10, R8 ;  /* 0x0000000a00007210 */ /* 0x000fe4000791e008 */
[----:B------:R-:W-:Y:S02]  /*16f0*/  STS [R37+0x30], R6 ;  /* 0x0000300625007388 */ /* 0x000fe40000000800 */
[----:B------:R-:W-:Y:S02]  /*1700*/  IADD3.X R10, PT, PT, RZ, R11, RZ, P0, P1 ;  /* 0x0000000bff0a7210 */ /* 0x000fe400007e24ff */
[----:B------:R-:W-:Y:S01]  /*1710*/  STS [R37+0x34], R2 ;  /* 0x0000340225007388 */ /* 0x000fe20000000800 */
[----:B0-----:R-:W-:-:S03]  /*1720*/  IMAD.WIDE.U32 R12, R0, 0xc, R12 ;  /* 0x0000000c000c7825 */ /* 0x001fc600078e000c */
[----:B------:R-:W-:Y:S01]  /*1730*/  STS [R37+0x38], R5 ;  /* 0x0000380525007388 */ /* 0x000fe20000000800 */
[----:B------:R-:W-:-:S03]  /*1740*/  NOP ;  /* 0x0000000000007918 */ /* 0x000fc60000000000 */
[----:B------:R-:W0:Y:S01]  /*1750*/  LDS R3, [R7] ;  /* 0x0000000007037984 */ /* 0x000e220000000800 */
[----:B------:R-:W-:-:S03]  /*1760*/  IMAD R11, R10, 0xc, RZ ;  /* 0x0000000c0a0b7824 */ /* 0x000fc600078e02ff */
[----:B------:R-:W1:Y:S01]  /*1770*/  LDS R35, [R7+0x4] ;  /* 0x0000040007237984 */ /* 0x000e620000000800 */
[----:B------:R-:W-:-:S03]  /*1780*/  IMAD.IADD R13, R13, 0x1, R11 ;  /* 0x000000010d0d7824 */ /* 0x000fc600078e020b */
        /* <DEDUP_REMOVED lines=29> */
.L_x_44:
[----:B------:R-:W-:Y:S01]  /*1960*/  STS [R37], R12 ;  /* 0x0000000c25007388 */ /* 0x000fe20000000800 */
[----:B------:R-:W0:Y:S03]  /*1970*/  LDC.64 R8, c[0x0][0x3b0] ;  /* 0x0000ec00ff087b82 */ /* 0x000e260000000a00 */
[----:B------:R-:W-:Y:S04]  /*1980*/  STS [R37+0x4], R11 ;  /* 0x0000040b25007388 */ /* 0x000fe80000000800 */
[----:B------:R-:W-:Y:S04]  /*1990*/  STS [R37+0x8], R10 ;  /* 0x0000080a25007388 */ /* 0x000fe80000000800 */
[----:B------:R-:W-:Y:S04]  /*19a0*/  STS [R37+0xc], R21 ;  /* 0x00000c1525007388 */ /* 0x000fe80000000800 */
[----:B------:R-:W-:Y:S04]  /*19b0*/  STS [R37+0x10], R23 ;  /* 0x0000101725007388 */ /* 0x000fe80000000800 */
[----:B------:R-:W-:Y:S04]  /*19c0*/  STS [R37+0x14], R22 ;  /* 0x0000141625007388 */ /* 0x000fe80000000800 */
[----:B------:R-:W-:Y:S01]  /*19d0*/  STS [R37+0x18], R4 ;  /* 0x0000180425007388 */ /* 0x000fe20000000800 */
[----:B0-----:R-:W-:-:S03]  /*19e0*/  IMAD.WIDE.U32 R8, R15, 0xc, R8 ;  /* 0x0000000c0f087825 */ /* 0x001fc600078e0008 */
[----:B------:R-:W-:Y:S01]  /*19f0*/  STS [R37+0x1c], R17 ;  /* 0x00001c1125007388 */ /* 0x000fe20000000800 */
[----:B------:R-:W-:-:S03]  /*1a00*/  IMAD R15, R14, 0xc, RZ ;  /* 0x0000000c0e0f7824 */ /* 0x000fc600078e02ff */
[----:B------:R-:W-:Y:S01]  /*1a10*/  STS [R37+0x20], R0 ;  /* 0x0000200025007388 */ /* 0x000fe20000000800 */
[----:B------:R-:W-:-:S03]  /*1a20*/  IMAD.IADD R9, R15, 0x1, R9 ;  /* 0x000000010f097824 */ /* 0x000fc600078e0209 */
        /* <DEDUP_REMOVED lines=38> */
.L_x_39:
[----:B------:R-:W0:Y:S01]  /*1c90*/  LDC.64 R4, c[0x0][0x388] ;  /* 0x0000e200ff047b82 */ /* 0x000e220000000a00 */
[----:B------:R-:W-:Y:S01]  /*1ca0*/  IMAD.WIDE.U32 R6, R3, 0x500, RZ ;  /* 0x0000050003067825 */ /* 0x000fe200078e00ff */
[----:B------:R-:W-:-:S03]  /*1cb0*/  ACQBULK ;  /* 0x000000000000782e */ /* 0x000fc60000000000 */
[----:B------:R-:W-:Y:S02]  /*1cc0*/  IMAD R7, R7, 0xc, RZ ;  /* 0x0000000c07077824 */ /* 0x000fe400078e02ff */
[----:B0-----:R-:W-:-:S05]  /*1cd0*/  IMAD.WIDE.U32 R4, R6, 0xc, R4 ;  /* 0x0000000c06047825 */ /* 0x001fca00078e0004 */
[----:B------:R-:W-:Y:S01]  /*1ce0*/  IADD3 R5, PT, PT, R5, R7, RZ ;  /* 0x0000000705057210 */ /* 0x000fe20007ffe0ff */
[----:B------:R-:W0:Y:S01]  /*1cf0*/  S2R R2, SR_TID.X ;  /* 0x0000000000027919 */ /* 0x000e220000002100 */
[----:B------:R-:W1:Y:S03]  /*1d00*/  LDC R7, c[0x0][0x3a8] ;  /* 0x0000ea00ff077b82 */ /* 0x000e660000000800 */
[----:B------:R-:W2:Y:S04]  /*1d10*/  LDG.E R9, desc[UR6][R4.64+0x8] ;  /* 0x0000080604097981 */ /* 0x000ea8000c1e1900 */
[----:B------:R-:W3:Y:S04]  /*1d20*/  LDG.E R11, desc[UR6][R4.64] ;  /* 0x00000006040b7981 */ /* 0x000ee8000c1e1900 */
[----:B------:R-:W4:Y:S01]  /*1d30*/  LDG.E R13, desc[UR6][R4.64+0x4] ;  /* 0x00000406040d7981 */ /* 0x000f22000c1e1900 */
[----:B------:R-:W-:Y:S01]  /*1d40*/  IMAD.MOV R30, RZ, RZ, -R6 ;  /* 0x000000ffff1e7224 */ /* 0x000fe200078e0a06 */
[----:B0-----:R-:W-:-:S05]  /*1d50*/  LOP3.LUT R0, R2, 0x3e0, RZ, 0xc0, !PT ;  /* 0x000003e002007812 */ /* 0x001fca00078ec0ff */
[----:B------:R-:W-:Y:S01]  /*1d60*/  IMAD R15, R0, 0x5, RZ ;  /* 0x00000005000f7824 */ /* 0x000fe200078e02ff */
[----:B-1----:R-:W-:-:S04]  /*1d70*/  VIADDMNMX R30, R30, R7, 0x500, PT ;  /* 0x000005001e1e7446 */ /* 0x002fc80003800107 */
[----:B------:R-:W-:-:S04]  /*1d80*/  LOP3.LUT R0, R15, 0x1f, R2, 0xf8, !PT ;  /* 0x0000001f0f007812 */ /* 0x000fc800078ef802 */
[C---:B------:R-:W-:Y:S01]  /*1d90*/  IADD3 R17, PT, PT, R0.reuse, 0x60, RZ ;  /* 0x0000006000117810 */ /* 0x040fe20007ffe0ff */
[C---:B------:R-:W-:Y:S02]  /*1da0*/  VIADD R7, R0.reuse, 0x20 ;  /* 0x0000002000077836 */ /* 0x040fe40000000000 */
[C---:B------:R-:W-:Y:S02]  /*1db0*/  VIADD R15, R0.reuse, 0x40 ;  /* 0x00000040000f7836 */ /* 0x040fe40000000000 */
[C---:B------:R-:W-:Y:S02]  /*1dc0*/  VIADD R19, R0.reuse, 0x80 ;  /* 0x0000008000137836 */ /* 0x040fe40000000000 */
[----:B------:R-:W-:Y:S01]  /*1dd0*/  IMAD R21, R0, 0xc, RZ ;  /* 0x0000000c00157824 */ /* 0x000fe200078e02ff */
[-C--:B------:R-:W-:Y:S02]  /*1de0*/  ISETP.GE.AND P1, PT, R7, R30.reuse, PT ;  /* 0x0000001e0700720c */ /* 0x080fe40003f26270 */
[----:B------:R-:W-:-:S02]  /*1df0*/  ISETP.GE.AND P2, PT, R15, R30, PT ;  /* 0x0000001e0f00720c */ /* 0x000fc40003f46270 */
[-C--:B------:R-:W-:Y:S02]  /*1e00*/  ISETP.GE.AND P3, PT, R17, R30.reuse, PT ;  /* 0x0000001e1100720c */ /* 0x080fe40003f66270 */
[-C--:B------:R-:W-:Y:S02]  /*1e10*/  ISETP.GE.AND P4, PT, R19, R30.reuse, PT ;  /* 0x0000001e1300720c */ /* 0x080fe40003f86270 */
[----:B------:R-:W-:Y:S02]  /*1e20*/  ISETP.GE.AND P0, PT, R0, R30, PT ;  /* 0x0000001e0000720c */ /* 0x000fe40003f06270 */
[----:B------:R-:W-:-:S05]  /*1e30*/  IADD3 R6, P5, PT, R21, R4, RZ ;  /* 0x0000000415067210 */ /* 0x000fca0007fbe0ff */
[----:B------:R-:W-:Y:S02]  /*1e40*/  IMAD.X R7, RZ, RZ, R5, P5 ;  /* 0x000000ffff077224 */ /* 0x000fe400028e0605 */
[----:B--2---:R-:W-:-:S04]  /*1e50*/  IMAD.MOV.U32 R15, RZ, RZ, R9 ;  /* 0x000000ffff0f7224 */ /* 0x004fc800078e0009 */
[----:B------:R-:W2:Y:S01]  /*1e60*/  @!P0 LDG.E R9, desc[UR6][R6.64+0x8] ;  /* 0x0000080606098981 */ /* 0x000ea2000c1e1900 */
[----:B---3--:R-:W-:Y:S01]  /*1e70*/  MOV R19, R11 ;  /* 0x0000000b00137202 */ /* 0x008fe20000000f00 */
[----:B----4-:R-:W-:Y:S01]  /*1e80*/  IMAD.MOV.U32 R17, RZ, RZ, R13 ;  /* 0x000000ffff117224 */ /* 0x010fe200078e000d */
[----:B------:R-:W-:Y:S01]  /*1e90*/  MOV R31, R15 ;  /* 0x0000000f001f7202 */ /* 0x000fe20000000f00 */
[--C-:B------:R-:W-:Y:S01]  /*1ea0*/  IMAD.MOV.U32 R21, RZ, RZ, R15.reuse ;  /* 0x000000ffff157224 */ /* 0x100fe200078e000f */
[----:B------:R-:W-:Y:S01]  /*1eb0*/  MOV R23, R19 ;  /* 0x0000001300177202 */ /* 0x000fe20000000f00 */
[----:B------:R-:W-:Y:S01]  /*1ec0*/  IMAD.MOV.U32 R25, RZ, RZ, R15 ;  /* 0x000000ffff197224 */ /* 0x000fe200078e000f */
[----:B------:R-:W3:Y:S01]  /*1ed0*/  @!P0 LDG.E R11, desc[UR6][R6.64] ;  /* 0x00000006060b8981 */ /* 0x000ee2000c1e1900 */
[--C-:B------:R-:W-:Y:S02]  /*1ee0*/  IMAD.MOV.U32 R5, RZ, RZ, R17.reuse ;  /* 0x000000ffff057224 */ /* 0x100fe400078e0011 */
[--C-:B------:R-:W-:Y:S01]  /*1ef0*/  IMAD.MOV.U32 R27, RZ, RZ, R17.reuse ;  /* 0x000000ffff1b7224 */ /* 0x100fe200078e0011 */
[----:B------:R-:W4:Y:S01]  /*1f00*/  @!P1 LDG.E R23, desc[UR6][R6.64+0x180] ;  /* 0x0001800606179981 */ /* 0x000f22000c1e1900 */
[----:B------:R-:W-:-:S02]  /*1f10*/  IMAD.MOV.U32 R33, RZ, RZ, R17 ;  /* 0x000000ffff217224 */ /* 0x000fc400078e0011 */
[--C-:B------:R-:W-:Y:S01]  /*1f20*/  IMAD.MOV.U32 R29, RZ, RZ, R19.reuse ;  /* 0x000000ffff1d7224 */ /* 0x100fe200078e0013 */
[----:B------:R-:W5:Y:S01]  /*1f30*/  @!P0 LDG.E R13, desc[UR6][R6.64+0x4] ;  /* 0x00000406060d8981 */ /* 0x000f62000c1e1900 */
[----:B------:R-:W-:-:S03]  /*1f40*/  IMAD.MOV.U32 R35, RZ, RZ, R19 ;  /* 0x000000ffff237224 */ /* 0x000fc600078e0013 */
[----:B------:R-:W5:Y:S04]  /*1f50*/  @!P4 LDG.E R19, desc[UR6][R6.64+0x600] ;  /* 0x000600060613c981 */ /* 0x000f68000c1e1900 */
        /* <DEDUP_REMOVED lines=9> */
[----:B------:R-:W5:Y:S01]  /*1ff0*/  @!P4 LDG.E R15, desc[UR6][R6.64+0x608] ;  /* 0x00060806060fc981 */ /* 0x000f62000c1e1900 */
[----:B------:R-:W0:Y:S01]  /*2000*/  S2R R10, SR_CgaCtaId ;  /* 0x00000000000a7919 */ /* 0x000e220000008800 */
[----:B------:R-:W1:Y:S01]  /*2010*/  S2R R37, SR_LANEID ;  /* 0x0000000000257919 */ /* 0x000e620000000000 */
[----:B------:R-:W-:-:S02]  /*2020*/  MOV R8, 0x400 ;  /* 0x0000040000087802 */ /* 0x000fc40000000f00 */
[----:B------:R-:W-:Y:S02]  /*2030*/  SHF.R.U32.HI R4, RZ, 0x5, R2 ;  /* 0x00000005ff047819 */ /* 0x000fe40000011602 */
[----:B0-----:R-:W-:-:S03]  /*2040*/  LEA R8, R10, R8, 0x18 ;  /* 0x000000080a087211 */ /* 0x001fc600078ec0ff */
[----:B-1----:R-:W-:-:S04]  /*2050*/  IMAD R4, R4, 0xa0, R37 ;  /* 0x000000a004047824 */ /* 0x002fc800078e0225 */
[----:B------:R-:W-:-:S04]  /*2060*/  IMAD R4, R4, 0xc, R8 ;  /* 0x0000000c04047824 */ /* 0x000fc800078e0208 */
[----:B------:R-:W-:Y:S01]  /*2070*/  IMAD R37, R37, 0x30, R4 ;  /* 0x0000003025257824 */ /* 0x000fe200078e0204 */
[----:B--2---:R-:W-:Y:S04]  /*2080*/  STS [R4+0x8], R9 ;  /* 0x0000080904007388 */ /* 0x004fe80000000800 */
[----:B---3--:R-:W-:Y:S04]  /*2090*/  STS [R4], R11 ;  /* 0x0000000b04007388 */ /* 0x008fe80000000800 */
[----:B----4-:R0:W-:Y:S04]  /*20a0*/  STS [R4+0x180], R23 ;  /* 0x0001801704007388 */ /* 0x0101e80000000800 */
        /* <DEDUP_REMOVED lines=13> */
[----:B------:R-:W1:Y:S04]  /*2180*/  LDS R5, [R37] ;  /* 0x0000000025057984 */ /* 0x000e680000000800 */
        /* <DEDUP_REMOVED lines=9> */
[----:B------:R-:W-:Y:S04]  /*2220*/  LDS R15, [R37+0x28] ;  /* 0x00002800250f7984 */ /* 0x000fe80000000800 */
[----:B------:R-:W5:Y:S04]  /*2230*/  LDS R24, [R37+0x2c] ;  /* 0x00002c0025187984 */ /* 0x000f680000000800 */
[----:B------:R-:W5:Y:S04]  /*2240*/  LDS R11, [R37+0x30] ;  /* 0x00003000250b7984 */ /* 0x000f680000000800 */
[----:B------:R-:W-:Y:S04]  /*2250*/  LDS R13, [R37+0x34] ;  /* 0x00003400250d7984 */ /* 0x000fe80000000800 */
[----:B------:R-:W5:Y:S01]  /*2260*/  LDS R12, [R37+0x38] ;  /* 0x00003800250c7984 */ /* 0x000f620000000800 */
[----:B------:R-:W-:Y:S01]  /*2270*/  BAR.SYNC.DEFER_BLOCKING 0x0 ;  /* 0x0000000000007b1d */ /* 0x000fe20000010000 */
[----:B0-----:R-:W-:-:S07]  /*2280*/  IMAD R23, R2, 0x5, RZ ;  /* 0x0000000502177824 */ /* 0x001fce00078e02ff */
[----:B------:R-:W-:Y:S01]  /*2290*/  PREEXIT ;  /* 0x000000000000782d */ /* 0x000fe20000000000 */
[--C-:B-1----:R-:W-:Y:S01]  /*22a0*/  IMAD.MOV.U32 R8, RZ, RZ, R5.reuse ;  /* 0x000000ffff087224 */ /* 0x102fe200078e0005 */
[----:B------:R-:W-:Y:S01]  /*22b0*/  BSSY.RECONVERGENT B0, `(.L_x_45) ;  /* 0x0000092000007945 */ /* 0x000fe20003800200 */
[C---:B------:R-:W-:Y:S01]  /*22c0*/  VIADD R9, R23.reuse, 0x1 ;  /* 0x0000000117097836 */ /* 0x040fe20000000000 */
[-C--:B------:R-:W-:Y:S01]  /*22d0*/  ISETP.GE.U32.AND P3, PT, R23, R30.reuse, PT ;  /* 0x0000001e1700720c */ /* 0x080fe20003f66070 */
[----:B------:R-:W-:Y:S02]  /*22e0*/  IMAD.MOV.U32 R20, RZ, RZ, R5 ;  /* 0x000000ffff147224 */ /* 0x000fe400078e0005 */
[----:B--2---:R-:W-:Y:S01]  /*22f0*/  IMAD.MOV.U32 R21, RZ, RZ, R6 ;  /* 0x000000ffff157224 */ /* 0x004fe200078e0006 */
[----:B------:R-:W-:Y:S01]  /*2300*/  ISETP.GE.U32.AND P1, PT, R9, R30, PT ;  /* 0x0000001e0900720c */ /* 0x000fe20003f26070 */
[----:B---3--:R-:W-:Y:S01]  /*2310*/  IMAD.MOV.U32 R16, RZ, RZ, R7 ;  /* 0x000000ffff107224 */ /* 0x008fe200078e0007 */
[----:B------:R-:W-:-:S04]  /*2320*/  IADD3 R9, PT, PT, R23, 0x2, RZ ;  /* 0x0000000217097810 */ /* 0x000fc80007ffe0ff */
[----:B------:R-:W-:Y:S02]  /*2330*/  ISETP.GE.U32.AND P2, PT, R9, R30, PT ;  /* 0x0000001e0900720c */ /* 0x000fe40003f46070 */
[----:B------:R-:W-:-:S05]  /*2340*/  MOV R9, R6 ;  /* 0x0000000600097202 */ /* 0x000fca0000000f00 */
[----:B----4-:R-:W-:Y:S01]  /*2350*/  @!P1 ISETP.GT.AND P0, PT, R5, R10, PT ;  /* 0x0000000a0500920c */ /* 0x010fe20003f04270 */
[----:B------:R-:W-:Y:S01]  /*2360*/  @!P1 IMAD.MOV.U32 R20, RZ, RZ, R10 ;  /* 0x000000ffff149224 */ /* 0x000fe200078e000a */
[----:B------:R-:W-:Y:S01]  /*2370*/  @!P1 VIMNMX R8, PT, PT, R10, R5, PT ;  /* 0x000000050a089248 */ /* 0x000fe20003fe0100 */
[----:B-----5:R-:W-:Y:S01]  /*2380*/  @!P1 IMAD.MOV.U32 R21, RZ, RZ, R17 ;  /* 0x000000ffff159224 */ /* 0x020fe200078e0011 */
[----:B------:R-:W-:Y:S01]  /*2390*/  @!P1 SEL R9, R17, R6, P0 ;  /* 0x0000000611099207 */ /* 0x000fe20000000000 */
[----:B------:R-:W-:Y:S01]  /*23a0*/  @!P1 IMAD.MOV.U32 R16, RZ, RZ, R18 ;  /* 0x000000ffff109224 */ /* 0x000fe200078e0012 */
[-C--:B------:R-:W-:Y:S01]  /*23b0*/  MOV R10, R7.reuse ;  /* 0x00000007000a7202 */ /* 0x080fe20000000f00 */
[----:B------:R-:W-:Y:S01]  /*23c0*/  IMAD.MOV.U32 R17, RZ, RZ, R8 ;  /* 0x000000ffff117224 */ /* 0x000fe200078e0008 */
[----:B------:R-:W-:Y:S01]  /*23d0*/  @!P1 SEL R10, R18, R7, P0 ;  /* 0x00000007120a9207 */ /* 0x000fe20000000000 */
[----:B------:R-:W-:Y:S01]  /*23e0*/  IMAD.MOV.U32 R18, RZ, RZ, R9 ;  /* 0x000000ffff127224 */ /* 0x000fe200078e0009 */
[----:B------:R-:W-:-:S02]  /*23f0*/  @!P2 ISETP.GT.AND P0, PT, R8, R19, PT ;  /* 0x000000130800a20c */ /* 0x000fc40003f04270 */
[----:B------:R-:W-:Y:S01]  /*2400*/  @!P2 VIMNMX R17, PT, PT, R19, R8, PT ;  /* 0x000000081311a248 */ /* 0x000fe20003fe0100 */
[----:B------:R-:W-:Y:S01]  /*2410*/  @!P2 IMAD.MOV.U32 R8, RZ, RZ, R19 ;  /* 0x000000ffff08a224 */ /* 0x000fe200078e0013 */
[----:B------:R-:W-:Y:S02]  /*2420*/  IADD3 R19, PT, PT, R23, 0x3, RZ ;  /* 0x0000000317137810 */ /* 0x000fe40007ffe0ff */
[----:B------:R-:W-:Y:S02]  /*2430*/  @!P2 SEL R18, R14, R9, P0 ;  /* 0x000000090e12a207 */ /* 0x000fe40000000000 */
[----:B------:R-:W-:Y:S01]  /*2440*/  ISETP.GE.U32.AND P1, PT, R19, R30, PT ;  /* 0x0000001e1300720c */ /* 0x000fe20003f26070 */
[----:B------:R-:W-:Y:S01]  /*2450*/  IMAD.MOV.U32 R19, RZ, RZ, R10 ;  /* 0x000000ffff137224 */ /* 0x000fe200078e000a */
[----:B------:R-:W-:Y:S01]  /*2460*/  @!P2 SEL R19, R25, R10, P0 ;  /* 0x0000000a1913a207 */ /* 0x000fe20000000000 */
[----:B------:R-:W-:Y:S01]  /*2470*/  @!P2 IMAD.MOV.U32 R10, RZ, RZ, R25 ;  /* 0x000000ffff0aa224 */ /* 0x000fe200078e0019 */
[----:B------:R-:W-:Y:S01]  /*2480*/  @!P2 MOV R9, R14 ;  /* 0x0000000e0009a202 */ /* 0x000fe20000000f00 */
[----:B------:R-:W-:Y:S01]  /*2490*/  VIADD R25, R23, 0x4 ;  /* 0x0000000417197836 */ /* 0x000fe20000000000 */
[----:B------:R-:W-:Y:S01]  /*24a0*/  MOV R23, R19 ;  /* 0x0000001300177202 */ /* 0x000fe20000000f00 */
[----:B------:R-:W-:-:S03]  /*24b0*/  IMAD.MOV.U32 R14, RZ, RZ, R17 ;  /* 0x000000ffff0e7224 */ /* 0x000fc600078e0011 */
[----:B------:R-:W-:-:S03]  /*24c0*/  ISETP.GE.U32.AND P2, PT, R25, R30, PT ;  /* 0x0000001e1900720c */ /* 0x000fc60003f46070 */
[----:B------:R-:W-:Y:S02]  /*24d0*/  @!P1 ISETP.GT.AND P0, PT, R17, R22, PT ;  /* 0x000000161100920c */ /* 0x000fe40003f04270 */
[----:B------:R-:W-:Y:S01]  /*24e0*/  @!P1 VIMNMX R14, PT, PT, R22, R17, PT ;  /* 0x00000011160e9248 */ /* 0x000fe20003fe0100 */
[----:B------:R-:W-:Y:S01]  /*24f0*/  @!P1 IMAD.MOV.U32 R17, RZ, RZ, R22 ;  /* 0x000000ffff119224 */ /* 0x000fe200078e0016 */
[----:B------:R-:W-:Y:S01]  /*2500*/  @!P1 SEL R23, R24, R19, P0 ;  /* 0x0000001318179207 */ /* 0x000fe20000000000 */
[----:B------:R-:W-:Y:S01]  /*2510*/  IMAD.MOV.U32 R22, RZ, RZ, R18 ;  /* 0x000000ffff167224 */ /* 0x000fe200078e0012 */
[----:B------:R-:W-:Y:S01]  /*2520*/  @!P1 SEL R22, R15, R18, P0 ;  /* 0x000000120f169207 */ /* 0x000fe20000000000 */
[----:B------:R-:W-:Y:S01]  /*2530*/  @!P1 IMAD.MOV.U32 R19, RZ, RZ, R24 ;  /* 0x000000ffff139224 */ /* 0x000fe200078e0018 */
[----:B------:R-:W-:Y:S01]  /*2540*/  SEL R11, R11, R14, !P2 ;  /* 0x0000000e0b0b7207 */ /* 0x000fe20005000000 */
[----:B------:R-:W-:Y:S01]  /*2550*/  @!P1 IMAD.MOV.U32 R18, RZ, RZ, R15 ;  /* 0x000000ffff129224 */ /* 0x000fe200078e000f */
[----:B------:R-:W-:-:S02]  /*2560*/  SEL R12, R12, R23, !P2 ;  /* 0x000000170c0c7207 */ /* 0x000fc40005000000 */
[----:B------:R-:W-:Y:S01]  /*2570*/  SEL R13, R13, R22, !P2 ;  /* 0x000000160d0d7207 */ /* 0x000fe20005000000 */
[----:B------:R-:W-:Y:S06]  /*2580*/  @P3 BRA `(.L_x_46) ;  /* 0x0000000400903947 */ /* 0x000fec0003800000 */
[----:B------:R-:W-:Y:S01]  /*2590*/  ISETP.GT.AND P1, PT, R17, R8, PT ;  /* 0x000000081100720c */ /* 0x000fe20003f24270 */
[----:B------:R-:W-:Y:S01]  /*25a0*/  IMAD.MOV.U32 R25, RZ, RZ, R17 ;  /* 0x000000ffff197224 */ /* 0x000fe200078e0011 */
[----:B------:R-:W-:Y:S01]  /*25b0*/  ISETP.GT.AND P0, PT, R20, R5, PT ;  /* 0x000000051400720c */ /* 0x000fe20003f04270 */
[----:B------:R-:W-:Y:S01]  /*25c0*/  IMAD.MOV.U32 R15, RZ, RZ, R20 ;  /* 0x000000ffff0f7224 */ /* 0x000fe200078e0014 */
[----:B------:R-:W-:Y:S01]  /*25d0*/  MOV R28, R11 ;  /* 0x0000000b001c7202 */ /* 0x000fe20000000f00 */
[----:B------:R-:W-:Y:S01]  /*25e0*/  IMAD.MOV.U32 R22, RZ, RZ, R19 ;  /* 0x000000ffff167224 */ /* 0x000fe200078e0013 */
[----:B------:R-:W-:Y:S01]  /*25f0*/  MOV R14, R16 ;  /* 0x00000010000e7202 */ /* 0x000fe20000000f00 */
[----:B------:R-:W-:Y:S01]  /*2600*/  IMAD.MOV.U32 R29, RZ, RZ, R13 ;  /* 0x000000ffff1d7224 */ /* 0x000fe200078e000d */
[----:B------:R-:W-:-:S05]  /*2610*/  MOV R27, R12 ;  /* 0x0000000c001b7202 */ /* 0x000fca0000000f00 */
[----:B------:R-:W-:Y:S01]  /*2620*/  @P1 MOV R25, R8 ;  /* 0x0000000800191202 */ /* 0x000fe20000000f00 */
[----:B------:R-:W-:Y:S01]  /*2630*/  @P1 IMAD.MOV.U32 R8, RZ, RZ, R17 ;  /* 0x000000ffff081224 */ /* 0x000fe200078e0011 */
[----:B------:R-:W-:Y:S01]  /*2640*/  @P0 MOV R15, R5 ;  /* 0x00000005000f0202 */ /* 0x000fe20000000f00 */
[--C-:B------:R-:W-:Y:S01]  /*2650*/  IMAD.MOV.U32 R17, RZ, RZ, R18.reuse ;  /* 0x000000ffff117224 */ /* 0x100fe200078e0012 */
[----:B------:R-:W-:Y:S01]  /*2660*/  ISETP.GT.AND P3, PT, R11, R25, PT ;  /* 0x000000190b00720c */ /* 0x000fe20003f64270 */
[----:B------:R-:W-:Y:S01]  /*2670*/  @P1 IMAD.MOV.U32 R17, RZ, RZ, R9 ;  /* 0x000000ffff111224 */ /* 0x000fe200078e0009 */
[----:B------:R-:W-:Y:S01]  /*2680*/  ISETP.GT.AND P2, PT, R8, R15, PT ;  /* 0x0000000f0800720c */ /* 0x000fe20003f44270 */
[----:B------:R-:W-:Y:S01]  /*2690*/  @P1 IMAD.MOV.U32 R9, RZ, RZ, R18 ;  /* 0x000000ffff091224 */ /* 0x000fe200078e0012 */
[----:B------:R-:W-:Y:S01]  /*26a0*/  @P0 MOV R5, R20 ;  /* 0x0000001400050202 */ /* 0x000fe20000000f00 */
[----:B------:R-:W-:Y:S02]  /*26b0*/  IMAD.MOV.U32 R18, RZ, RZ, R8 ;  /* 0x000000ffff127224 */ /* 0x000fe400078e0008 */
[----:B------:R-:W-:-:S02]  /*26c0*/  @P0 IMAD.MOV.U32 R14, RZ, RZ, R7 ;  /* 0x000000ffff0e0224 */ /* 0x000fc400078e0007 */
[----:B------:R-:W-:Y:S02]  /*26d0*/  @P0 IMAD.MOV.U32 R7, RZ, RZ, R16 ;  /* 0x000000ffff070224 */ /* 0x000fe400078e0010 */
[----:B------:R-:W-:Y:S02]  /*26e0*/  IMAD.MOV.U32 R16, RZ, RZ, R21 ;  /* 0x000000ffff107224 */ /* 0x000fe400078e0015 */
[----:B------:R-:W-:Y:S02]  /*26f0*/  @P3 IMAD.MOV.U32 R28, RZ, RZ, R25 ;  /* 0x000000ffff1c3224 */ /* 0x000fe400078e0019 */
[----:B------:R-:W-:Y:S02]  /*2700*/  @P2 IMAD.MOV.U32 R18, RZ, RZ, R15 ;  /* 0x000000ffff122224 */ /* 0x000fe400078e000f */
[----:B------:R-:W-:Y:S02]  /*2710*/  @P3 IMAD.MOV.U32 R25, RZ, RZ, R11 ;  /* 0x000000ffff193224 */ /* 0x000fe400078e000b */
[----:B------:R-:W-:-:S02]  /*2720*/  @P2 IMAD.MOV.U32 R15, RZ, RZ, R8 ;  /* 0x000000ffff0f2224 */ /* 0x000fc400078e0008 */
[----:B------:R-:W-:Y:S02]  /*2730*/  @P0 IMAD.MOV.U32 R16, RZ, RZ, R6 ;  /* 0x000000ffff100224 */ /* 0x000fe400078e0006 */
[----:B------:R-:W-:Y:S02]  /*2740*/  @P1 IMAD.MOV.U32 R22, RZ, RZ, R10 ;  /* 0x000000ffff161224 */ /* 0x000fe400078e000a */
[----:B------:R-:W-:Y:S01]  /*2750*/  @P0 IMAD.MOV.U32 R6, RZ, RZ, R21 ;  /* 0x000000ffff060224 */ /* 0x000fe200078e0015 */
[----:B------:R-:W-:Y:S01]  /*2760*/  ISETP.GT.AND P0, PT, R15, R5, PT ;  /* 0x000000050f00720c */ /* 0x000fe20003f04270 */
[----:B------:R-:W-:Y:S01]  /*2770*/  @P1 IMAD.MOV.U32 R10, RZ, RZ, R19 ;  /* 0x000000ffff0a1224 */ /* 0x000fe200078e0013 */
[----:B------:R-:W-:Y:S01]  /*2780*/  ISETP.GT.AND P1, PT, R25, R18, PT ;  /* 0x000000121900720c */ /* 0x000fe20003f24270 */
[----:B------:R-:W-:Y:S01]  /*2790*/  IMAD.MOV.U32 R23, RZ, RZ, R25 ;  /* 0x000000ffff177224 */ /* 0x000fe200078e0019 */
[----:B------:R-:W-:Y:S01]  /*27a0*/  @P3 MOV R27, R22 ;  /* 0x00000016001b3202 */ /* 0x000fe20000000f00 */
[----:B------:R-:W-:Y:S01]  /*27b0*/  IMAD.MOV.U32 R24, RZ, RZ, R15 ;  /* 0x000000ffff187224 */ /* 0x000fe200078e000f */
[----:B------:R-:W-:Y:S01]  /*27c0*/  MOV R19, R10 ;  /* 0x0000000a00137202 */ /* 0x000fe20000000f00 */
[----:B------:R-:W-:Y:S01]  /*27d0*/  IMAD.MOV.U32 R20, RZ, RZ, R9 ;  /* 0x000000ffff147224 */ /* 0x000fe200078e0009 */
[----:B------:R-:W-:Y:S01]  /*27e0*/  @P2 MOV R19, R14 ;  /* 0x0000000e00132202 */ /* 0x000fe20000000f00 */
[----:B------:R-:W-:-:S02]  /*27f0*/  @P3 IMAD.MOV.U32 R29, RZ, RZ, R17 ;  /* 0x000000ffff1d3224 */ /* 0x000fc400078e0011 */
[----:B------:R-:W-:Y:S01]  /*2800*/  @P2 IMAD.MOV.U32 R20, RZ, RZ, R16 ;  /* 0x000000ffff142224 */ /* 0x000fe200078e0010 */
[----:B------:R-:W-:Y:S01]  /*2810*/  @P2 MOV R16, R9 ;  /* 0x0000000900102202 */ /* 0x000fe20000000f00 */
[----:B------:R-:W-:Y:S02]  /*2820*/  @P0 IMAD.MOV.U32 R24, RZ, RZ, R5 ;  /* 0x000000ffff180224 */ /* 0x000fe400078e0005 */
[----:B------:R-:W-:Y:S01]  /*2830*/  @P1 IMAD.MOV.U32 R23, RZ, RZ, R18 ;  /* 0x000000ffff171224 */ /* 0x000fe200078e0012 */
[----:B------:R-:W-:Y:S01]  /*2840*/  @P1 MOV R18, R25 ;  /* 0x0000001900121202 */ /* 0x000fe20000000f00 */
[----:B------:R-:W-:Y:S01]  /*2850*/  @P3 IMAD.MOV.U32 R22, RZ, RZ, R12 ;  /* 0x000000ffff163224 */ /* 0x000fe200078e000c */
[----:B------:R-:W-:Y:S01]  /*2860*/  MOV R12, R27 ;  /* 0x0000001b000c7202 */ /* 0x000fe20000000f00 */
[----:B------:R-:W-:Y:S01]  /*2870*/  @P3 IMAD.MOV.U32 R17, RZ, RZ, R13 ;  /* 0x000000ffff113224 */ /* 0x000fe200078e000d */
[----:B------:R-:W-:Y:S01]  /*2880*/  ISETP.GT.AND P3, PT, R28, R23, PT ;  /* 0x000000171c00720c */ /* 0x000fe20003f64270 */
[----:B------:R-:W-:Y:S01]  /*2890*/  @P2 IMAD.MOV.U32 R14, RZ, RZ, R10 ;  /* 0x000000ffff0e2224 */ /* 0x000fe200078e000a */
[----:B------:R-:W-:Y:S01]  /*28a0*/  ISETP.GT.AND P2, PT, R18, R24, PT ;  /* 0x000000181200720c */ /* 0x000fe20003f44270 */
[----:B------:R-:W-:-:S02]  /*28b0*/  IMAD.MOV.U32 R21, RZ, RZ, R22 ;  /* 0x000000ffff157224 */ /* 0x000fc400078e0016 */
[----:B------:R-:W-:Y:S01]  /*28c0*/  IMAD.MOV.U32 R11, RZ, RZ, R28 ;  /* 0x000000ffff0b7224 */ /* 0x000fe200078e001c */
[----:B------:R-:W-:Y:S01]  /*28d0*/  MOV R25, R14 ;  /* 0x0000000e00197202 */ /* 0x000fe20000000f00 */
[----:B------:R-:W-:Y:S01]  /*28e0*/  IMAD.MOV.U32 R8, RZ, RZ, R18 ;  /* 0x000000ffff087224 */ /* 0x000fe200078e0012 */
[----:B------:R-:W-:Y:S01]  /*28f0*/  @P0 MOV R25, R7 ;  /* 0x0000000700190202 */ /* 0x000fe20000000f00 */
[----:B------:R-:W-:Y:S02]  /*2900*/  @P1 IMAD.MOV.U32 R21, RZ, RZ, R19 ;  /* 0x000000ffff151224 */ /* 0x000fe400078e0013 */
[----:B------:R-:W-:Y:S01]  /*2910*/  @P1 IMAD.MOV.U32 R19, RZ, RZ, R22 ;  /* 0x000000ffff131224 */ /* 0x000fe200078e0016 */
[----:B------:R-:W-:Y:S01]  /*2920*/  MOV R22, R17 ;  /* 0x0000001100167202 */ /* 0x000fe20000000f00 */
[----:B------:R-:W-:Y:S01]  /*2930*/  @P3 IMAD.MOV.U32 R11, RZ, RZ, R23 ;  /* 0x000000ffff0b3224 */ /* 0x000fe200078e0017 */
[----:B------:R-:W-:Y:S01]  /*2940*/  @P3 MOV R23, R28 ;  /* 0x0000001c00173202 */ /* 0x000fe20000000f00 */
[----:B------:R-:W-:Y:S01]  /*2950*/  @P2 IMAD.MOV.U32 R8, RZ, RZ, R24 ;  /* 0x000000ffff082224 */ /* 0x000fe200078e0018 */
[----:B------:R-:W-:Y:S01]  /*2960*/  @P2 MOV R24, R18 ;  /* 0x0000001200182202 */ /* 0x000fe20000000f00 */
[----:B------:R-:W-:Y:S01]  /*2970*/  @P1 IMAD.MOV.U32 R22, RZ, RZ, R20 ;  /* 0x000000ffff161224 */ /* 0x000fe200078e0014 */
[----:B------:R-:W-:Y:S01]  /*2980*/  @P3 MOV R12, R21 ;  /* 0x00000015000c3202 */ /* 0x000fe20000000f00 */
[----:B------:R-:W-:Y:S01]  /*2990*/  @P0 IMAD.MOV.U32 R5, RZ, RZ, R15 ;  /* 0x000000ffff050224 */ /* 0x000fe200078e000f */
[----:B------:R-:W-:Y:S01]  /*29a0*/  MOV R10, R19 ;  /* 0x00000013000a7202 */ /* 0x000fe20000000f00 */
[----:B------:R-:W-:Y:S01]  /*29b0*/  @P1 IMAD.MOV.U32 R20, RZ, RZ, R17 ;  /* 0x000000ffff141224 */ /* 0x000fe200078e0011 */
[----:B------:R-:W-:Y:S01]  /*29c0*/  ISETP.GT.AND P1, PT, R23, R8, PT ;  /* 0x000000081700720c */ /* 0x000fe20003f24270 */
[----:B------:R-:W-:-:S02]  /*29d0*/  IMAD.MOV.U32 R26, RZ, RZ, R16 ;  /* 0x000000ffff1a7224 */ /* 0x000fc400078e0010 */
[----:B------:R-:W-:Y:S01]  /*29e0*/  @P0 IMAD.MOV.U32 R26, RZ, RZ, R6 ;  /* 0x000000ffff1a0224 */ /* 0x000fe200078e0006 */
[----:B------:R-:W-:Y:S01]  /*29f0*/  @P0 MOV R6, R16 ;  /* 0x0000001000060202 */ /* 0x000fe20000000f00 */
[----:B------:R-:W-:Y:S01]  /*2a00*/  @P0 IMAD.MOV.U32 R7, RZ, RZ, R14 ;  /* 0x000000ffff070224 */ /* 0x000fe200078e000e */
[----:B------:R-:W-:Y:S01]  /*2a10*/  ISETP.GT.AND P0, PT, R24, R5, PT ;  /* 0x000000051800720c */ /* 0x000fe20003f04270 */
[----:B------:R-:W-:Y:S02]  /*2a20*/  IMAD.MOV.U32 R13, RZ, RZ, R29 ;  /* 0x000000ffff0d7224 */ /* 0x000fe400078e001d */
[----:B------:R-:W-:Y:S02]  /*2a30*/  @P3 IMAD.MOV.U32 R21, RZ, RZ, R27 ;  /* 0x000000ffff153224 */ /* 0x000fe400078e001b */
[----:B------:R-:W-:Y:S01]  /*2a40*/  IMAD.MOV.U32 R9, RZ, RZ, R20 ;  /* 0x000000ffff097224 */ /* 0x000fe200078e0014 */
[----:B------:R-:W-:Y:S01]  /*2a50*/  @P2 MOV R9, R26 ;  /* 0x0000001a00092202 */ /* 0x000fe20000000f00 */
[----:B------:R-:W-:-:S02]  /*2a60*/  @P3 IMAD.MOV.U32 R13, RZ, RZ, R22 ;  /* 0x000000ffff0d3224 */ /* 0x000fc400078e0016 */
[----:B------:R-:W-:Y:S02]  /*2a70*/  @P2 IMAD.MOV.U32 R10, RZ, RZ, R25 ;  /* 0x000000ffff0a2224 */ /* 0x000fe400078e0019 */
[----:B------:R-:W-:Y:S02]  /*2a80*/  @P3 IMAD.MOV.U32 R22, RZ, RZ, R29 ;  /* 0x000000ffff163224 */ /* 0x000fe400078e001d */
[----:B------:R-:W-:Y:S02]  /*2a90*/  @P2 IMAD.MOV.U32 R26, RZ, RZ, R20 ;  /* 0x000000ffff1a2224 */ /* 0x000fe400078e0014 */
[----:B------:R-:W-:Y:S01]  /*2aa0*/  @P2 IMAD.MOV.U32 R25, RZ, RZ, R19 ;  /* 0x000000ffff192224 */ /* 0x000fe200078e0013 */
[----:B------:R-:W-:Y:S01]  /*2ab0*/  MOV R18, R22 ;  /* 0x0000001600127202 */ /* 0x000fe20000000f00 */
[----:B------:R-:W-:Y:S02]  /*2ac0*/  IMAD.MOV.U32 R19, RZ, RZ, R21 ;  /* 0x000000ffff137224 */ /* 0x000fe400078e0015 */
[----:B------:R-:W-:Y:S01]  /*2ad0*/  @P1 IMAD.MOV.U32 R19, RZ, RZ, R10 ;  /* 0x000000ffff131224 */ /* 0x000fe200078e000a */
[----:B------:R-:W-:Y:S01]  /*2ae0*/  @P1 MOV R10, R21 ;  /* 0x00000015000a1202 */ /* 0x000fe20000000f00 */
[----:B------:R-:W-:Y:S01]  /*2af0*/  IMAD.MOV.U32 R17, RZ, RZ, R23 ;  /* 0x000000ffff117224 */ /* 0x000fe200078e0017 */
[----:B------:R-:W-:Y:S01]  /*2b00*/  MOV R21, R26 ;  /* 0x0000001a00157202 */ /* 0x000fe20000000f00 */
[----:B------:R-:W-:Y:S01]  /*2b10*/  IMAD.MOV.U32 R16, RZ, RZ, R25 ;  /* 0x000000ffff107224 */ /* 0x000fe200078e0019 */
[----:B------:R-:W-:Y:S01]  /*2b20*/  @P1 MOV R17, R8 ;  /* 0x0000000800111202 */ /* 0x000fe20000000f00 */
[----:B------:R-:W-:Y:S01]  /*2b30*/  IMAD.MOV.U32 R20, RZ, RZ, R24 ;  /* 0x000000ffff147224 */ /* 0x000fe200078e0018 */
[----:B------:R-:W-:Y:S01]  /*2b40*/  @P0 MOV R20, R5 ;  /* 0x0000000500140202 */ /* 0x000fe20000000f00 */
[----:B------:R-:W-:-:S02]  /*2b50*/  @P1 IMAD.MOV.U32 R18, RZ, RZ, R9 ;  /* 0x000000ffff121224 */ /* 0x000fc400078e0009 */
[----:B------:R-:W-:Y:S01]  /*2b60*/  @P0 IMAD.MOV.U32 R16, RZ, RZ, R7 ;  /* 0x000000ffff100224 */ /* 0x000fe200078e0007 */
[----:B------:R-:W-:Y:S01]  /*2b70*/  @P0 MOV R7, R25 ;  /* 0x0000001900070202 */ /* 0x000fe20000000f00 */
[----:B------:R-:W-:Y:S02]  /*2b80*/  @P0 IMAD.MOV.U32 R21, RZ, RZ, R6 ;  /* 0x000000ffff150224 */ /* 0x000fe400078e0006 */
[----:B------:R-:W-:Y:S02]  /*2b90*/  @P1 IMAD.MOV.U32 R9, RZ, RZ, R22 ;  /* 0x000000ffff091224 */ /* 0x000fe400078e0016 */
[----:B------:R-:W-:Y:S02]  /*2ba0*/  @P1 IMAD.MOV.U32 R8, RZ, RZ, R23 ;  /* 0x000000ffff081224 */ /* 0x000fe400078e0017 */
[----:B------:R-:W-:Y:S02]  /*2bb0*/  @P0 IMAD.MOV.U32 R6, RZ, RZ, R26 ;  /* 0x000000ffff060224 */ /* 0x000fe400078e001a */
[----:B------:R-:W-:-:S07]  /*2bc0*/  @P0 IMAD.MOV.U32 R5, RZ, RZ, R24 ;  /* 0x000000ffff050224 */ /* 0x000fce00078e0018 */
.L_x_46:
[----:B------:R-:W-:Y:S05]  /*2bd0*/  BSYNC.RECONVERGENT B0 ;  /* 0x0000000000007941 */ /* 0x000fea0003800200 */
.L_x_45:
[----:B------:R-:W-:-:S07]  /*2be0*/  IMAD.MOV.U32 R22, RZ, RZ, 0x2 ;  /* 0x00000002ff167424 */ /* 0x000fce00078e00ff */
.L_x_50:
[----:B------:R-:W0:Y:S01]  /*2bf0*/  S2R R24, SR_CgaCtaId ;  /* 0x0000000000187919 */ /* 0x000e220000008800 */
[C---:B------:R-:W-:Y:S01]  /*2c00*/  IADD3 R15, PT, PT, -R22.reuse, RZ, RZ ;  /* 0x000000ff160f7210 */ /* 0x040fe20007ffe1ff */
[----:B------:R-:W-:Y:S01]  /*2c10*/  VIADD R25, R22, 0xffffffff ;  /* 0xffffffff16197836 */ /* 0x000fe20000000000 */
[----:B------:R-:W-:Y:S01]  /*2c20*/  MOV R23, 0x400 ;  /* 0x0000040000177802 */ /* 0x000fe20000000f00 */
[----:B------:R-:W-:Y:S01]  /*2c30*/  BAR.SYNC.DEFER_BLOCKING 0x0 ;  /* 0x0000000000007b1d */ /* 0x000fe20000010000 */
[----:B------:R-:W-:Y:S02]  /*2c40*/  LOP3.LUT R14, R2, R15, RZ, 0xc0, !PT ;  /* 0x0000000f020e7212 */ /* 0x000fe400078ec0ff */
[----:B------:R-:W-:-:S03]  /*2c50*/  LOP3.LUT R25, R25, R2, RZ, 0xc0, !PT ;  /* 0x0000000219197212 */ /* 0x000fc600078ec0ff */
[----:B------:R-:W-:Y:S01]  /*2c60*/  IMAD R15, R14, 0x5, RZ ;  /* 0x000000050e0f7824 */ /* 0x000fe200078e02ff */
[----:B------:R-:W-:Y:S01]  /*2c70*/  SHF.R.U32.HI R14, RZ, 0x1, R22 ;  /* 0x00000001ff0e7819 */ /* 0x000fe20000011616 */
[----:B------:R-:W-:Y:S01]  /*2c80*/  IMAD R25, R25, 0x5, RZ ;  /* 0x0000000519197824 */ /* 0x000fe200078e02ff */
[----:B------:R-:W-:Y:S04]  /*2c90*/  BSSY.RECONVERGENT B0, `(.L_x_47) ;  /* 0x0000030000007945 */ /* 0x000fe80003800200 */
[----:B------:R-:W-:Y:S02]  /*2ca0*/  VIMNMX R28, PT, PT, R30, R25, PT ;  /* 0x000000191e1c7248 */ /* 0x000fe40003fe0100 */
[----:B0-----:R-:W-:Y:S02]  /*2cb0*/  LEA R23, R24, R23, 0x18 ;  /* 0x0000001718177211 */ /* 0x001fe400078ec0ff */
[----:B------:R-:W-:-:S03]  /*2cc0*/  VIMNMX R24, PT, PT, R30, R15, PT ;  /* 0x0000000f1e187248 */ /* 0x000fc60003fe0100 */
[----:B------:R-:W-:Y:S02]  /*2cd0*/  IMAD R26, R2, 0x3c, R23 ;  /* 0x0000003c021a7824 */ /* 0x000fe400078e0217 */
[----:B------:R-:W-:-:S03]  /*2ce0*/  IMAD R15, R14, 0x5, R24 ;  /* 0x000000050e0f7824 */ /* 0x000fc600078e0218 */
[----:B------:R-:W-:Y:S02]  /*2cf0*/  STS [R26], R5 ;  /* 0x000000051a007388 */ /* 0x000fe40000000800 */
[----:B------:R-:W-:Y:S02]  /*2d00*/  VIMNMX R15, PT, PT, R30, R15, PT ;  /* 0x0000000f1e0f7248 */ /* 0x000fe40003fe0100 */
[----:B------:R0:W-:Y:S03]  /*2d10*/  STS [R26+0x4], R6 ;  /* 0x000004061a007388 */ /* 0x0001e60000000800 */
[----:B------:R-:W-:Y:S01]  /*2d20*/  IMAD R27, R14, 0x5, R15 ;  /* 0x000000050e1b7824 */ /* 0x000fe200078e020f */
[----:B------:R1:W-:Y:S04]  /*2d30*/  STS [R26+0x8], R7 ;  /* 0x000008071a007388 */ /* 0x0003e80000000800 */
[----:B------:R-:W-:Y:S01]  /*2d40*/  VIMNMX R14, PT, PT, R30, R27, PT ;  /* 0x0000001b1e0e7248 */ /* 0x000fe20003fe0100 */
[----:B------:R1:W-:Y:S01]  /*2d50*/  STS [R26+0xc], R20 ;  /* 0x00000c141a007388 */ /* 0x0003e20000000800 */
[----:B0-----:R-:W-:-:S03]  /*2d60*/  VIADDMNMX R6, R15, -R24, R28, PT ;  /* 0x800000180f067246 */ /* 0x001fc6000380011c */
[----:B------:R-:W-:Y:S01]  /*2d70*/  IMAD.IADD R5, R14, 0x1, -R15 ;  /* 0x000000010e057824 */ /* 0x000fe200078e0a0f */
[----:B------:R1:W-:Y:S04]  /*2d80*/  STS [R26+0x10], R21 ;  /* 0x000010151a007388 */ /* 0x0003e80000000800 */
[CC--:B------:R-:W-:Y:S01]  /*2d90*/  ISETP.GE.AND P0, PT, R28.reuse, R5.reuse, PT ;  /* 0x000000051c00720c */ /* 0x0c0fe20003f06270 */
[----:B------:R1:W-:Y:S01]  /*2da0*/  STS [R26+0x14], R16 ;  /* 0x000014101a007388 */ /* 0x0003e20000000800 */
[----:B------:R-:W-:-:S03]  /*2db0*/  IADD3 R5, PT, PT, R28, -R5, RZ ;  /* 0x800000051c057210 */ /* 0x000fc60007ffe0ff */
[----:B------:R1:W-:Y:S01]  /*2dc0*/  STS [R26+0x18], R8 ;  /* 0x000018081a007388 */ /* 0x0003e20000000800 */
[----:B------:R-:W-:-:S03]  /*2dd0*/  SEL R5, R5, RZ, P0 ;  /* 0x000000ff05057207 */ /* 0x000fc60000000000 */
[----:B------:R1:W-:Y:S01]  /*2de0*/  STS [R26+0x1c], R9 ;  /* 0x00001c091a007388 */ /* 0x0003e20000000800 */
[----:B------:R-:W-:-:S03]  /*2df0*/  ISETP.GE.AND P0, PT, R5, R6, PT ;  /* 0x000000060500720c */ /* 0x000fc60003f06270 */
        /* <DEDUP_REMOVED lines=9> */
[----:B-1----:R-:W-:-:S07]  /*2e90*/  IMAD.IADD R12, R28, 0x1, R15 ;  /* 0x000000011c0c7824 */ /* 0x002fce00078e020f */
.L_x_49:
[----:B------:R-:W-:-:S05]  /*2ea0*/  IMAD.IADD R7, R6, 0x1, -R5 ;  /* 0x0000000106077824 */ /* 0x000fca00078e0a05 */
[----:B------:R-:W-:-:S04]  /*2eb0*/  LEA.HI R8, R7, R7, RZ, 0x1 ;  /* 0x0000000707087211 */ /* 0x000fc800078f08ff */
[----:B------:R-:W-:-:S04]  /*2ec0*/  LEA.HI.SX32 R7, R8, R5, 0x1f ;  /* 0x0000000508077211 */ /* 0x000fc800078ffaff */
[-C--:B------:R-:W-:Y:S02]  /*2ed0*/  LOP3.LUT R9, RZ, R7.reuse, RZ, 0x33, !PT ;  /* 0x00000007ff097212 */ /* 0x080fe400078e33ff */
[----:B------:R-:W-:-:S03]  /*2ee0*/  IADD3 R8, PT, PT, R24, R7, RZ ;  /* 0x0000000718087210 */ /* 0x000fc60007ffe0ff */
        /* <DEDUP_REMOVED lines=10> */
.L_x_48:
[----:B------:R-:W-:Y:S05]  /*2f90*/  BSYNC.RECONVERGENT B0 ;  /* 0x0000000000007941 */ /* 0x000fea0003800200 */
.L_x_47:
[----:B------:R-:W-:Y:S02]  /*2fa0*/  IADD3 R6, PT, PT, R24, R5, RZ ;  /* 0x0000000518067210 */ /* 0x000fe40007ffe0ff */
[----:B------:R-:W-:Y:S02]  /*2fb0*/  IADD3 R28, PT, PT, -R5, R15, R28 ;  /* 0x0000000f051c7210 */ /* 0x000fe40007ffe11c */
[----:B------:R-:W-:Y:S01]  /*2fc0*/  PLOP3.LUT P0, PT, PT, PT, PT, 0x8, 0x80 ;  /* 0x000000000080781c */ /* 0x000fe20003f0e170 */
[--C-:B-1----:R-:W-:Y:S01]  /*2fd0*/  IMAD R16, R6, 0xc, R23.reuse ;  /* 0x0000000c06107824 */ /* 0x102fe200078e0217 */
[C---:B------:R-:W-:Y:S01]  /*2fe0*/  ISETP.GE.AND P2, PT, R28.reuse, R14, PT ;  /* 0x0000000e1c00720c */ /* 0x040fe20003f46270 */
[----:B------:R-:W-:Y:S01]  /*2ff0*/  IMAD R17, R28, 0xc, R23 ;  /* 0x0000000c1c117824 */ /* 0x000fe200078e0217 */
[----:B------:R-:W-:Y:S01]  /*3000*/  IADD3 R10, PT, PT, R6, 0x1, RZ ;  /* 0x00000001060a7810 */ /* 0x000fe20007ffe0ff */
[----:B------:R-:W-:Y:S01]  /*3010*/  VIADD R9, R28, 0x1 ;  /* 0x000000011c097836 */ /* 0x000fe20000000000 */
[----:B------:R-:W-:Y:S04]  /*3020*/  LDS R26, [R16] ;  /* 0x00000000101a7984 */ /* 0x000fe80000000800 */
        /* <DEDUP_REMOVED lines=11> */
[----:B------:R-:W-:Y:S02]  /*30e0*/  @!P0 IMAD.MOV R9, RZ, RZ, R28 ;  /* 0x000000ffff098224 */ /* 0x000fe400078e021c */
[----:B------:R-:W-:Y:S01]  /*30f0*/  @P0 IMAD.MOV R10, RZ, RZ, R6 ;  /* 0x000000ffff0a0224 */ /* 0x000fe200078e0206 */
[----:B------:R-:W0:Y:S01]  /*3100*/  @!P0 LDS R26, [R16+0xc] ;  /* 0x00000c00101a8984 */ /* 0x000e220000000800 */
[----:B------:R-:W-:Y:S02]  /*3110*/  SEL R6, R13, R24, P0 ;  /* 0x000000180d067207 */ /* 0x000fe40000000000 */
[C---:B------:R-:W-:Y:S01]  /*3120*/  ISETP.GE.AND P2, PT, R9.reuse, R14, PT ;  /* 0x0000000e0900720c */ /* 0x040fe20003f46270 */
[----:B------:R-:W-:Y:S01]  /*3130*/  VIADD R28, R10, 0x1 ;  /* 0x000000010a1c7836 */ /* 0x000fe20000000000 */
[----:B------:R-:W-:Y:S01]  /*3140*/  IADD3 R8, PT, PT, R9, 0x1, RZ ;  /* 0x0000000109087810 */ /* 0x000fe20007ffe0ff */
        /* <DEDUP_REMOVED lines=9> */
[----:B------:R-:W-:Y:S01]  /*31e0*/  @P1 IMAD.MOV R28, RZ, RZ, R10 ;  /* 0x000000ffff1c1224 */ /* 0x000fe200078e020a */
[----:B--2---:R-:W-:Y:S01]  /*31f0*/  SEL R16, R12, R25, P1 ;  /* 0x000000190c107207 */ /* 0x004fe20000800000 */
[----:B------:R-:W-:Y:S02]  /*3200*/  @!P1 IMAD.MOV R8, RZ, RZ, R9 ;  /* 0x000000ffff089224 */ /* 0x000fe400078e0209 */
[C-C-:B------:R-:W-:Y:S01]  /*3210*/  @!P1 IMAD R9, R28.reuse, 0xc, R23.reuse ;  /* 0x0000000c1c099824 */ /* 0x140fe200078e0217 */
[----:B------:R-:W-:Y:S01]  /*3220*/  IADD3 R18, PT, PT, R28, 0x1, RZ ;  /* 0x000000011c127810 */ /* 0x000fe20007ffe0ff */
[C---:B------:R-:W-:Y:S01]  /*3230*/  @P1 IMAD R10, R8.reuse, 0xc, R23 ;  /* 0x0000000c080a1824 */ /* 0x040fe200078e0217 */
[C---:B------:R-:W-:Y:S01]  /*3240*/  ISETP.GE.AND P2, PT, R8.reuse, R14, PT ;  /* 0x0000000e0800720c */ /* 0x040fe20003f46270 */
[----:B------:R-:W-:Y:S01]  /*3250*/  VIADD R17, R8, 0x1 ;  /* 0x0000000108117836 */ /* 0x000fe20000000000 */
[----:B------:R-:W-:Y:S04]  /*3260*/  @!P1 LDS R26, [R9] ;  /* 0x00000000091a9984 */ /* 0x000fe80000000800 */
[----:B------:R-:W0:Y:S04]  /*3270*/  @P1 LDS R11, [R10] ;  /* 0x000000000a0b1984 */ /* 0x000e280000000800 */
[----:B------:R-:W-:Y:S04]  /*3280*/  @!P1 LDS R24, [R9+0x4] ;  /* 0x0000040009189984 */ /* 0x000fe80000000800 */
[----:B------:R-:W-:Y:S04]  /*3290*/  @!P1 LDS R25, [R9+0x8] ;  /* 0x0000080009199984 */ /* 0x000fe80000000800 */
[----:B------:R-:W1:Y:S04]  /*32a0*/  @P1 LDS R13, [R10+0x4] ;  /* 0x000004000a0d1984 */ /* 0x000e680000000800 */
[----:B------:R-:W2:Y:S01]  /*32b0*/  @P1 LDS R12, [R10+0x8] ;  /* 0x000008000a0c1984 */ /* 0x000ea20000000800 */
[----:B0-----:R-:W-:-:S04]  /*32c0*/  @!P2 ISETP.GT.AND P1, PT, R11, R26, PT ;  /* 0x0000001a0b00a20c */ /* 0x001fc80003f24270 */
[----:B------:R-:W-:-:S04]  /*32d0*/  @!P2 ISETP.GE.OR P0, PT, R28, R15, P1 ;  /* 0x0000000f1c00a20c */ /* 0x000fc80000f06670 */
[----:B-1----:R-:W-:Y:S02]  /*32e0*/  SEL R9, R13, R24, P0 ;  /* 0x000000180d097207 */ /* 0x002fe40000000000 */
[----:B--2---:R-:W-:-:S07]  /*32f0*/  SEL R10, R12, R25, P0 ;  /* 0x000000190c0a7207 */ /* 0x004fce0000000000 */
[----:B------:R-:W-:Y:S01]  /*3300*/  @P0 IMAD.MOV R18, RZ, RZ, R28 ;  /* 0x000000ffff120224 */ /* 0x000fe200078e021c */
[----:B------:R-:W-:Y:S02]  /*3310*/  @!P0 IADD3 R17, PT, PT, R8, RZ, RZ ;  /* 0x000000ff08118210 */ /* 0x000fe40007ffe0ff */
[----:B------:R-:W-:Y:S01]  /*3320*/  SEL R8, R11, R26, P0 ;  /* 0x0000001a0b087207 */ /* 0x000fe20000000000 */
[C-C-:B------:R-:W-:Y:S01]  /*3330*/  @!P0 IMAD R19, R18.reuse, 0xc, R23.reuse ;  /* 0x0000000c12138824 */ /* 0x140fe200078e0217 */
[C---:B------:R-:W-:Y:S01]  /*3340*/  ISETP.GE.AND P1, PT, R17.reuse, R14, PT ;  /* 0x0000000e1100720c */ /* 0x040fe20003f26270 */
[C---:B------:R-:W-:Y:S01]  /*3350*/  @P0 IMAD R27, R17.reuse, 0xc, R23 ;  /* 0x0000000c111b0824 */ /* 0x040fe200078e0217 */
[----:B------:R-:W-:Y:S01]  /*3360*/  IADD3 R28, PT, PT, R18, 0x1, RZ ;  /* 0x00000001121c7810 */ /* 0x000fe20007ffe0ff */
[----:B------:R-:W-:Y:S01]  /*3370*/  VIADD R29, R17, 0x1 ;  /* 0x00000001111d7836 */ /* 0x000fe20000000000 */
[----:B------:R-:W-:Y:S04]  /*3380*/  @!P0 LDS R26, [R19] ;  /* 0x00000000131a8984 */ /* 0x000fe80000000800 */
        /* <DEDUP_REMOVED lines=11> */
[----:B------:R-:W-:Y:S01]  /*3440*/  SEL R17, R11, R26, P0 ;  /* 0x0000001a0b117207 */ /* 0x000fe20000000000 */
[----:B------:R-:W-:Y:S01]  /*3450*/  @P0 IMAD.MOV R28, RZ, RZ, R18 ;  /* 0x000000ffff1c0224 */ /* 0x000fe200078e0212 */
[----:B------:R-:W-:Y:S02]  /*3460*/  SEL R18, R13, R24, P0 ;  /* 0x000000180d127207 */ /* 0x000fe40000000000 */
[C---:B------:R-:W-:Y:S01]  /*3470*/  ISETP.GE.AND P3, PT, R29.reuse, R14, PT ;  /* 0x0000000e1d00720c */ /* 0x040fe20003f66270 */
[--C-:B------:R-:W-:Y:S02]  /*3480*/  @P0 IMAD R29, R29, 0xc, R23.reuse ;  /* 0x0000000c1d1d0824 */ /* 0x100fe400078e0217 */
        /* <DEDUP_REMOVED lines=15> */
[----:B------:R-:W0:Y:S01]  /*3580*/  LDCU.U8 UR4, c[0x0][0x380] ;  /* 0x00007000ff0477ac */ /* 0x000e220008000000 */
[----:B------:R-:W1:Y:S01]  /*3590*/  S2R R25, SR_LANEID ;  /* 0x0000000000197919 */ /* 0x000e620000000000 */
[----:B------:R-:W-:Y:S01]  /*35a0*/  IMAD.WIDE.U32 R14, R3, 0x500, RZ ;  /* 0x00000500030e7825 */ /* 0x000fe200078e00ff */
[----:B0-----:R-:W-:-:S04]  /*35b0*/  UPRMT UR4, UR4, 0x8880, URZ ;  /* 0x0000888004047896 */ /* 0x001fc800080000ff */
[----:B------:R-:W-:Y:S01]  /*35c0*/  UISETP.NE.AND UP0, UPT, UR4, URZ, UPT ;  /* 0x000000ff0400728c */ /* 0x000fe2000bf05270 */
[----:B-1----:R-:W-:Y:S01]  /*35d0*/  IMAD R22, R25, 0x30, R4 ;  /* 0x0000003019167824 */ /* 0x002fe200078e0204 */
[----:B------:R-:W-:Y:S07]  /*35e0*/  BAR.SYNC.DEFER_BLOCKING 0x0 ;  /* 0x0000000000007b1d */ /* 0x000fee0000010000 */
[----:B------:R-:W-:Y:S05]  /*35f0*/  BRA.U !UP0, `(.L_x_51) ;  /* 0x0000000508247547 */ /* 0x000fea000b800000 */
[----:B------:R-:W-:Y:S01]  /*3600*/  ISETP.NE.AND P0, PT, R2, RZ, PT ;  /* 0x000000ff0200720c */ /* 0x000fe20003f05270 */
[----:B------:R-:W-:Y:S01]  /*3610*/  STS [R22], R5 ;  /* 0x0000000516007388 */ /* 0x000fe20000000800 */
[----:B------:R-:W-:-:S03]  /*3620*/  IMAD R3, R3, 0x500, RZ ;  /* 0x0000050003037824 */ /* 0x000fc600078e02ff */
[----:B------:R-:W-:Y:S04]  /*3630*/  STS [R22+0x4], R6 ;  /* 0x0000040616007388 */ /* 0x000fe80000000800 */
[----:B------:R0:W-:Y:S04]  /*3640*/  STS [R22+0x8], R7 ;  /* 0x0000080716007388 */ /* 0x0001e80000000800 */
[----:B------:R-:W-:Y:S04]  /*3650*/  STS [R22+0xc], R20 ;  /* 0x00000c1416007388 */ /* 0x000fe80000000800 */
[----:B------:R-:W-:Y:S01]  /*3660*/  STS [R22+0x10], R21 ;  /* 0x0000101516007388 */ /* 0x000fe20000000800 */
[----:B0-----:R-:W0:Y:S03]  /*3670*/  LDC.64 R6, c[0x0][0x398] ;  /* 0x0000e600ff067b82 */ /* 0x001e260000000a00 */
        /* <DEDUP_REMOVED lines=9> */
[----:B------:R1:W-:Y:S01]  /*3710*/  STS [R22+0x38], R12 ;  /* 0x0000380c16007388 */ /* 0x0003e20000000800 */
        /* <DEDUP_REMOVED lines=18> */
[----:B------:R-:W1:Y:S01]  /*3840*/  S2R R2, SR_TID.X ;  /* 0x0000000000027919 */ /* 0x000e620000002100 */
[----:B------:R2:W3:Y:S01]  /*3850*/  LDS R10, [R23+0x3c00] ;  /* 0x003c0000170a7984 */ /* 0x0004e20000000800 */
[----:B-1----:R-:W-:-:S05]  /*3860*/  LOP3.LUT R12, R2, 0x3e0, RZ, 0xc0, !PT ;  /* 0x000003e0020c7812 */ /* 0x002fca00078ec0ff */
[----:B------:R-:W-:Y:S01]  /*3870*/  IMAD R14, R12, 0x5, RZ ;  /* 0x000000050c0e7824 */ /* 0x000fe200078e02ff */
[----:B------:R-:W-:-:S04]  /*3880*/  LOP3.LUT R12, R2, 0x1f, RZ, 0xc0, !PT ;  /* 0x0000001f020c7812 */ /* 0x000fc800078ec0ff */
[C---:B------:R-:W-:Y:S02]  /*3890*/  IADD3 R3, P0, P1, R14.reuse, R3, R12 ;  /* 0x000000030e037210 */ /* 0x040fe4000791e00c */
[----:B------:R-:W-:Y:S02]  /*38a0*/  LOP3.LUT R12, R14, 0x1f, R2, 0xf8, !PT ;  /* 0x0000001f0e0c7812 */ /* 0x000fe400078ef802 */
[----:B------:R-:W-:Y:S01]  /*38b0*/  IADD3.X R14, PT, PT, RZ, R15, RZ, P0, P1 ;  /* 0x0000000fff0e7210 */ /* 0x000fe200007e24ff */
[----:B0-----:R-:W-:Y:S01]  /*38c0*/  IMAD.WIDE.U32 R2, R3, 0xc, R6 ;  /* 0x0000000c03027825 */ /* 0x001fe200078e0006 */
[----:B------:R-:W-:-:S03]  /*38d0*/  IADD3 R15, PT, PT, R12, 0x20, RZ ;  /* 0x000000200c0f7810 */ /* 0x000fc60007ffe0ff */
[----:B------:R-:W-:Y:S02]  /*38e0*/  IMAD R7, R14, 0xc, RZ ;  /* 0x0000000c0e077824 */ /* 0x000fe400078e02ff */
[----:B--2---:R-:W-:Y:S01]  /*38f0*/  VIADD R23, R12, 0x40 ;  /* 0x000000400c177836 */ /* 0x004fe20000000000 */
[-C--:B---3--:R-:W-:Y:S02]  /*3900*/  ISETP.GE.AND P0, PT, R0, R10.reuse, PT ;  /* 0x0000000a0000720c */ /* 0x088fe40003f06270 */
[-C--:B------:R-:W-:Y:S01]  /*3910*/  ISETP.GE.AND P1, PT, R15, R10.reuse, PT ;  /* 0x0000000a0f00720c */ /* 0x080fe20003f26270 */
[C---:B------:R-:W-:Y:S01]  /*3920*/  VIADD R15, R12.reuse, 0x60 ;  /* 0x000000600c0f7836 */ /* 0x040fe20000000000 */
[----:B------:R-:W-:Y:S01]  /*3930*/  IADD3 R3, PT, PT, R3, R7, RZ ;  /* 0x0000000703037210 */ /* 0x000fe20007ffe0ff */
[----:B------:R-:W-:Y:S01]  /*3940*/  VIADD R7, R12, 0x80 ;  /* 0x000000800c077836 */ /* 0x000fe20000000000 */
[-C--:B------:R-:W-:Y:S02]  /*3950*/  ISETP.GE.AND P2, PT, R23, R10.reuse, PT ;  /* 0x0000000a1700720c */ /* 0x080fe40003f46270 */
[----:B------:R-:W-:-:S05]  /*3960*/  ISETP.GE.AND P3, PT, R15, R10, PT ;  /* 0x0000000a0f00720c */ /* 0x000fca0003f66270 */
        /* <DEDUP_REMOVED lines=18> */
.L_x_51:
[----:B------:R-:W-:Y:S01]  /*3a90*/  ISETP.NE.AND P0, PT, R2, RZ, PT ;  /* 0x000000ff0200720c */ /* 0x000fe20003f05270 */
[----:B------:R-:W-:Y:S01]  /*3aa0*/  STS [R22], R5 ;  /* 0x0000000516007388 */ /* 0x000fe20000000800 */
[----:B------:R-:W0:Y:S03]  /*3ab0*/  LDC.64 R2, c[0x0][0x3b0] ;  /* 0x0000ec00ff027b82 */ /* 0x000e260000000a00 */
[----:B------:R-:W-:Y:S04]  /*3ac0*/  STS [R22+0x4], R6 ;  /* 0x0000040616007388 */ /* 0x000fe80000000800 */
        /* <DEDUP_REMOVED lines=28> */
[----:B------:R2:W-:Y:S04]  /*3c90*/  LDS R37, [R4+0x608] ;  /* 0x0006080004257984 */ /* 0x0005e80000000800 */
[----:B------:R-:W-:Y:S01]  /*3ca0*/  @!P0 STS [R23+0x3c00], R30 ;  /* 0x003c001e17008388 */ /* 0x000fe20000000800 */
[----:B------:R-:W-:Y:S01]  /*3cb0*/  BAR.SYNC.DEFER_BLOCKING 0x0 ;  /* 0x0000000000007b1d */ /* 0x000fe20000010000 */
[----:B-1----:R-:W-:-:S05]  /*3cc0*/  IADD3 R10, P0, PT, R14, R0, RZ ;  /* 0x000000000e0a7210 */ /* 0x002fca0007f1e0ff */
[----:B------:R-:W-:Y:S01]  /*3cd0*/  IMAD.X R14, RZ, RZ, R15, P0 ;  /* 0x000000ffff0e7224 */ /* 0x000fe200000e060f */
[----:B------:R-:W1:Y:S01]  /*3ce0*/  S2R R16, SR_TID.X ;  /* 0x0000000000107919 */ /* 0x000e620000002100 */
[----:B0-----:R-:W-:-:S04]  /*3cf0*/  IMAD.WIDE.U32 R2, R10, 0xc, R2 ;  /* 0x0000000c0a027825 */ /* 0x001fc800078e0002 */
[----:B------:R-:W-:-:S05]  /*3d00*/  IMAD R15, R14, 0xc, RZ ;  /* 0x0000000c0e0f7824 */ /* 0x000fca00078e02ff */
[----:B------:R-:W-:Y:S01]  /*3d10*/  IADD3 R3, PT, PT, R15, R3, RZ ;  /* 0x000000030f037210 */ /* 0x000fe20007ffe0ff */
[----:B------:R0:W3:Y:S01]  /*3d20*/  LDS R6, [R23+0x3c00] ;  /* 0x003c000017067984 */ /* 0x0000e20000000800 */
[----:B-1----:R-:W-:-:S05]  /*3d30*/  LOP3.LUT R8, R16, 0x3e0, RZ, 0xc0, !PT ;  /* 0x000003e010087812 */ /* 0x002fca00078ec0ff */
[----:B------:R-:W-:-:S05]  /*3d40*/  IMAD R8, R8, 0x5, RZ ;  /* 0x0000000508087824 */ /* 0x000fca00078e02ff */
[----:B------:R-:W-:-:S04]  /*3d50*/  LOP3.LUT R8, R8, 0x1f, R16, 0xf8, !PT ;  /* 0x0000001f08087812 */ /* 0x000fc800078ef810 */
[C---:B--2---:R-:W-:Y:S01]  /*3d60*/  IADD3 R4, PT, PT, R8.reuse, 0x20, RZ ;  /* 0x0000002008047810 */ /* 0x044fe20007ffe0ff */
[C---:B0-----:R-:W-:Y:S02]  /*3d70*/  VIADD R23, R8.reuse, 0x60 ;  /* 0x0000006008177836 */ /* 0x041fe40000000000 */
[----:B------:R-:W-:Y:S01]  /*3d80*/  VIADD R15, R8, 0x80 ;  /* 0x00000080080f7836 */ /* 0x000fe20000000000 */
[-C--:B---3--:R-:W-:Y:S01]  /*3d90*/  ISETP.GE.AND P0, PT, R0, R6.reuse, PT ;  /* 0x000000060000720c */ /* 0x088fe20003f06270 */
[----:B------:R-:W-:Y:S01]  /*3da0*/  VIADD R0, R8, 0x40 ;  /* 0x0000004008007836 */ /* 0x000fe20000000000 */
[-C--:B------:R-:W-:Y:S02]  /*3db0*/  ISETP.GE.AND P1, PT, R4, R6.reuse, PT ;  /* 0x000000060400720c */ /* 0x080fe40003f26270 */
[-C--:B------:R-:W-:Y:S02]  /*3dc0*/  ISETP.GE.AND P3, PT, R23, R6.reuse, PT ;  /* 0x000000061700720c */ /* 0x080fe40003f66270 */
[----:B------:R-:W-:-:S02]  /*3dd0*/  ISETP.GE.AND P2, PT, R0, R6, PT ;  /* 0x000000060000720c */ /* 0x000fc40003f46270 */
        /* <DEDUP_REMOVED lines=18> */
.L_x_52:
        /* <DEDUP_REMOVED lines=16> */
.L_x_112:


//--------------------- .text._ZN3cub18CUB_300001_SM_10006detail10merge_sort26DeviceMergeSortMergeKernelINS2_10policy_hubIN6thrust24THRUST_300001_SM_1000_NS6detail15normal_iteratorINS6_10device_ptrI6RunnerEEEEE9Policy600ESC_PNS0_8NullTypeESC_SG_jN4cuda3std3__44lessISA_EESA_SF_EEvbT2_T3_T4_PT6_PT7_T5_PSO_SO_NS1_7vsmem_tE --------------------------
	.section	.text._ZN3cub18CUB_300001_SM_10006detail10merge_sort26DeviceMergeSortMergeKernelINS2_10policy_hubIN6thrust24THRUST_300001_SM_1000_NS6detail15normal_iteratorINS6_10device_ptrI6RunnerEEEEE9Policy600ESC_PNS0_8NullTypeESC_SG_jN4cuda3std3__44lessISA_EESA_SF_EEvbT2_T3_T4_PT6_PT7_T5_PSO_SO_NS1_7vsmem_tE,"ax",@progbits
	.align	128
        .global         _ZN3cub18CUB_300001_SM_10006detail10merge_sort26DeviceMergeSortMergeKernelINS2_10policy_hubIN6thrust24THRUST_300001_SM_1000_NS6detail15normal_iteratorINS6_10device_ptrI6RunnerEEEEE9Policy600ESC_PNS0_8NullTypeESC_SG_jN4cuda3std3__44lessISA_EESA_SF_EEvbT2_T3_T4_PT6_PT7_T5_PSO_SO_NS1_7vsmem_tE
        .type           _ZN3cub18CUB_300001_SM_10006detail10merge_sort26DeviceMergeSortMergeKernelINS2_10policy_hubIN6thrust24THRUST_300001_SM_1000_NS6detail15normal_iteratorINS6_10device_ptrI6RunnerEEEEE9Policy600ESC_PNS0_8NullTypeESC_SG_jN4cuda3std3__44lessISA_EESA_SF_EEvbT2_T3_T4_PT6_PT7_T5_PSO_SO_NS1_7vsmem_tE,@function
        .size           _ZN3cub18CUB_300001_SM_10006detail10merge_sort26DeviceMergeSortMergeKernelINS2_10policy_hubIN6thrust24THRUST_300001_SM_1000_NS6detail15normal_iteratorINS6_10device_ptrI6RunnerEEEEE9Policy600ESC_PNS0_8NullTypeESC_SG_jN4cuda3std3__44lessISA_EESA_SF_EEvbT2_T3_T4_PT6_PT7_T5_PSO_SO_NS1_7vsmem_tE,(.L_x_113 - _ZN3cub18CUB_300001_SM_10006detail10merge_sort26DeviceMergeSortMergeKernelINS2_10policy_hubIN6thrust24THRUST_300001_SM_1000_NS6detail15normal_iteratorINS6_10device_ptrI6RunnerEEEEE9Policy600ESC_PNS0_8NullTypeESC_SG_jN4cuda3std3__44lessISA_EESA_SF_EEvbT2_T3_T4_PT6_PT7_T5_PSO_SO_NS1_7vsmem_tE)
        .other          _ZN3cub18CUB_300001_SM_10006detail10merge_sort26DeviceMergeSortMergeKernelINS2_10policy_hubIN6thrust24THRUST_300001_SM_1000_NS6detail15normal_iteratorINS6_10device_ptrI6RunnerEEEEE9Policy600ESC_PNS0_8NullTypeESC_SG_jN4cuda3std3__44lessISA_EESA_SF_EEvbT2_T3_T4_PT6_PT7_T5_PSO_SO_NS1_7vsmem_tE,@"STO_CUDA_ENTRY STV_DEFAULT"
_ZN3cub18CUB_300001_SM_10006detail10merge_sort26DeviceMergeSortMergeKernelINS2_10policy_hubIN6thrust24THRUST_300001_SM_1000_NS6detail15normal_iteratorINS6_10device_ptrI6RunnerEEEEE9Policy600ESC_PNS0_8NullTypeESC_SG_jN4cuda3std3__44lessISA_EESA_SF_EEvbT2_T3_T4_PT6_PT7_T5_PSO_SO_NS1_7vsmem_tE:
.text._ZN3cub18CUB_300001_SM_10006detail10merge_sort26DeviceMergeSortMergeKernelINS2_10policy_hubIN6thrust24THRUST_300001_SM_1000_NS6detail15normal_iteratorINS6_10device_ptrI6RunnerEEEEE9Policy600ESC_PNS0_8NullTypeESC_SG_jN4cuda3std3__44lessISA_EESA_SF_EEvbT2_T3_T4_PT6_PT7_T5_PSO_SO_NS1_7vsmem_tE:
[----:B------:R-:W-:Y:S01]  /*0000*/  LDC R1, c[0x0][0x37c] ;  /* 0x0000df00ff017b82 */ /* 0x000fe20000000800 */
[----:B------:R-:W0:Y:S01]  /*0010*/  S2R R3, SR_CTAID.X ;  /* 0x0000000000037919 */ /* 0x000e220000002500 */
[----:B------:R-:W1:Y:S01]  /*0020*/  LDCU UR4, c[0x0][0x370] ;  /* 0x00006e00ff0477ac */ /* 0x000e620008000800 */
[----:B------:R-:W2:Y:S01]  /*0030*/  S2R R2, SR_TID.X ;  /* 0x0000000000027919 */ /* 0x000ea20000002100 */
[----:B------:R-:W3:Y:S01]  /*0040*/  LDCU.64 UR6, c[0x0][0x358] ;  /* 0x00006b00ff0677ac */ /* 0x000ee20008000a00 */
[----:B-1----:R-:W-:-:S06]  /*0050*/  UIADD3 UR4, UPT, UPT, UR4, -0x1, URZ ;  /* 0xffffffff04047890 */ /* 0x002fcc000fffe0ff */
[C---:B0-----:R-:W-:Y:S01]  /*0060*/  ISETP.GE.U32.AND P0, PT, R3.reuse, UR4, PT ;  /* 0x0000000403007c0c */ /* 0x041fe2000bf06070 */
[----:B------:R-:W-:-:S12]  /*0070*/  IMAD R0, R3, 0x500, RZ ;  /* 0x0000050003007824 */ /* 0x000fd800078e02ff */
[----:B--23--:R-:W-:Y:S05]  /*0080*/  @P0 BRA `(.L_x_53) ;  /* 0x0000001800780947 */ /* 0x00cfea0003800000 */
[----:B------:R-:W0:Y:S01]  /*0090*/  LDC.64 R4, c[0x0][0x3b8] ;  /* 0x0000ee00ff047b82 */ /* 0x000e220000000a00 */
[----:B------:R-:W1:Y:S07]  /*00a0*/  LDCU.U8 UR4, c[0x0][0x380] ;  /* 0x00007000ff0477ac */ /* 0x000e6e0008000000 */
[----:B------:R-:W2:Y:S08]  /*00b0*/  LDC R10, c[0x0][0x3c0] ;  /* 0x0000f000ff0a7b82 */ /* 0x000eb00000000800 */
[----:B------:R-:W3:Y:S01]  /*00c0*/  LDC R14, c[0x0][0x398] ;  /* 0x0000e600ff0e7b82 */ /* 0x000ee20000000800 */
[----:B0-----:R-:W-:-:S05]  /*00d0*/  IMAD.WIDE.U32 R4, R3, 0x4, R4 ;  /* 0x0000000403047825 */ /* 0x001fca00078e0004 */
[----:B------:R-:W4:Y:S04]  /*00e0*/  LDG.E R8, desc[UR6][R4.64+0x4] ;  /* 0x0000040604087981 */ /* 0x000f28000c1e1900 */
[----:B------:R3:W5:Y:S01]  /*00f0*/  LDG.E R6, desc[UR6][R4.64] ;  /* 0x0000000604067981 */ /* 0x000762000c1e1900 */
[----:B--2---:R-:W-:Y:S01]  /*0100*/  IMAD.MOV R12, RZ, RZ, -R10 ;  /* 0x000000ffff0c7224 */ /* 0x004fe200078e0a0a */
[----:B-1----:R-:W-:Y:S01]  /*0110*/  UPRMT UR4, UR4, 0x8880, URZ ;  /* 0x0000888004047896 */ /* 0x002fe200080000ff */
[----:B------:R-:W-:-:S03]  /*0120*/  ACQBULK ;  /* 0x000000000000782e */ /* 0x000fc60000000000 */
[CC--:B------:R-:W-:Y:S01]  /*0130*/  LOP3.LUT R7, R3.reuse, R12.reuse, RZ, 0xc0, !PT ;  /* 0x0000000c03077212 */ /* 0x0c0fe200078ec0ff */
[----:B------:R-:W-:Y:S01]  /*0140*/  UISETP.NE.AND UP0, UPT, UR4, URZ, UPT ;  /* 0x000000ff0400728c */ /* 0x000fe2000bf05270 */
[----:B------:R-:W-:-:S03]  /*0150*/  LOP3.LUT R9, R3, R12, RZ, 0xfc, !PT ;  /* 0x0000000c03097212 */ /* 0x000fc600078efcff */
[----:B------:R-:W-:Y:S01]  /*0160*/  IMAD.IADD R3, R3, 0x1, -R7 ;  /* 0x0000000103037824 */ /* 0x000fe200078e0a07 */
[----:B------:R-:W-:Y:S01]  /*0170*/  ISETP.NE.AND P0, PT, R9, -0x1, PT ;  /* 0xffffffff0900780c */ /* 0x000fe20003f05270 */
[----:B------:R-:W-:Y:S02]  /*0180*/  IMAD R7, R7, 0x500, RZ ;  /* 0x0000050007077824 */ /* 0x000fe400078e02ff */
[----:B------:R-:W-:Y:S01]  /*0190*/  IMAD R9, R3, 0x500, RZ ;  /* 0x0000050003097824 */ /* 0x000fe200078e02ff */
[----:B------:R-:W-:Y:S01]  /*01a0*/  SHF.R.U32.HI R3, RZ, 0x1, R10 ;  /* 0x00000001ff037819 */ /* 0x000fe2000001160a */
[----:B---3--:R-:W-:-:S03]  /*01b0*/  IMAD.IADD R5, R14, 0x1, -R7 ;  /* 0x000000010e057824 */ /* 0x008fc600078e0a07 */
[----:B------:R-:W-:Y:S01]  /*01c0*/  VIMNMX.U32 R4, PT, PT, R9, -0x501, !PT ;  /* 0xfffffaff09047848 */ /* 0x000fe20007fe0000 */
[----:B------:R-:W-:-:S03]  /*01d0*/  IMAD R10, R3, 0x500, RZ ;  /* 0x00000500030a7824 */ /* 0x000fc600078e02ff */
[----:B------:R-:W-:Y:S02]  /*01e0*/  LOP3.LUT R4, RZ, R4, RZ, 0x33, !PT ;  /* 0x00000004ff047212 */ /* 0x000fe400078e33ff */
[----:B------:R-:W-:-:S05]  /*01f0*/  VIMNMX.U32 R11, PT, PT, R10, R5, !PT ;  /* 0x000000050a0b7248 */ /* 0x000fca0007fe0000 */
[----:B------:R-:W-:Y:S02]  /*0200*/  IMAD.IADD R11, R11, 0x1, -R10 ;  /* 0x000000010b0b7824 */ /* 0x000fe400078e0a0a */
[--C-:B----4-:R-:W-:Y:S02]  /*0210*/  IMAD.IADD R3, R8, 0x1, -R7.reuse ;  /* 0x0000000108037824 */ /* 0x110fe400078e0a07 */
[----:B-----5:R-:W-:-:S03]  /*0220*/  IMAD.IADD R6, R6, 0x1, -R7 ;  /* 0x0000000106067824 */ /* 0x020fc600078e0a07 */
[----:B------:R-:W-:Y:S02]  /*0230*/  IADD3 R13, PT, PT, -R3, R9, R4 ;  /* 0x00000009030d7210 */ /* 0x000fe40007ffe104 */
[C---:B------:R-:W-:Y:S02]  /*0240*/  @!P0 VIMNMX.U32 R3, PT, PT, R10.reuse, R5, PT ;  /* 0x000000050a038248 */ /* 0x040fe40003fe0000 */
[----:B------:R-:W-:Y:S02]  /*0250*/  SEL R4, R10, R13, !P0 ;  /* 0x0000000d0a047207 */ /* 0x000fe40004000000 */
[----:B------:R-:W-:Y:S01]  /*0260*/  VIADDMNMX.U32 R8, R9, -R6, R11, PT ;  /* 0x8000000609087246 */ /* 0x000fe2000380000b */
[----:B------:R-:W-:Y:S01]  /*0270*/  IMAD.IADD R3, R3, 0x1, -R6 ;  /* 0x0000000103037824 */ /* 0x000fe200078e0a06 */
[----:B------:R-:W-:Y:S01]  /*0280*/  VIMNMX.U32 R9, PT, PT, R11, R4, PT ;  /* 0x000000040b097248 */ /* 0x000fe20003fe0000 */
[----:B------:R-:W-:Y:S06]  /*0290*/  BRA.U !UP0, `(.L_x_54) ;  /* 0x0000000108e07547 */ /* 0x000fec000b800000 */
[----:B------:R-:W0:Y:S01]  /*02a0*/  LDC.64 R4, c[0x0][0x388] ;  /* 0x0000e200ff047b82 */ /* 0x000e220000000a00 */
[----:B------:R-:W-:Y:S01]  /*02b0*/  IADD3 R11, P0, P2, R8, R7, R10 ;  /* 0x00000007080b7210 */ /* 0x000fe20007a1e00a */
[C---:B------:R-:W-:Y:S02]  /*02c0*/  IMAD.IADD R10, R2.reuse, 0x1, -R3 ;  /* 0x00000001020a7824 */ /* 0x040fe400078e0a03 */
[----:B------:R-:W-:Y:S01]  /*02d0*/  VIADD R12, R2, 0x100 ;  /* 0x00000100020c7836 */ /* 0x000fe20000000000 */
[----:B------:R-:W-:Y:S02]  /*02e0*/  IADD3.X R13, PT, PT, RZ, RZ, RZ, P0, P2 ;  /* 0x000000ffff0d7210 */ /* 0x000fe400007e44ff */
[----:B------:R-:W-:Y:S02]  /*02f0*/  IADD3 R11, P1, PT, R10, R11, RZ ;  /* 0x0000000b0a0b7210 */ /* 0x000fe40007f3e0ff */
[----:B------:R-:W-:Y:S02]  /*0300*/  IADD3 R7, P2, P3, R2, R6, R7 ;  /* 0x0000000602077210 */ /* 0x000fe40007b5e007 */
[----:B------:R-:W-:-:S02]  /*0310*/  ISETP.GE.AND P0, PT, R12, R3, PT ;  /* 0x000000030c00720c */ /* 0x000fc40003f06270 */
[----:B------:R-:W-:Y:S02]  /*0320*/  LEA.HI.X.SX32 R12, R10, R13, 0x1, P1 ;  /* 0x0000000d0a0c7211 */ /* 0x000fe400008f0eff */
[----:B------:R-:W-:Y:S02]  /*0330*/  IADD3.X R13, PT, PT, RZ, RZ, RZ, P2, P3 ;  /* 0x000000ffff0d7210 */ /* 0x000fe400017e64ff */
[----:B------:R-:W-:Y:S01]  /*0340*/  ISETP.GE.AND P1, PT, R2, R3, PT ;  /* 0x000000030200720c */ /* 0x000fe20003f26270 */
[----:B------:R-:W-:Y:S01]  /*0350*/  IMAD R15, R12, 0xc, RZ ;  /* 0x0000000c0c0f7824 */ /* 0x000fe200078e02ff */
[----:B------:R-:W-:Y:S01]  /*0360*/  LOP3.LUT R12, R2, 0x400, RZ, 0xfc, !PT ;  /* 0x00000400020c7812 */ /* 0x000fe200078efcff */
[----:B------:R-:W-:-:S03]  /*0370*/  IMAD R13, R13, 0xc, RZ ;  /* 0x0000000c0d0d7824 */ /* 0x000fc600078e02ff */
[----:B------:R-:W-:Y:S01]  /*0380*/  ISETP.GE.AND P4, PT, R12, R3, PT ;  /* 0x000000030c00720c */ /* 0x000fe20003f86270 */
[----:B0-----:R-:W-:-:S04]  /*0390*/  IMAD.WIDE.U32 R6, R7, 0xc, R4 ;  /* 0x0000000c07067825 */ /* 0x001fc800078e0004 */
[----:B------:R-:W-:-:S04]  /*03a0*/  IMAD.WIDE.U32 R10, R11, 0xc, R4 ;  /* 0x0000000c0b0a7825 */ /* 0x000fc800078e0004 */
[----:B------:R-:W-:Y:S02]  /*03b0*/  VIADD R4, R2, 0x200 ;  /* 0x0000020002047836 */ /* 0x000fe40000000000 */
[----:B------:R-:W-:Y:S02]  /*03c0*/  IMAD.IADD R5, R7, 0x1, R13 ;  /* 0x0000000107057824 */ /* 0x000fe400078e020d */
[----:B------:R-:W-:Y:S01]  /*03d0*/  IMAD.IADD R7, R11, 0x1, R15 ;  /* 0x000000010b077824 */ /* 0x000fe200078e020f */
[----:B------:R-:W-:Y:S01]  /*03e0*/  ISETP.GE.AND P2, PT, R4, R3, PT ;  /* 0x000000030400720c */ /* 0x000fe20003f46270 */
[----:B------:R-:W-:-:S05]  /*03f0*/  VIADD R4, R2, 0x300 ;  /* 0x0000030002047836 */ /* 0x000fca0000000000 */
[----:B------:R-:W-:Y:S01]  /*0400*/  ISETP.GE.AND P3, PT, R4, R3, PT ;  /* 0x000000030400720c */ /* 0x000fe20003f66270 */
[----:B------:R-:W-:Y:S02]  /*0410*/  IMAD.MOV.U32 R4, RZ, RZ, R6 ;  /* 0x000000ffff047224 */ /* 0x000fe400078e0006 */
[----:B------:R-:W-:-:S03]  /*0420*/  IMAD.MOV.U32 R6, RZ, RZ, R10 ;  /* 0x000000ffff067224 */ /* 0x000fc600078e000a */
        /* <DEDUP_REMOVED lines=31> */
.L_x_54:
[----:B------:R-:W0:Y:S01]  /*0620*/  LDC.64 R4, c[0x0][0x3a0] ;  /* 0x0000e800ff047b82 */ /* 0x000e220000000a00 */
[----:B------:R-:W-:Y:S01]  /*0630*/  IMAD.IADD R11, R2, 0x1, -R3 ;  /* 0x00000001020b7824 */ /* 0x000fe200078e0a03 */
[----:B------:R-:W-:Y:S01]  /*0640*/  IADD3 R10, P1, P2, R8, R7, R10 ;  /* 0x00000007080a7210 */ /* 0x000fe20007a3e00a */
[----:B------:R-:W-:-:S03]  /*0650*/  VIADD R12, R2, 0x100 ;  /* 0x00000100020c7836 */ /* 0x000fc60000000000 */
[C---:B------:R-:W-:Y:S02]  /*0660*/  IADD3 R13, P0, PT, R11.reuse, R10, RZ ;  /* 0x0000000a0b0d7210 */ /* 0x040fe40007f1e0ff */
[----:B------:R-:W-:Y:S02]  /*0670*/  IADD3.X R10, PT, PT, RZ, RZ, RZ, P1, P2 ;  /* 0x000000ffff0a7210 */ /* 0x000fe40000fe44ff */
[----:B------:R-:W-:Y:S02]  /*0680*/  IADD3 R7, P2, P3, R2, R6, R7 ;  /* 0x0000000602077210 */ /* 0x000fe40007b5e007 */
[----:B------:R-:W-:Y:S02]  /*0690*/  LEA.HI.X.SX32 R14, R11, R10, 0x1, P0 ;  /* 0x0000000a0b0e7211 */ /* 0x000fe400000f0eff */
[----:B------:R-:W-:Y:S02]  /*06a0*/  ISETP.GE.AND P1, PT, R12, R3, PT ;  /* 0x000000030c00720c */ /* 0x000fe40003f26270 */
[----:B------:R-:W-:-:S02]  /*06b0*/  IADD3.X R12, PT, PT, RZ, RZ, RZ, P2, P3 ;  /* 0x000000ffff0c7210 */ /* 0x000fc400017e64ff */
[----:B------:R-:W-:Y:S01]  /*06c0*/  ISETP.GE.AND P0, PT, R2, R3, PT ;  /* 0x000000030200720c */ /* 0x000fe20003f06270 */
[----:B0-----:R-:W-:-:S04]  /*06d0*/  IMAD.WIDE.U32 R6, R7, 0xc, R4 ;  /* 0x0000000c07067825 */ /* 0x001fc800078e0004 */
[----:B------:R-:W-:-:S04]  /*06e0*/  IMAD.WIDE.U32 R10, R13, 0xc, R4 ;  /* 0x0000000c0d0a7825 */ /* 0x000fc800078e0004 */
[----:B------:R-:W-:Y:S02]  /*06f0*/  VIADD R4, R2, 0x200 ;  /* 0x0000020002047836 */ /* 0x000fe40000000000 */
[----:B------:R-:W-:Y:S01]  /*0700*/  IMAD R5, R12, 0xc, RZ ;  /* 0x0000000c0c057824 */ /* 0x000fe200078e02ff */
[----:B------:R-:W-:Y:S01]  /*0710*/  LOP3.LUT R12, R2, 0x400, RZ, 0xfc, !PT ;  /* 0x00000400020c7812 */ /* 0x000fe200078efcff */
[----:B------:R-:W-:Y:S01]  /*0720*/  IMAD R13, R14, 0xc, RZ ;  /* 0x0000000c0e0d7824 */ /* 0x000fe200078e02ff */
[-C--:B------:R-:W-:Y:S01]  /*0730*/  ISETP.GE.AND P2, PT, R4, R3.reuse, PT ;  /* 0x000000030400720c */ /* 0x080fe20003f46270 */
[----:B------:R-:W-:Y:S01]  /*0740*/  VIADD R4, R2, 0x300 ;  /* 0x0000030002047836 */ /* 0x000fe20000000000 */
[-C--:B------:R-:W-:Y:S01]  /*0750*/  ISETP.GE.AND P4, PT, R12, R3.reuse, PT ;  /* 0x000000030c00720c */ /* 0x080fe20003f86270 */
[----:B------:R-:W-:Y:S02]  /*0760*/  IMAD.IADD R5, R5, 0x1, R7 ;  /* 0x0000000105057824 */ /* 0x000fe400078e0207 */
[----:B------:R-:W-:Y:S01]  /*0770*/  IMAD.IADD R7, R13, 0x1, R11 ;  /* 0x000000010d077824 */ /* 0x000fe200078e020b */
[----:B------:R-:W-:Y:S01]  /*0780*/  ISETP.GE.AND P3, PT, R4, R3, PT ;  /* 0x000000030400720c */ /* 0x000fe20003f66270 */
[----:B------:R-:W-:-:S02]  /*0790*/  IMAD.MOV.U32 R4, RZ, RZ, R6 ;  /* 0x000000ffff047224 */ /* 0x000fc400078e0006 */
        /* <DEDUP_REMOVED lines=31> */
.L_x_55:
[----:B01----:R-:W0:Y:S01]  /*0990*/  S2R R4, SR_CgaCtaId ;  /* 0x0000000000047919 */ /* 0x003e220000008800 */
[----:B------:R-:W-:Y:S01]  /*09a0*/  MOV R5, 0x400 ;  /* 0x0000040000057802 */ /* 0x000fe20000000f00 */
[----:B------:R-:W-:-:S03]  /*09b0*/  IMAD.IADD R8, R9, 0x1, -R8 ;  /* 0x0000000109087824 */ /* 0x000fc600078e0a08 */
        /* <DEDUP_REMOVED lines=18> */
[----:B0-----:R-:W-:-:S07]  /*0ae0*/  IMAD R7, R2, 0x5, RZ ;  /* 0x0000000502077824 */ /* 0x001fce00078e02ff */
[----:B------:R-:W-:Y:S01]  /*0af0*/  PREEXIT ;  /* 0x000000000000782d */ /* 0x000fe20000000000 */
[----:B------:R-:W-:Y:S01]  /*0b00*/  IMAD.IADD R14, R3, 0x1, R8 ;  /* 0x00000001030e7824 */ /* 0x000fe200078e0208 */
[----:B------:R-:W-:Y:S04]  /*0b10*/  BSSY.RECONVERGENT B0, `(.L_x_56) ;  /* 0x0000017000007945 */ /* 0x000fe80003800200 */
[----:B------:R-:W-:-:S04]  /*0b20*/  VIMNMX R4, PT, PT, R14, R7, PT ;  /* 0x000000070e047248 */ /* 0x000fc80003fe0100 */
[C---:B------:R-:W-:Y:S01]  /*0b30*/  ISETP.GE.AND P0, PT, R4.reuse, R8, PT ;  /* 0x000000080400720c */ /* 0x040fe20003f06270 */
[----:B------:R-:W-:Y:S01]  /*0b40*/  IMAD.IADD R8, R4, 0x1, -R8 ;  /* 0x0000000104087824 */ /* 0x000fe200078e0a08 */
[----:B------:R-:W-:-:S04]  /*0b50*/  VIMNMX R6, PT, PT, R3, R4, PT ;  /* 0x0000000403067248 */ /* 0x000fc80003fe0100 */
[----:B------:R-:W-:-:S04]  /*0b60*/  SEL R8, R8, RZ, P0 ;  /* 0x000000ff08087207 */ /* 0x000fc80000000000 */
[----:B------:R-:W-:-:S13]  /*0b70*/  ISETP.GE.AND P0, PT, R8, R6, PT ;  /* 0x000000060800720c */ /* 0x000fda0003f06270 */
[----:B------:R-:W-:Y:S05]  /*0b80*/  @P0 BRA `(.L_x_57) ;  /* 0x00000000003c0947 */ /* 0x000fea0003800000 */
[----:B------:R-:W-:-:S07]  /*0b90*/  IMAD.IADD R7, R3, 0x1, R4 ;  /* 0x0000000103077824 */ /* 0x000fce00078e0204 */
.L_x_58:
        /* <DEDUP_REMOVED lines=14> */
.L_x_57:
[----:B------:R-:W-:Y:S05]  /*0c80*/  BSYNC.RECONVERGENT B0 ;  /* 0x0000000000007941 */ /* 0x000fea0003800200 */
.L_x_56:
        /* <DEDUP_REMOVED lines=51> */
[----:B--2---:R-:W-:Y:S01]  /*0fc0*/  SEL R6, R17, R18, P1 ;  /* 0x0000001211067207 */ /* 0x004fe20000800000 */
[----:B------:R-:W-:Y:S01]  /*0fd0*/  @P1 IMAD.MOV R22, RZ, RZ, R8 ;  /* 0x000000ffff161224 */ /* 0x000fe200078e0208 */
[----:B------:R-:W-:Y:S01]  /*0fe0*/  SEL R8, R15, R16, P0 ;  /* 0x000000100f087207 */ /* 0x000fe20000000000 */
[C-C-:B------:R-:W-:Y:S01]  /*0ff0*/  @P1 IMAD R26, R21.reuse, 0xc, R5.reuse ;  /* 0x0000000c151a1824 */ /* 0x140fe200078e0205 */
[----:B------:R-:W-:Y:S01]  /*1000*/  @!P0 LDS R16, [R4+0x8] ;  /* 0x0000080004108984 */ /* 0x000fe20000000800 */
[C---:B------:R-:W-:Y:S01]  /*1010*/  @!P1 IMAD R25, R22.reuse, 0xc, R5 ;  /* 0x0000000c16199824 */ /* 0x040fe200078e0205 */
[----:B------:R-:W-:Y:S01]  /*1020*/  ISETP.GE.AND P2, PT, R21, R14, PT ;  /* 0x0000000e1500720c */ /* 0x000fe20003f46270 */
[----:B------:R-:W-:Y:S01]  /*1030*/  VIADD R24, R22, 0x1 ;  /* 0x0000000116187836 */ /* 0x000fe20000000000 */
[----:B------:R1:W2:Y:S01]  /*1040*/  @P0 LDS R15, [R23+0x8] ;  /* 0x00000800170f0984 */ /* 0x0002a20000000800 */
[----:B------:R-:W-:-:S03]  /*1050*/  PLOP3.LUT P0, PT, PT, PT, PT, 0x8, 0x80 ;  /* 0x000000000080781c */ /* 0x000fc60003f0e170 */
        /* <DEDUP_REMOVED lines=8> */
[----:B---3--:R-:W-:-:S04]  /*10e0*/  @!P2 ISETP.GT.AND P1, PT, R19, R20, PT ;  /* 0x000000141300a20c */ /* 0x008fc80003f24270 */
[----:B------:R-:W-:-:S13]  /*10f0*/  @!P2 ISETP.GE.OR P0, PT, R22, R3, P1 ;  /* 0x000000031600a20c */ /* 0x000fda0000f06670 */
[----:B------:R-:W-:Y:S01]  /*1100*/  @P0 IMAD.MOV R24, RZ, RZ, R22 ;  /* 0x000000ffff180224 */ /* 0x000fe200078e0216 */
[----:B------:R-:W-:Y:S01]  /*1110*/  MOV R22, 0x400 ;  /* 0x0000040000167802 */ /* 0x000fe20000000f00 */
[----:B------:R-:W-:Y:S01]  /*1120*/  @!P0 IMAD.MOV R23, RZ, RZ, R21 ;  /* 0x000000ffff178224 */ /* 0x000fe200078e0215 */
[----:B-1----:R-:W-:Y:S01]  /*1130*/  SEL R21, R17, R18, P0 ;  /* 0x0000001211157207 */ /* 0x002fe20000000000 */
[----:B--2---:R-:W-:Y:S01]  /*1140*/  @!P0 IMAD R25, R24, 0xc, R5 ;  /* 0x0000000c18198824 */ /* 0x004fe200078e0205 */
[----:B0-----:R-:W-:Y:S02]  /*1150*/  LEA R22, R27, R22, 0x18 ;  /* 0x000000161b167211 */ /* 0x001fe400078ec0ff */
[----:B------:R-:W-:Y:S02]  /*1160*/  SEL R5, R19, R20, P0 ;  /* 0x0000001413057207 */ /* 0x000fe40000000000 */
[----:B------:R-:W-:Y:S01]  /*1170*/  @!P0 LDS R20, [R25] ;  /* 0x0000000019148984 */ /* 0x000fe20000000800 */
[C---:B----4-:R-:W-:Y:S01]  /*1180*/  @P0 IMAD R26, R23.reuse, 0xc, R22 ;  /* 0x0000000c171a0824 */ /* 0x050fe200078e0216 */
[----:B------:R-:W-:-:S02]  /*1190*/  ISETP.GE.AND P2, PT, R23, R14, PT ;  /* 0x0000000e1700720c */ /* 0x000fc40003f46270 */
[----:B------:R-:W-:Y:S04]  /*11a0*/  @!P0 LDS R18, [R25+0x4] ;  /* 0x0000040019128984 */ /* 0x000fe80000000800 */
[----:B------:R-:W0:Y:S01]  /*11b0*/  @P0 LDS R19, [R26] ;  /* 0x000000001a130984 */ /* 0x000e220000000800 */
[----:B-----5:R-:W-:-:S03]  /*11c0*/  SEL R14, R15, R16, P0 ;  /* 0x000000100f0e7207 */ /* 0x020fc60000000000 */
        /* <DEDUP_REMOVED lines=15> */
[----:B------:R-:W-:Y:S02]  /*12c0*/  IMAD R16, R3, 0xc, R22 ;  /* 0x0000000c03107824 */ /* 0x000fe400078e0216 */
[----:B------:R-:W-:-:S03]  /*12d0*/  IMAD R3, R18, -0x4, R3 ;  /* 0xfffffffc12037824 */ /* 0x000fc600078e0203 */
[----:B------:R0:W-:Y:S01]  /*12e0*/  STS [R16], R10 ;  /* 0x0000000a10007388 */ /* 0x0001e20000000800 */
[----:B------:R-:W-:-:S03]  /*12f0*/  IMAD R22, R3, 0xc, R22 ;  /* 0x0000000c03167824 */ /* 0x000fc600078e0216 */
[----:B------:R-:W-:Y:S04]  /*1300*/  STS [R16+0x4], R12 ;  /* 0x0000040c10007388 */ /* 0x000fe80000000800 */
[----:B------:R-:W-:Y:S01]  /*1310*/  STS [R16+0x8], R13 ;  /* 0x0000080d10007388 */ /* 0x000fe20000000800 */
[----:B0-----:R-:W-:-:S03]  /*1320*/  LOP3.LUT R10, R2, 0x3e0, RZ, 0xc0, !PT ;  /* 0x000003e0020a7812 */ /* 0x001fc600078ec0ff */
[----:B------:R-:W-:Y:S04]  /*1330*/  STS [R16+0xc], R11 ;  /* 0x00000c0b10007388 */ /* 0x000fe80000000800 */
[----:B------:R-:W-:Y:S04]  /*1340*/  STS [R16+0x10], R9 ;  /* 0x0000100910007388 */ /* 0x000fe80000000800 */
[----:B------:R0:W-:Y:S04]  /*1350*/  STS [R16+0x14], R8 ;  /* 0x0000140810007388 */ /* 0x0001e80000000800 */
[----:B------:R-:W-:Y:S04]  /*1360*/  STS [R16+0x18], R7 ;  /* 0x0000180710007388 */ /* 0x000fe80000000800 */
[----:B------:R-:W-:Y:S01]  /*1370*/  STS [R16+0x1c], R6 ;  /* 0x00001c0610007388 */ /* 0x000fe20000000800 */
[----:B0-----:R-:W-:-:S03]  /*1380*/  LOP3.LUT R8, R2, 0x1f, RZ, 0xc0, !PT ;  /* 0x0000001f02087812 */ /* 0x001fc600078ec0ff */
[----:B------:R-:W-:Y:S01]  /*1390*/  STS [R16+0x20], R4 ;  /* 0x0000200410007388 */ /* 0x000fe20000000800 */
[----:B------:R-:W0:Y:S01]  /*13a0*/  LDC.64 R2, c[0x0][0x3a0] ;  /* 0x0000e800ff027b82 */ /* 0x000e220000000a00 */
[----:B------:R-:W-:Y:S02]  /*13b0*/  IMAD R8, R10, 0x5, R8 ;  /* 0x000000050a087824 */ /* 0x000fe400078e0208 */
[----:B------:R-:W-:Y:S04]  /*13c0*/  STS [R16+0x24], R5 ;  /* 0x0000240510007388 */ /* 0x000fe80000000800 */
[----:B------:R-:W-:Y:S01]  /*13d0*/  STS [R16+0x28], R21 ;  /* 0x0000281510007388 */ /* 0x000fe20000000800 */
[----:B------:R-:W-:-:S03]  /*13e0*/  IADD3 R8, P0, PT, R0, R8, RZ ;  /* 0x0000000800087210 */ /* 0x000fc60007f1e0ff */
[----:B------:R-:W-:Y:S02]  /*13f0*/  STS [R16+0x2c], R14 ;  /* 0x00002c0e10007388 */ /* 0x000fe40000000800 */
[----:B------:R-:W-:Y:S02]  /*1400*/  IMAD.X R0, RZ, RZ, RZ, P0 ;  /* 0x000000ffff007224 */ /* 0x000fe400000e06ff */
[----:B------:R-:W-:Y:S02]  /*1410*/  STS [R16+0x30], R19 ;  /* 0x0000301310007388 */ /* 0x000fe40000000800 */
[----:B------:R-:W-:Y:S02]  /*1420*/  IMAD R0, R0, 0xc, RZ ;  /* 0x0000000c00007824 */ /* 0x000fe400078e02ff */
[----:B------:R-:W-:Y:S04]  /*1430*/  STS [R16+0x34], R17 ;  /* 0x0000341110007388 */ /* 0x000fe80000000800 */
[----:B------:R-:W-:Y:S01]  /*1440*/  STS [R16+0x38], R15 ;  /* 0x0000380f10007388 */ /* 0x000fe20000000800 */
[----:B------:R-:W-:-:S03]  /*1450*/  NOP ;  /* 0x0000000000007918 */ /* 0x000fc60000000000 */
[----:B------:R-:W1:Y:S01]  /*1460*/  LDS R5, [R22] ;  /* 0x0000000016057984 */ /* 0x000e620000000800 */
[----:B0-----:R-:W-:-:S03]  /*1470*/  IMAD.WIDE.U32 R2, R8, 0xc, R2 ;  /* 0x0000000c08027825 */ /* 0x001fc600078e0002 */
[----:B------:R-:W0:Y:S01]  /*1480*/  LDS R7, [R22+0x4] ;  /* 0x0000040016077984 */ /* 0x000e220000000800 */
        /* <DEDUP_REMOVED lines=14> */
[----:B-1----:R-:W-:Y:S04]  /*1570*/  STG.E desc[UR6][R2.64], R5 ;  /* 0x0000000502007986 */ /* 0x002fe8000c101906 */
[----:B0-----:R-:W-:Y:S04]  /*1580*/  STG.E desc[UR6][R2.64+0x4], R7 ;  /* 0x0000040702007986 */ /* 0x001fe8000c101906 */
        /* <DEDUP_REMOVED lines=14> */
.L_x_59:
[----:B------:R-:W0:Y:S01]  /*1670*/  S2R R3, SR_LANEID ;  /* 0x0000000000037919 */ /* 0x000e220000000000 */
[----:B------:R-:W-:-:S05]  /*1680*/  SHF.R.U32.HI R16, RZ, 0x5, R2 ;  /* 0x00000005ff107819 */ /* 0x000fca0000011602 */
[----:B0-----:R-:W-:-:S04]  /*1690*/  IMAD R16, R16, 0x20, R3 ;  /* 0x0000002010107824 */ /* 0x001fc800078e0203 */
[----:B------:R-:W-:-:S04]  /*16a0*/  IMAD R16, R16, 0x5, RZ ;  /* 0x0000000510107824 */ /* 0x000fc800078e02ff */
[----:B------:R-:W-:Y:S02]  /*16b0*/  IMAD R3, R3, -0x4, R16 ;  /* 0xfffffffc03037824 */ /* 0x000fe400078e0210 */
[--C-:B------:R-:W-:Y:S02]  /*16c0*/  IMAD R18, R16, 0xc, R22.reuse ;  /* 0x0000000c10127824 */ /* 0x100fe400078e0216 */
[----:B------:R-:W-:-:S03]  /*16d0*/  IMAD R22, R3, 0xc, R22 ;  /* 0x0000000c03167824 */ /* 0x000fc600078e0216 */
[----:B------:R0:W-:Y:S04]  /*16e0*/  STS [R18], R10 ;  /* 0x0000000a12007388 */ /* 0x0001e80000000800 */
[----:B------:R-:W-:Y:S04]  /*16f0*/  STS [R18+0x4], R12 ;  /* 0x0000040c12007388 */ /* 0x000fe80000000800 */
[----:B------:R-:W-:Y:S01]  /*1700*/  STS [R18+0x8], R13 ;  /* 0x0000080d12007388 */ /* 0x000fe20000000800 */
[----:B0-----:R-:W-:-:S03]  /*1710*/  LOP3.LUT R10, R2, 0x3e0, RZ, 0xc0, !PT ;  /* 0x000003e0020a7812 */ /* 0x001fc600078ec0ff */
[----:B------:R-:W-:Y:S02]  /*1720*/  STS [R18+0xc], R11 ;  /* 0x00000c0b12007388 */ /* 0x000fe40000000800 */
[----:B------:R-:W-:Y:S02]  /*1730*/  IMAD R10, R10, 0x5, RZ ;  /* 0x000000050a0a7824 */ /* 0x000fe400078e02ff */
[----:B------:R-:W-:Y:S04]  /*1740*/  STS [R18+0x10], R9 ;  /* 0x0000100912007388 */ /* 0x000fe80000000800 */
[----:B------:R0:W-:Y:S04]  /*1750*/  STS [R18+0x14], R8 ;  /* 0x0000140812007388 */ /* 0x0001e80000000800 */
[----:B------:R-:W-:Y:S04]  /*1760*/  STS [R18+0x18], R7 ;  /* 0x0000180712007388 */ /* 0x000fe80000000800 */
[----:B------:R-:W-:Y:S01]  /*1770*/  STS [R18+0x1c], R6 ;  /* 0x00001c0612007388 */ /* 0x000fe20000000800 */
[----:B0-----:R-:W-:-:S03]  /*1780*/  LOP3.LUT R8, R2, 0x1f, RZ, 0xc0, !PT ;  /* 0x0000001f02087812 */ /* 0x001fc600078ec0ff */
[----:B------:R-:W-:Y:S01]  /*1790*/  STS [R18+0x20], R4 ;  /* 0x0000200412007388 */ /* 0x000fe20000000800 */
[----:B------:R-:W0:Y:S01]  /*17a0*/  LDC.64 R2, c[0x0][0x388] ;  /* 0x0000e200ff027b82 */ /* 0x000e220000000a00 */
[----:B------:R-:W-:Y:S02]  /*17b0*/  IMAD.IADD R0, R0, 0x1, R8 ;  /* 0x0000000100007824 */ /* 0x000fe400078e0208 */
        /* <DEDUP_REMOVED lines=43> */
.L_x_53:
[----:B------:R-:W0:Y:S01]  /*1a70*/  LDC.64 R4, c[0x0][0x3b8] ;  /* 0x0000ee00ff047b82 */ /* 0x000e220000000a00 */
[----:B------:R-:W1:Y:S07]  /*1a80*/  LDCU.U8 UR4, c[0x0][0x380] ;  /* 0x00007000ff0477ac */ /* 0x000e6e0008000000 */
[----:B------:R-:W2:Y:S08]  /*1a90*/  LDC R7, c[0x0][0x3c0] ;  /* 0x0000f000ff077b82 */ /* 0x000eb00000000800 */
[----:B------:R-:W3:Y:S01]  /*1aa0*/  LDC R14, c[0x0][0x398] ;  /* 0x0000e600ff0e7b82 */ /* 0x000ee20000000800 */
[----:B0-----:R-:W-:-:S05]  /*1ab0*/  IMAD.WIDE.U32 R4, R3, 0x4, R4 ;  /* 0x0000000403047825 */ /* 0x001fca00078e0004 */
[----:B------:R-:W4:Y:S04]  /*1ac0*/  LDG.E R8, desc[UR6][R4.64+0x4] ;  /* 0x0000040604087981 */ /* 0x000f28000c1e1900 */
[----:B------:R0:W5:Y:S01]  /*1ad0*/  LDG.E R6, desc[UR6][R4.64] ;  /* 0x0000000604067981 */ /* 0x000162000c1e1900 */
[--C-:B--2---:R-:W-:Y:S01]  /*1ae0*/  IMAD.MOV R10, RZ, RZ, -R7.reuse ;  /* 0x000000ffff0a7224 */ /* 0x104fe200078e0a07 */
[----:B------:R-:W-:Y:S01]  /*1af0*/  SHF.R.U32.HI R7, RZ, 0x1, R7 ;  /* 0x00000001ff077819 */ /* 0x000fe20000011607 */
[----:B-1----:R-:W-:Y:S01]  /*1b00*/  UPRMT UR4, UR4, 0x8880, URZ ;  /* 0x0000888004047896 */ /* 0x002fe200080000ff */
[----:B------:R-:W-:Y:S01]  /*1b10*/  BSSY.RECONVERGENT B0, `(.L_x_60) ;  /* 0x00000ac000007945 */ /* 0x000fe20003800200 */
[----:B------:R-:W-:Y:S01]  /*1b20*/  ACQBULK ;  /* 0x000000000000782e */ /* 0x000fe20000000000 */
[CC--:B------:R-:W-:Y:S01]  /*1b30*/  LOP3.LUT R12, R3.reuse, R10.reuse, RZ, 0xc0, !PT ;  /* 0x0000000a030c7212 */ /* 0x0c0fe200078ec0ff */
[----:B------:R-:W-:Y:S01]  /*1b40*/  UISETP.NE.AND UP0, UPT, UR4, URZ, UPT ;  /* 0x000000ff0400728c */ /* 0x000fe2000bf05270 */
[----:B------:R-:W-:-:S03]  /*1b50*/  LOP3.LUT R11, R3, R10, RZ, 0xfc, !PT ;  /* 0x0000000a030b7212 */ /* 0x000fc600078efcff */
[----:B------:R-:W-:Y:S01]  /*1b60*/  IMAD.IADD R9, R3, 0x1, -R12 ;  /* 0x0000000103097824 */ /* 0x000fe200078e0a0c */
[----:B------:R-:W-:Y:S01]  /*1b70*/  ISETP.NE.AND P0, PT, R11, -0x1, PT ;  /* 0xffffffff0b00780c */ /* 0x000fe20003f05270 */
[----:B------:R-:W-:Y:S02]  /*1b80*/  IMAD R3, R12, 0x500, RZ ;  /* 0x000005000c037824 */ /* 0x000fe400078e02ff */
[----:B------:R-:W-:Y:S02]  /*1b90*/  IMAD R10, R9, 0x500, RZ ;  /* 0x00000500090a7824 */ /* 0x000fe400078e02ff */
[----:B------:R-:W-:Y:S02]  /*1ba0*/  IMAD R9, R7, 0x500, RZ ;  /* 0x0000050007097824 */ /* 0x000fe400078e02ff */
[----:B---3--:R-:W-:Y:S01]  /*1bb0*/  IMAD.IADD R14, R14, 0x1, -R3 ;  /* 0x000000010e0e7824 */ /* 0x008fe200078e0a03 */
[----:B0-----:R-:W-:-:S04]  /*1bc0*/  VIMNMX.U32 R4, PT, PT, R10, -0x501, !PT ;  /* 0xfffffaff0a047848 */ /* 0x001fc80007fe0000 */
        /* <DEDUP_REMOVED lines=10> */
[----:B------:R-:W-:-:S05]  /*1c70*/  VIMNMX.U32 R7, PT, PT, R7, R4, PT ;  /* 0x0000000407077248 */ /* 0x000fca0003fe0000 */
[----:B------:R-:W-:Y:S01]  /*1c80*/  IMAD.IADD R4, R7, 0x1, -R10 ;  /* 0x0000000107047824 */ /* 0x000fe200078e0a0a */
[----:B------:R-:W-:Y:S06]  /*1c90*/  BRA.U !UP0, `(.L_x_61) ;  /* 0x0000000508247547 */ /* 0x000fec000b800000 */
[----:B------:R-:W0:Y:S01]  /*1ca0*/  LDC.64 R6, c[0x0][0x388] ;  /* 0x0000e200ff067b82 */ /* 0x000e220000000a00 */
[----:B------:R-:W-:Y:S01]  /*1cb0*/  IADD3 R10, P0, P1, R10, R3, R9 ;  /* 0x000000030a0a7210 */ /* 0x000fe2000791e009 */
[C---:B------:R-:W-:Y:S01]  /*1cc0*/  IMAD.IADD R9, R2.reuse, 0x1, -R5 ;  /* 0x0000000102097824 */ /* 0x040fe200078e0a05 */
[----:B------:R-:W-:Y:S01]  /*1cd0*/  IADD3 R11, P2, P3, R2, R8, R3 ;  /* 0x00000008020b7210 */ /* 0x000fe20007b5e003 */
[----:B------:R-:W-:Y:S03]  /*1ce0*/  BSSY.RECONVERGENT B1, `(.L_x_62) ;  /* 0x0000015000017945 */ /* 0x000fe60003800200 */
[----:B------:R-:W-:Y:S02]  /*1cf0*/  IADD3 R3, P4, PT, R9, R10, RZ ;  /* 0x0000000a09037210 */ /* 0x000fe40007f9e0ff */
[----:B------:R-:W-:Y:S02]  /*1d00*/  IADD3.X R10, PT, PT, RZ, RZ, RZ, P0, P1 ;  /* 0x000000ffff0a7210 */ /* 0x000fe400007e24ff */
[----:B------:R-:W-:-:S02]  /*1d10*/  IADD3.X R12, PT, PT, RZ, RZ, RZ, P2, P3 ;  /* 0x000000ffff0c7210 */ /* 0x000fc400017e64ff */
[----:B------:R-:W-:-:S05]  /*1d20*/  LEA.HI.X.SX32 R10, R9, R10, 0x1, P4 ;  /* 0x0000000a090a7211 */ /* 0x000fca00020f0eff */
[----:B------:R-:W-:Y:S02]  /*1d30*/  IMAD R13, R10, 0xc, RZ ;  /* 0x0000000c0a0d7824 */ /* 0x000fe400078e02ff */
[----:B0-----:R-:W-:-:S04]  /*1d40*/  IMAD.WIDE.U32 R8, R11, 0xc, R6 ;  /* 0x0000000c0b087825 */ /* 0x001fc800078e0006 */
[----:B------:R-:W-:-:S04]  /*1d50*/  IMAD.WIDE.U32 R6, R3, 0xc, R6 ;  /* 0x0000000c03067825 */ /* 0x000fc800078e0006 */
[----:B------:R-:W-:Y:S02]  /*1d60*/  IMAD.IADD R3, R5, 0x1, R4 ;  /* 0x0000000105037824 */ /* 0x000fe400078e0204 */
[----:B------:R-:W-:Y:S02]  /*1d70*/  IMAD R11, R12, 0xc, RZ ;  /* 0x0000000c0c0b7824 */ /* 0x000fe400078e02ff */
[----:B------:R-:W-:Y:S01]  /*1d80*/  IMAD.IADD R7, R7, 0x1, R13 ;  /* 0x0000000107077824 */ /* 0x000fe200078e020d */
[----:B------:R-:W-:Y:S01]  /*1d90*/  ISETP.GE.AND P0, PT, R2, R3, PT ;  /* 0x000000030200720c */ /* 0x000fe20003f06270 */
[----:B------:R-:W-:-:S12]  /*1da0*/  IMAD.IADD R9, R9, 0x1, R11 ;  /* 0x0000000109097824 */ /* 0x000fd800078e020b */
        /* <DEDUP_REMOVED lines=8> */
.L_x_63:
[----:B------:R-:W-:Y:S05]  /*1e30*/  BSYNC.RECONVERGENT B1 ;  /* 0x0000000000017941 */ /* 0x000fea0003800200 */
.L_x_62:
        /* <DEDUP_REMOVED lines=11> */
.L_x_65:
[----:B------:R-:W-:Y:S05]  /*1ef0*/  BSYNC.RECONVERGENT B1 ;  /* 0x0000000000017941 */ /* 0x000fea0003800200 */
.L_x_64:
        /* <DEDUP_REMOVED lines=11> */
.L_x_67:
[----:B------:R-:W-:Y:S05]  /*1fb0*/  BSYNC.RECONVERGENT B1 ;  /* 0x0000000000017941 */ /* 0x000fea0003800200 */
.L_x_66:
        /* <DEDUP_REMOVED lines=11> */
.L_x_69:
[----:B------:R-:W-:Y:S05]  /*2070*/  BSYNC.RECONVERGENT B1 ;  /* 0x0000000000017941 */ /* 0x000fea0003800200 */
.L_x_68:
        /* <DEDUP_REMOVED lines=11> */
.L_x_61:
[----:B------:R-:W0:Y:S01]  /*2130*/  LDC.64 R6, c[0x0][0x3a0] ;  /* 0x0000e800ff067b82 */ /* 0x000e220000000a00 */
[----:B------:R-:W-:Y:S01]  /*2140*/  IADD3 R9, P0, P1, R10, R3, R9 ;  /* 0x000000030a097210 */ /* 0x000fe2000791e009 */
[C---:B------:R-:W-:Y:S01]  /*2150*/  IMAD.IADD R10, R2.reuse, 0x1, -R5 ;  /* 0x00000001020a7824 */ /* 0x040fe200078e0a05 */
[----:B------:R-:W-:Y:S01]  /*2160*/  IADD3 R11, P2, P3, R2, R8, R3 ;  /* 0x00000008020b7210 */ /* 0x000fe20007b5e003 */
[----:B------:R-:W-:Y:S01]  /*2170*/  BSSY.RECONVERGENT B1, `(.L_x_71) ;  /* 0x0000017000017945 */ /* 0x000fe20003800200 */
[----:B------:R-:W-:Y:S02]  /*2180*/  IADD3.X R3, PT, PT, RZ, RZ, RZ, P0, P1 ;  /* 0x000000ffff037210 */ /* 0x000fe400007e24ff */
[C---:B------:R-:W-:Y:S02]  /*2190*/  IADD3 R13, P4, PT, R10.reuse, R9, RZ ;  /* 0x000000090a0d7210 */ /* 0x040fe40007f9e0ff */
[----:B------:R-:W-:Y:S02]  /*21a0*/  IADD3.X R12, PT, PT, RZ, RZ, RZ, P2, P3 ;  /* 0x000000ffff0c7210 */ /* 0x000fe400017e64ff */
[----:B------:R-:W-:Y:S01]  /*21b0*/  LEA.HI.X.SX32 R14, R10, R3, 0x1, P4 ;  /* 0x000000030a0e7211 */ /* 0x000fe200020f0eff */
[----:B------:R-:W-:-:S05]  /*21c0*/  IMAD.IADD R3, R5, 0x1, R4 ;  /* 0x0000000105037824 */ /* 0x000fca00078e0204 */
[----:B------:R-:W-:Y:S01]  /*21d0*/  ISETP.GE.AND P0, PT, R2, R3, PT ;  /* 0x000000030200720c */ /* 0x000fe20003f06270 */
[----:B0-----:R-:W-:-:S04]  /*21e0*/  IMAD.WIDE.U32 R8, R11, 0xc, R6 ;  /* 0x0000000c0b087825 */ /* 0x001fc800078e0006 */
[----:B------:R-:W-:-:S04]  /*21f0*/  IMAD.WIDE.U32 R10, R13, 0xc, R6 ;  /* 0x0000000c0d0a7825 */ /* 0x000fc800078e0006 */
[----:B------:R-:W-:Y:S02]  /*2200*/  IMAD R7, R12, 0xc, RZ ;  /* 0x0000000c0c077824 */ /* 0x000fe400078e02ff */
[----:B------:R-:W-:Y:S02]  /*2210*/  IMAD R13, R14, 0xc, RZ ;  /* 0x0000000c0e0d7824 */ /* 0x000fe400078e02ff */
[----:B------:R-:W-:Y:S02]  /*2220*/  IMAD.IADD R7, R7, 0x1, R9 ;  /* 0x0000000107077824 */ /* 0x000fe400078e0209 */
[----:B------:R-:W-:Y:S02]  /*2230*/  IMAD.MOV.U32 R6, RZ, RZ, R8 ;  /* 0x000000ffff067224 */ /* 0x000fe400078e0008 */
[----:B------:R-:W-:Y:S02]  /*2240*/  IMAD.IADD R9, R13, 0x1, R11 ;  /* 0x000000010d097824 */ /* 0x000fe400078e020b */
[----:B------:R-:W-:Y:S01]  /*2250*/  IMAD.MOV.U32 R8, RZ, RZ, R10 ;  /* 0x000000ffff087224 */ /* 0x000fe200078e000a */
        /* <DEDUP_REMOVED lines=8> */
.L_x_72:
[----:B------:R-:W-:Y:S05]  /*22e0*/  BSYNC.RECONVERGENT B1 ;  /* 0x0000000000017941 */ /* 0x000fea0003800200 */
.L_x_71:
        /* <DEDUP_REMOVED lines=11> */
.L_x_74:
[----:B------:R-:W-:Y:S05]  /*23a0*/  BSYNC.RECONVERGENT B1 ;  /* 0x0000000000017941 */ /* 0x000fea0003800200 */
.L_x_73:
        /* <DEDUP_REMOVED lines=11> */
.L_x_76:
[----:B------:R-:W-:Y:S05]  /*2460*/  BSYNC.RECONVERGENT B1 ;  /* 0x0000000000017941 */ /* 0x000fea0003800200 */
.L_x_75:
        /* <DEDUP_REMOVED lines=11> */
.L_x_78:
[----:B------:R-:W-:Y:S05]  /*2520*/  BSYNC.RECONVERGENT B1 ;  /* 0x0000000000017941 */ /* 0x000fea0003800200 */
.L_x_77:
        /* <DEDUP_REMOVED lines=10> */
.L_x_70:
[----:B------:R-:W-:Y:S05]  /*25d0*/  BSYNC.RECONVERGENT B0 ;  /* 0x0000000000007941 */ /* 0x000fea0003800200 */
.L_x_60:
        /* <DEDUP_REMOVED lines=31> */
.L_x_81:
        /* <DEDUP_REMOVED lines=14> */
.L_x_80:
[----:B------:R-:W-:Y:S05]  /*28b0*/  BSYNC.RECONVERGENT B0 ;  /* 0x0000000000007941 */ /* 0x000fea0003800200 */
.L_x_79:
        /* <DEDUP_REMOVED lines=55> */
[C-C-:B------:R-:W-:Y:S01]  /*2c30*/  @P1 IMAD R26, R22.reuse, 0xc, R7.reuse ;  /* 0x0000000c161a1824 */ /* 0x140fe200078e0207 */
[----:B------:R-:W-:Y:S01]  /*2c40*/  ISETP.GE.AND P2, PT, R22, R3, PT ;  /* 0x000000031600720c */ /* 0x000fe20003f46270 */
[C---:B------:R-:W-:Y:S01]  /*2c50*/  @!P1 IMAD R25, R4.reuse, 0xc, R7 ;  /* 0x0000000c04199824 */ /* 0x040fe200078e0207 */
[----:B------:R1:W2:Y:S01]  /*2c60*/  @P0 LDS R16, [R23+0x8] ;  /* 0x0000080017100984 */ /* 0x0002a20000000800 */
[----:B------:R-:W-:Y:S01]  /*2c70*/  PLOP3.LUT P0, PT, PT, PT, PT, 0x8, 0x80 ;  /* 0x000000000080781c */ /* 0x000fe20003f0e170 */
        /* <DEDUP_REMOVED lines=40> */
[----:B------:R-:W-:Y:S02]  /*2f00*/  IMAD R5, R5, -0x4, R24 ;  /* 0xfffffffc05057824 */ /* 0x000fe400078e0218 */
[--C-:B------:R-:W-:Y:S02]  /*2f10*/  IMAD R17, R24, 0xc, R4.reuse ;  /* 0x0000000c18117824 */ /* 0x100fe400078e0204 */
[----:B------:R-:W-:-:S03]  /*2f20*/  IMAD R24, R5, 0xc, R4 ;  /* 0x0000000c05187824 */ /* 0x000fc600078e0204 */
[----:B------:R-:W-:Y:S04]  /*2f30*/  STS [R17], R12 ;  /* 0x0000000c11007388 */ /* 0x000fe80000000800 */
        /* <DEDUP_REMOVED lines=10> */
[----:B------:R-:W-:Y:S01]  /*2fe0*/  STS [R17+0x2c], R22 ;  /* 0x00002c1611007388 */ /* 0x000fe20000000800 */
[----:B0-----:R-:W0:Y:S03]  /*2ff0*/  LDC.64 R6, c[0x0][0x3a0] ;  /* 0x0000e800ff067b82 */ /* 0x001e260000000a00 */
[----:B------:R-:W-:Y:S04]  /*3000*/  STS [R17+0x30], R20 ;  /* 0x0000301411007388 */ /* 0x000fe80000000800 */
[----:B------:R-:W-:Y:S04]  /*3010*/  STS [R17+0x34], R18 ;  /* 0x0000341211007388 */ /* 0x000fe80000000800 */
[----:B------:R1:W-:Y:S01]  /*3020*/  STS [R17+0x38], R16 ;  /* 0x0000381011007388 */ /* 0x0003e20000000800 */
[----:B------:R-:W-:-:S03]  /*3030*/  NOP ;  /* 0x0000000000007918 */ /* 0x000fc60000000000 */
[----:B------:R-:W-:Y:S01]  /*3040*/  LDS R13, [R24] ;  /* 0x00000000180d7984 */ /* 0x000fe20000000800 */
[----:B-1----:R-:W-:-:S03]  /*3050*/  LOP3.LUT R16, R2, 0x1f, RZ, 0xc0, !PT ;  /* 0x0000001f02107812 */ /* 0x002fc600078ec0ff */
[----:B------:R-:W-:Y:S01]  /*3060*/  LDS R12, [R24+0x4] ;  /* 0x00000400180c7984 */ /* 0x000fe20000000800 */
[----:B------:R-:W-:-:S03]  /*3070*/  LOP3.LUT R2, R2, 0x3e0, RZ, 0xc0, !PT ;  /* 0x000003e002027812 */ /* 0x000fc600078ec0ff */
[----:B------:R-:W-:Y:S02]  /*3080*/  LDS R10, [R24+0x8] ;  /* 0x00000800180a7984 */ /* 0x000fe40000000800 */
[----:B------:R-:W-:Y:S02]  /*3090*/  IMAD R16, R2, 0x5, R16 ;  /* 0x0000000502107824 */ /* 0x000fe400078e0210 */
        /* <DEDUP_REMOVED lines=14> */
[----:B------:R-:W-:-:S05]  /*3180*/  IADD3 R0, P0, PT, R0, R16, RZ ;  /* 0x0000001000007210 */ /* 0x000fca0007f1e0ff */
[----:B------:R-:W-:Y:S02]  /*3190*/  IMAD.X R2, RZ, RZ, RZ, P0 ;  /* 0x000000ffff027224 */ /* 0x000fe400000e06ff */
[----:B0-----:R-:W-:-:S04]  /*31a0*/  IMAD.WIDE.U32 R6, R0, 0xc, R6 ;  /* 0x0000000c00067825 */ /* 0x001fc800078e0006 */
[C---:B-1----:R-:W-:Y:S02]  /*31b0*/  VIADD R3, R16.reuse, 0x40 ;  /* 0x0000004010037836 */ /* 0x042fe40000000000 */
[----:B------:R-:W-:Y:S02]  /*31c0*/  VIADD R0, R16, 0x20 ;  /* 0x0000002010007836 */ /* 0x000fe40000000000 */
[----:B------:R-:W-:Y:S01]  /*31d0*/  IMAD R2, R2, 0xc, RZ ;  /* 0x0000000c02027824 */ /* 0x000fe200078e02ff */
[----:B------:R-:W0:Y:S02]  /*31e0*/  LDS R14, [R4+0x3c00] ;  /* 0x003c0000040e7984 */ /* 0x000e240000000800 */
[-C--:B0-----:R-:W-:Y:S02]  /*31f0*/  ISETP.GE.AND P0, PT, R16, R14.reuse, PT ;  /* 0x0000000e1000720c */ /* 0x081fe40003f06270 */
[-C--:B------:R-:W-:Y:S01]  /*3200*/  ISETP.GE.AND P2, PT, R3, R14.reuse, PT ;  /* 0x0000000e0300720c */ /* 0x080fe20003f46270 */
[----:B------:R-:W-:Y:S01]  /*3210*/  IMAD.IADD R3, R7, 0x1, R2 ;  /* 0x0000000107037824 */ /* 0x000fe200078e0202 */
[----:B------:R-:W-:Y:S01]  /*3220*/  ISETP.GE.AND P1, PT, R0, R14, PT ;  /* 0x0000000e0000720c */ /* 0x000fe20003f26270 */
[----:B------:R-:W-:-:S02]  /*3230*/  VIADD R0, R16, 0x60 ;  /* 0x0000006010007836 */ /* 0x000fc40000000000 */
[----:B------:R-:W-:Y:S02]  /*3240*/  IMAD.MOV.U32 R2, RZ, RZ, R6 ;  /* 0x000000ffff027224 */ /* 0x000fe400078e0006 */
[----:B------:R-:W-:Y:S01]  /*3250*/  VIADD R7, R16, 0x80 ;  /* 0x0000008010077836 */ /* 0x000fe20000000000 */
[----:B------:R-:W-:-:S03]  /*3260*/  ISETP.GE.AND P3, PT, R0, R14, PT ;  /* 0x0000000e0000720c */ /* 0x000fc60003f66270 */
        /* <DEDUP_REMOVED lines=18> */
.L_x_82:
        /* <DEDUP_REMOVED lines=22> */
[----:B------:R1:W-:Y:S04]  /*34f0*/  STS [R17+0x34], R18 ;  /* 0x0000341211007388 */ /* 0x0003e80000000800 */
[----:B------:R2:W-:Y:S01]  /*3500*/  STS [R17+0x38], R16 ;  /* 0x0000381011007388 */ /* 0x0005e20000000800 */
[----:B------:R-:W-:-:S03]  /*3510*/  NOP ;  /* 0x0000000000007918 */ /* 0x000fc60000000000 */
[----:B------:R-:W-:Y:S01]  /*3520*/  LDS R13, [R24] ;  /* 0x00000000180d7984 */ /* 0x000fe20000000800 */
[C---:B-1----:R-:W-:Y:S02]  /*3530*/  LOP3.LUT R18, R2.reuse, 0x3e0, RZ, 0xc0, !PT ;  /* 0x000003e002127812 */ /* 0x042fe400078ec0ff */
[----:B--2---:R-:W-:Y:S01]  /*3540*/  LOP3.LUT R16, R2, 0x1f, RZ, 0xc0, !PT ;  /* 0x0000001f02107812 */ /* 0x004fe200078ec0ff */
[----:B------:R-:W-:Y:S02]  /*3550*/  LDS R12, [R24+0x4] ;  /* 0x00000400180c7984 */ /* 0x000fe40000000800 */
[----:B------:R-:W-:Y:S02]  /*3560*/  IMAD R18, R18, 0x5, RZ ;  /* 0x0000000512127824 */ /* 0x000fe400078e02ff */
[----:B------:R-:W-:Y:S01]  /*3570*/  LDS R10, [R24+0x8] ;  /* 0x00000800180a7984 */ /* 0x000fe20000000800 */
[----:B------:R-:W-:Y:S02]  /*3580*/  IMAD.IADD R16, R0, 0x1, R16 ;  /* 0x0000000100107824 */ /* 0x000fe400078e0210 */
[C---:B------:R-:W-:Y:S01]  /*3590*/  LOP3.LUT R0, R18.reuse, 0x1f, R2, 0xf8, !PT ;  /* 0x0000001f12007812 */ /* 0x040fe200078ef802 */
        /* <DEDUP_REMOVED lines=14> */
[----:B------:R-:W-:Y:S01]  /*3680*/  IADD3 R20, P0, PT, R18, R16, RZ ;  /* 0x0000001012147210 */ /* 0x000fe20007f1e0ff */
[----:B------:R-:W-:-:S02]  /*3690*/  VIADD R16, R0, 0x20 ;  /* 0x0000002000107836 */ /* 0x000fc40000000000 */
[----:B------:R-:W-:Y:S02]  /*36a0*/  VIADD R18, R0, 0x40 ;  /* 0x0000004000127836 */ /* 0x000fe40000000000 */
[----:B------:R-:W-:Y:S02]  /*36b0*/  IMAD.X R22, RZ, RZ, RZ, P0 ;  /* 0x000000ffff167224 */ /* 0x000fe400000e06ff */
[----:B0-----:R-:W-:-:S04]  /*36c0*/  IMAD.WIDE.U32 R2, R20, 0xc, R6 ;  /* 0x0000000c14027825 */ /* 0x001fc800078e0006 */
[----:B------:R-:W-:Y:S02]  /*36d0*/  VIADD R7, R0, 0x60 ;  /* 0x0000006000077836 */ /* 0x000fe40000000000 */
[----:B------:R-:W-:-:S04]  /*36e0*/  IMAD R22, R22, 0xc, RZ ;  /* 0x0000000c16167824 */ /* 0x000fc800078e02ff */
[----:B------:R-:W-:Y:S01]  /*36f0*/  IMAD.IADD R3, R3, 0x1, R22 ;  /* 0x0000000103037824 */ /* 0x000fe200078e0216 */
[----:B------:R-:W0:Y:S02]  /*3700*/  LDS R14, [R4+0x3c00] ;  /* 0x003c0000040e7984 */ /* 0x000e240000000800 */
[CC--:B0-----:R-:W-:Y:S01]  /*3710*/  ISETP.GE.AND P0, PT, R0.reuse, R14.reuse, PT ;  /* 0x0000000e0000720c */ /* 0x0c1fe20003f06270 */
[----:B------:R-:W-:Y:S01]  /*3720*/  VIADD R0, R0, 0x80 ;  /* 0x0000008000007836 */ /* 0x000fe20000000000 */
[-C--:B------:R-:W-:Y:S02]  /*3730*/  ISETP.GE.AND P1, PT, R16, R14.reuse, PT ;  /* 0x0000000e1000720c */ /* 0x080fe40003f26270 */
        /* <DEDUP_REMOVED lines=20> */
.L_x_83:
        /* <DEDUP_REMOVED lines=16> */
.L_x_113:


//--------------------- .text._ZN3cub18CUB_300001_SM_10006detail10merge_sort30DeviceMergeSortPartitionKernelIN6thrust24THRUST_300001_SM_1000_NS6detail15normal_iteratorINS5_10device_ptrI6RunnerEEEEjN4cuda3std3__44lessIS9_EES9_EEvbT_PT2_T0_SK_PSK_T1_SK_i --------------------------
	.section	.text._ZN3cub18CUB_300001_SM_10006detail10merge_sort30DeviceMergeSortPartitionKernelIN6thrust24THRUST_300001_SM_1000_NS6detail15normal_iteratorINS5_10device_ptrI6RunnerEEEEjN4cuda3std3__44lessIS9_EES9_EEvbT_PT2_T0_SK_PSK_T1_SK_i,"ax",@progbits
	.align	128
        .global         _ZN3cub18CUB_300001_SM_10006detail10merge_sort30DeviceMergeSortPartitionKernelIN6thrust24THRUST_300001_SM_1000_NS6detail15normal_iteratorINS5_10device_ptrI6RunnerEEEEjN4cuda3std3__44lessIS9_EES9_EEvbT_PT2_T0_SK_PSK_T1_SK_i
        .type           _ZN3cub18CUB_300001_SM_10006detail10merge_sort30DeviceMergeSortPartitionKernelIN6thrust24THRUST_300001_SM_1000_NS6detail15normal_iteratorINS5_10device_ptrI6RunnerEEEEjN4cuda3std3__44lessIS9_EES9_EEvbT_PT2_T0_SK_PSK_T1_SK_i,@function
        .size           _ZN3cub18CUB_300001_SM_10006detail10merge_sort30DeviceMergeSortPartitionKernelIN6thrust24THRUST_300001_SM_1000_NS6detail15normal_iteratorINS5_10device_ptrI6RunnerEEEEjN4cuda3std3__44lessIS9_EES9_EEvbT_PT2_T0_SK_PSK_T1_SK_i,(.L_x_114 - _ZN3cub18CUB_300001_SM_10006detail10merge_sort30DeviceMergeSortPartitionKernelIN6thrust24THRUST_300001_SM_1000_NS6detail15normal_iteratorINS5_10device_ptrI6RunnerEEEEjN4cuda3std3__44lessIS9_EES9_EEvbT_PT2_T0_SK_PSK_T1_SK_i)
        .other          _ZN3cub18CUB_300001_SM_10006detail10merge_sort30DeviceMergeSortPartitionKernelIN6thrust24THRUST_300001_SM_1000_NS6detail15normal_iteratorINS5_10device_ptrI6RunnerEEEEjN4cuda3std3__44lessIS9_EES9_EEvbT_PT2_T0_SK_PSK_T1_SK_i,@"STO_CUDA_ENTRY STV_DEFAULT"
_ZN3cub18CUB_300001_SM_10006detail10merge_sort30DeviceMergeSortPartitionKernelIN6thrust24THRUST_300001_SM_1000_NS6detail15normal_iteratorINS5_10device_ptrI6RunnerEEEEjN4cuda3std3__44lessIS9_EES9_EEvbT_PT2_T0_SK_PSK_T1_SK_i:
.text._ZN3cub18CUB_300001_SM_10006detail10merge_sort30DeviceMergeSortPartitionKernelIN6thrust24THRUST_300001_SM_1000_NS6detail15normal_iteratorINS5_10device_ptrI6RunnerEEEEjN4cuda3std3__44lessIS9_EES9_EEvbT_PT2_T0_SK_PSK_T1_SK_i:
[----:B------:R-:W-:Y:S01]  /*0000*/  LDC R1, c[0x0][0x37c] ;  /* 0x0000df00ff017b82 */ /* 0x000fe20000000800 */
[----:B------:R-:W0:Y:S01]  /*0010*/  S2R R0, SR_CTAID.X ;  /* 0x0000000000007919 */ /* 0x000e220000002500 */
[----:B------:R-:W0:Y:S01]  /*0020*/  LDCU UR4, c[0x0][0x360] ;  /* 0x00006c00ff0477ac */ /* 0x000e220008000800 */
[----:B------:R-:W0:Y:S01]  /*0030*/  S2R R3, SR_TID.X ;  /* 0x0000000000037919 */ /* 0x000e220000002100 */
[----:B------:R-:W1:Y:S01]  /*0040*/  LDCU UR6, c[0x0][0x39c] ;  /* 0x00007380ff0677ac */ /* 0x000e620008000800 */
[----:B0-----:R-:W-:-:S05]  /*0050*/  IMAD R0, R0, UR4, R3 ;  /* 0x0000000400007c24 */ /* 0x001fca000f8e0203 */
[----:B-1----:R-:W-:-:S13]  /*0060*/  ISETP.GE.U32.AND P0, PT, R0, UR6, PT ;  /* 0x0000000600007c0c */ /* 0x002fda000bf06070 */
[----:B------:R-:W-:Y:S05]  /*0070*/  @P0 EXIT ;  /* 0x000000000000094d */ /* 0x000fea0003800000 */
[----:B------:R-:W0:Y:S01]  /*0080*/  LDCU UR5, c[0x0][0x3ac] ;  /* 0x00007580ff0577ac */ /* 0x000e220008000800 */
[----:B------:R-:W-:Y:S01]  /*0090*/  VIADD R2, R0, 0x1 ;  /* 0x0000000100027836 */ /* 0x000fe20000000000 */
[----:B------:R-:W-:Y:S01]  /*00a0*/  ACQBULK ;  /* 0x000000000000782e */ /* 0x000fe20000000000 */
[----:B------:R-:W1:Y:S03]  /*00b0*/  LDCU UR7, c[0x0][0x3b0] ;  /* 0x00007600ff0777ac */ /* 0x000e660008000800 */
[----:B------:R-:W-:Y:S01]  /*00c0*/  ISETP.NE.AND P0, PT, R2, UR6, PT ;  /* 0x0000000602007c0c */ /* 0x000fe2000bf05270 */
[----:B------:R-:W2:Y:S01]  /*00d0*/  LDCU UR10, c[0x0][0x398] ;  /* 0x00007300ff0a77ac */ /* 0x000ea20008000800 */
[----:B------:R-:W3:Y:S01]  /*00e0*/  LDCU.64 UR8, c[0x0][0x358] ;  /* 0x00006b00ff0877ac */ /* 0x000ee20008000a00 */
[----:B0-----:R-:W-:-:S10]  /*00f0*/  UIADD3 UR4, UPT, UPT, -UR5, URZ, URZ ;  /* 0x000000ff05047290 */ /* 0x001fd4000fffe1ff */
[----:B------:R-:W0:Y:S01]  /*0100*/  @!P0 LDC.64 R4, c[0x0][0x3a0] ;  /* 0x0000e800ff048b82 */ /* 0x000e220000000a00 */
[----:B------:R-:W-:Y:S01]  /*0110*/  LOP3.LUT R2, R0, UR4, RZ, 0xc0, !PT ;  /* 0x0000000400027c12 */ /* 0x000fe2000f8ec0ff */
[----:B------:R-:W-:-:S04]  /*0120*/  USHF.R.U32.HI UR4, URZ, 0x1, UR5 ;  /* 0x00000001ff047899 */ /* 0x000fc80008011605 */
[----:B-1----:R-:W-:Y:S01]  /*0130*/  IMAD R3, R2, UR7, RZ ;  /* 0x0000000702037c24 */ /* 0x002fe2000f8e02ff */
[----:B------:R-:W-:-:S04]  /*0140*/  UIMAD UR4, UR4, UR7, URZ ;  /* 0x00000007040472a4 */ /* 0x000fc8000f8e02ff */
[----:B------:R-:W-:-:S04]  /*0150*/  LOP3.LUT R2, RZ, R3, RZ, 0x33, !PT ;  /* 0x00000003ff027212 */ /* 0x000fc800078e33ff */
[----:B------:R-:W-:-:S04]  /*0160*/  VIMNMX.U32 R2, PT, PT, R2, UR4, PT ;  /* 0x0000000402027c48 */ /* 0x000fc8000bfe0000 */
[----:B--2---:R-:W-:Y:S01]  /*0170*/  VIADDMNMX.U32 R2, R2, R3, UR10, PT ;  /* 0x0000000a02027e46 */ /* 0x004fe2000b800003 */
[----:B0-----:R-:W-:Y:S01]  /*0180*/  @!P0 IMAD.WIDE.U32 R4, R0, 0x4, R4 ;  /* 0x0000000400048825 */ /* 0x001fe200078e0004 */
[----:B------:R-:W-:Y:S02]  /*0190*/  VIMNMX.U32 R3, PT, PT, R3, UR10, PT ;  /* 0x0000000a03037c48 */ /* 0x000fe4000bfe0000 */
[----:B------:R-:W-:Y:S02]  /*01a0*/  LOP3.LUT R6, RZ, R2, RZ, 0x33, !PT ;  /* 0x00000002ff067212 */ /* 0x000fe400078e33ff */
[----:B---3--:R0:W-:Y:S02]  /*01b0*/  @!P0 STG.E desc[UR8][R4.64], R2 ;  /* 0x0000000204008986 */ /* 0x0081e4000c101908 */
[----:B------:R-:W-:-:S04]  /*01c0*/  VIMNMX.U32 R7, PT, PT, R6, UR4, PT ;  /* 0x0000000406077c48 */ /* 0x000fc8000bfe0000 */
[----:B------:R-:W-:Y:S01]  /*01d0*/  VIADDMNMX.U32 R7, R7, R2, UR10, PT ;  /* 0x0000000a07077e46 */ /* 0x000fe2000b800002 */
[----:B------:R-:W-:Y:S06]  /*01e0*/  @!P0 EXIT ;  /* 0x000000000000894d */ /* 0x000fec0003800000 */
[----:B------:R-:W1:Y:S01]  /*01f0*/  LDCU.U8 UR6, c[0x0][0x380] ;  /* 0x00007000ff0677ac */ /* 0x000e620008000000 */
[----:B------:R-:W-:Y:S01]  /*0200*/  BSSY.RECONVERGENT B0, `(.L_x_84) ;  /* 0x0000044000007945 */ /* 0x000fe20003800200 */
[----:B------:R-:W-:-:S06]  /*0210*/  UIADD3 UR4, UPT, UPT, UR5, -0x1, URZ ;  /* 0xffffffff05047890 */ /* 0x000fcc000fffe0ff */
[----:B0-----:R-:W-:-:S05]  /*0220*/  LOP3.LUT R4, R0, UR4, RZ, 0xc0, !PT ;  /* 0x0000000400047c12 */ /* 0x001fca000f8ec0ff */
[----:B------:R-:W-:Y:S01]  /*0230*/  IMAD R4, R4, UR7, RZ ;  /* 0x0000000704047c24 */ /* 0x000fe2000f8e02ff */
[----:B-1----:R-:W-:-:S04]  /*0240*/  UPRMT UR6, UR6, 0x8880, URZ ;  /* 0x0000888006067896 */ /* 0x002fc800080000ff */
[----:B------:R-:W-:-:S03]  /*0250*/  VIADDMNMX.U32 R4, R7, -R3, R4, PT ;  /* 0x8000000307047246 */ /* 0x000fc60003800004 */
[----:B------:R-:W-:Y:S02]  /*0260*/  UMOV UR4, UR6 ;  /* 0x0000000600047c82 */ /* 0x000fe40008000000 */
[----:B------:R-:W-:-:S09]  /*0270*/  UISETP.NE.AND UP0, UPT, UR4, URZ, UPT ;  /* 0x000000ff0400728c */ /* 0x000fd2000bf05270 */
[----:B------:R-:W-:Y:S05]  /*0280*/  BRA.U !UP0, `(.L_x_85) ;  /* 0x00000001087c7547 */ /* 0x000fea000b800000 */
[----:B------:R-:W-:Y:S01]  /*0290*/  IMAD.IADD R7, R7, 0x1, -R2 ;  /* 0x0000000107077824 */ /* 0x000fe200078e0a02 */
[----:B------:R-:W-:Y:S01]  /*02a0*/  VIADDMNMX.U32 R5, R2, -R3, R4, PT ;  /* 0x8000000302057246 */ /* 0x000fe20003800004 */
[----:B------:R-:W-:Y:S03]  /*02b0*/  BSSY.RECONVERGENT B1, `(.L_x_86) ;  /* 0x000001b000017945 */ /* 0x000fe60003800200 */
[----:B------:R-:W-:-:S05]  /*02c0*/  VIMNMX.U32 R6, PT, PT, R4, R7, !PT ;  /* 0x0000000704067248 */ /* 0x000fca0007fe0000 */
[----:B------:R-:W-:-:S05]  /*02d0*/  IMAD.IADD R6, R6, 0x1, -R7 ;  /* 0x0000000106067824 */ /* 0x000fca00078e0a07 */
[----:B------:R-:W-:-:S13]  /*02e0*/  ISETP.GE.U32.AND P0, PT, R6, R5, PT ;  /* 0x000000050600720c */ /* 0x000fda0003f06070 */
[----:B------:R-:W-:Y:S05]  /*02f0*/  @P0 BRA `(.L_x_87) ;  /* 0x0000000000580947 */ /* 0x000fea0003800000 */
[----:B------:R-:W0:Y:S02]  /*0300*/  LDC.64 R8, c[0x0][0x388] ;  /* 0x0000e200ff087b82 */ /* 0x000e240000000a00 */
.L_x_88:
[----:B------:R-:W-:-:S05]  /*0310*/  IMAD.IADD R7, R5, 0x1, -R6 ;  /* 0x0000000105077824 */ /* 0x000fca00078e0a06 */
[----:B------:R-:W-:-:S04]  /*0320*/  LEA.HI R14, R7, R6, RZ, 0x1f ;  /* 0x00000006070e7211 */ /* 0x000fc800078ff8ff */
[-C--:B------:R-:W-:Y:S02]  /*0330*/  LOP3.LUT R7, RZ, R14.reuse, RZ, 0x33, !PT ;  /* 0x0000000eff077212 */ /* 0x080fe400078e33ff */
[----:B------:R-:W-:-:S03]  /*0340*/  IADD3 R13, P0, PT, R3, R14, RZ ;  /* 0x0000000e030d7210 */ /* 0x000fc60007f1e0ff */
[----:B------:R-:W-:Y:S02]  /*0350*/  IMAD.IADD R7, R4, 0x1, R7 ;  /* 0x0000000104077824 */ /* 0x000fe400078e0207 */
[----:B------:R-:W-:Y:S02]  /*0360*/  IMAD.X R10, RZ, RZ, RZ, P0 ;  /* 0x000000ffff0a7224 */ /* 0x000fe400000e06ff */
[----:B0-----:R-:W-:Y:S01]  /*0370*/  IMAD.WIDE.U32 R12, R13, 0xc, R8 ;  /* 0x0000000c0d0c7825 */ /* 0x001fe200078e0008 */
[----:B------:R-:W-:-:S03]  /*0380*/  IADD3 R7, P1, PT, R2, R7, RZ ;  /* 0x0000000702077210 */ /* 0x000fc60007f3e0ff */
[----:B------:R-:W-:Y:S02]  /*0390*/  IMAD R17, R10, 0xc, RZ ;  /* 0x0000000c0a117824 */ /* 0x000fe400078e02ff */
[----:B------:R-:W-:Y:S02]  /*03a0*/  IMAD.X R15, RZ, RZ, RZ, P1 ;  /* 0x000000ffff0f7224 */ /* 0x000fe400008e06ff */
[----:B------:R-:W-:-:S04]  /*03b0*/  IMAD.WIDE.U32 R10, R7, 0xc, R8 ;  /* 0x0000000c070a7825 */ /* 0x000fc800078e0008 */
[----:B------:R-:W-:Y:S02]  /*03c0*/  IMAD R15, R15, 0xc, RZ ;  /* 0x0000000c0f0f7824 */ /* 0x000fe400078e02ff */
[----:B------:R-:W-:Y:S02]  /*03d0*/  IMAD.IADD R13, R13, 0x1, R17 ;  /* 0x000000010d0d7824 */ /* 0x000fe400078e0211 */
[----:B------:R-:W-:-:S03]  /*03e0*/  IMAD.IADD R11, R11, 0x1, R15 ;  /* 0x000000010b0b7824 */ /* 0x000fc600078e020f */
[----:B------:R-:W2:Y:S04]  /*03f0*/  LDG.E R12, desc[UR8][R12.64] ;  /* 0x000000080c0c7981 */ /* 0x000ea8000c1e1900 */
[----:B------:R-:W2:Y:S02]  /*0400*/  LDG.E R11, desc[UR8][R10.64] ;  /* 0x000000080a0b7981 */ /* 0x000ea4000c1e1900 */
[----:B--2---:R-:W-:-:S04]  /*0410*/  ISETP.GT.AND P0, PT, R11, R12, PT ;  /* 0x0000000c0b00720c */ /* 0x004fc80003f04270 */
[----:B------:R-:W-:-:S09]  /*0420*/  SEL R5, R14, R5, P0 ;  /* 0x000000050e057207 */ /* 0x000fd20000000000 */
[----:B------:R-:W-:-:S05]  /*0430*/  @!P0 VIADD R6, R14, 0x1 ;  /* 0x000000010e068836 */ /* 0x000fca0000000000 */
[----:B------:R-:W-:-:S13]  /*0440*/  ISETP.GE.U32.AND P0, PT, R6, R5, PT ;  /* 0x000000050600720c */ /* 0x000fda0003f06070 */
[----:B------:R-:W-:Y:S05]  /*0450*/  @!P0 BRA `(.L_x_88) ;  /* 0xfffffffc00ac8947 */ /* 0x000fea000383ffff */
.L_x_87:
[----:B------:R-:W-:Y:S05]  /*0460*/  BSYNC.RECONVERGENT B1 ;  /* 0x0000000000017941 */ /* 0x000fea0003800200 */
.L_x_86:
[----:B------:R-:W-:Y:S05]  /*0470*/  BRA `(.L_x_89) ;  /* 0x0000000000707947 */ /* 0x000fea0003800000 */
.L_x_85:
[C---:B------:R-:W-:Y:S02]  /*0480*/  IADD3 R7, PT, PT, -R2.reuse, R7, RZ ;  /* 0x0000000702077210 */ /* 0x040fe40007ffe1ff */
[----:B------:R-:W-:Y:S02]  /*0490*/  VIADDMNMX.U32 R5, R2, -R3, R4, PT ;  /* 0x8000000302057246 */ /* 0x000fe40003800004 */
[----:B------:R-:W-:-:S05]  /*04a0*/  VIMNMX.U32 R6, PT, PT, R4, R7, !PT ;  /* 0x0000000704067248 */ /* 0x000fca0007fe0000 */
[----:B------:R-:W-:-:S05]  /*04b0*/  IMAD.IADD R6, R6, 0x1, -R7 ;  /* 0x0000000106067824 */ /* 0x000fca00078e0a07 */
[----:B------:R-:W-:-:S13]  /*04c0*/  ISETP.GE.U32.AND P0, PT, R6, R5, PT ;  /* 0x000000050600720c */ /* 0x000fda0003f06070 */
[----:B------:R-:W-:Y:S05]  /*04d0*/  @P0 BRA `(.L_x_89) ;  /* 0x0000000000580947 */ /* 0x000fea0003800000 */
[----:B------:R-:W0:Y:S02]  /*04e0*/  LDC.64 R8, c[0x0][0x390] ;  /* 0x0000e400ff087b82 */ /* 0x000e240000000a00 */
.L_x_90:
        /* <DEDUP_REMOVED lines=10> */
[----:B------:R-:W-:Y:S01]  /*0590*/  IMAD.WIDE.U32 R10, R7, 0xc, R8 ;  /* 0x0000000c070a7825 */ /* 0x000fe200078e0008 */
[----:B------:R-:W-:-:S03]  /*05a0*/  IADD3 R13, PT, PT, R13, R17, RZ ;  /* 0x000000110d0d7210 */ /* 0x000fc60007ffe0ff */
[----:B------:R-:W-:Y:S02]  /*05b0*/  IMAD R15, R15, 0xc, RZ ;  /* 0x0000000c0f0f7824 */ /* 0x000fe400078e02ff */
[----:B------:R-:W2:Y:S02]  /*05c0*/  LDG.E R12, desc[UR8][R12.64] ;  /* 0x000000080c0c7981 */ /* 0x000ea4000c1e1900 */
[----:B------:R-:W-:-:S06]  /*05d0*/  IMAD.IADD R11, R11, 0x1, R15 ;  /* 0x000000010b0b7824 */ /* 0x000fcc00078e020f */
[----:B------:R-:W2:Y:S02]  /*05e0*/  LDG.E R11, desc[UR8][R10.64] ;  /* 0x000000080a0b7981 */ /* 0x000ea4000c1e1900 */
[----:B--2---:R-:W-:-:S04]  /*05f0*/  ISETP.GT.AND P0, PT, R11, R12, PT ;  /* 0x0000000c0b00720c */ /* 0x004fc80003f04270 */
[----:B------:R-:W-:-:S09]  /*0600*/  SEL R5, R14, R5, P0 ;  /* 0x000000050e057207 */ /* 0x000fd20000000000 */
[----:B------:R-:W-:-:S05]  /*0610*/  @!P0 VIADD R6, R14, 0x1 ;  /* 0x000000010e068836 */ /* 0x000fca0000000000 */
[----:B------:R-:W-:-:S13]  /*0620*/  ISETP.GE.U32.AND P0, PT, R6, R5, PT ;  /* 0x000000050600720c */ /* 0x000fda0003f06070 */
[----:B------:R-:W-:Y:S05]  /*0630*/  @!P0 BRA `(.L_x_90) ;  /* 0xfffffffc00ac8947 */ /* 0x000fea000383ffff */
.L_x_89:
[----:B------:R-:W-:Y:S05]  /*0640*/  BSYNC.RECONVERGENT B0 ;  /* 0x0000000000007941 */ /* 0x000fea0003800200 */
.L_x_84:
[----:B------:R-:W0:Y:S01]  /*0650*/  LDC.64 R4, c[0x0][0x3a0] ;  /* 0x0000e800ff047b82 */ /* 0x000e220000000a00 */
[----:B------:R-:W-:Y:S02]  /*0660*/  IMAD.IADD R3, R3, 0x1, R6 ;  /* 0x0000000103037824 */ /* 0x000fe400078e0206 */
[----:B0-----:R-:W-:-:S05]  /*0670*/  IMAD.WIDE.U32 R4, R0, 0x4, R4 ;  /* 0x0000000400047825 */ /* 0x001fca00078e0004 */
[----:B------:R-:W-:Y:S01]  /*0680*/  STG.E desc[UR8][R4.64], R3 ;  /* 0x0000000304007986 */ /* 0x000fe2000c101908 */
[----:B------:R-:W-:Y:S05]  /*0690*/  EXIT ;  /* 0x000000000000794d */ /* 0x000fea0003800000 */
.L_x_91:
        /* <DEDUP_REMOVED lines=14> */
.L_x_114:


//--------------------- .text._ZN3cub18CUB_300001_SM_10006detail10merge_sort30DeviceMergeSortBlockSortKernelINS2_10policy_hubIN6thrust24THRUST_300001_SM_1000_NS6detail15normal_iteratorINS6_10device_ptrI6RunnerEEEEE9Policy600ESC_PNS0_8NullTypeESC_SG_jN4cuda3std3__44lessISA_EESA_SF_EEvbT0_T1_T2_T3_T4_PT6_PT7_T5_NS1_7vsmem_tE --------------------------
	.section	.text._ZN3cub18CUB_300001_SM_10006detail10merge_sort30DeviceMergeSortBlockSortKernelINS2_10policy_hubIN6thrust24THRUST_300001_SM_1000_NS6detail15normal_iteratorINS6_10device_ptrI6RunnerEEEEE9Policy600ESC_PNS0_8NullTypeESC_SG_jN4cuda3std3__44lessISA_EESA_SF_EEvbT0_T1_T2_T3_T4_PT6_PT7_T5_NS1_7vsmem_tE,"ax",@progbits
	.align	128
        .global         _ZN3cub18CUB_300001_SM_10006detail10merge_sort30DeviceMergeSortBlockSortKernelINS2_10policy_hubIN6thrust24THRUST_300001_SM_1000_NS6detail15normal_iteratorINS6_10device_ptrI6RunnerEEEEE9Policy600ESC_PNS0_8NullTypeESC_SG_jN4cuda3std3__44lessISA_EESA_SF_EEvbT0_T1_T2_T3_T4_PT6_PT7_T5_NS1_7vsmem_tE
        .type           _ZN3cub18CUB_300001_SM_10006detail10merge_sort30DeviceMergeSortBlockSortKernelINS2_10policy_hubIN6thrust24THRUST_300001_SM_1000_NS6detail15normal_iteratorINS6_10device_ptrI6RunnerEEEEE9Policy600ESC_PNS0_8NullTypeESC_SG_jN4cuda3std3__44lessISA_EESA_SF_EEvbT0_T1_T2_T3_T4_PT6_PT7_T5_NS1_7vsmem_tE,@function
        .size           _ZN3cub18CUB_300001_SM_10006detail10merge_sort30DeviceMergeSortBlockSortKernelINS2_10policy_hubIN6thrust24THRUST_300001_SM_1000_NS6detail15normal_iteratorINS6_10device_ptrI6RunnerEEEEE9Policy600ESC_PNS0_8NullTypeESC_SG_jN4cuda3std3__44lessISA_EESA_SF_EEvbT0_T1_T2_T3_T4_PT6_PT7_T5_NS1_7vsmem_tE,(.L_x_115 - _ZN3cub18CUB_300001_SM_10006detail10merge_sort30DeviceMergeSortBlockSortKernelINS2_10policy_hubIN6thrust24THRUST_300001_SM_1000_NS6detail15normal_iteratorINS6_10device_ptrI6RunnerEEEEE9Policy600ESC_PNS0_8NullTypeESC_SG_jN4cuda3std3__44lessISA_EESA_SF_EEvbT0_T1_T2_T3_T4_PT6_PT7_T5_NS1_7vsmem_tE)
        .other          _ZN3cub18CUB_300001_SM_10006detail10merge_sort30DeviceMergeSortBlockSortKernelINS2_10policy_hubIN6thrust24THRUST_300001_SM_1000_NS6detail15normal_iteratorINS6_10device_ptrI6RunnerEEEEE9Policy600ESC_PNS0_8NullTypeESC_SG_jN4cuda3std3__44lessISA_EESA_SF_EEvbT0_T1_T2_T3_T4_PT6_PT7_T5_NS1_7vsmem_tE,@"STO_CUDA_ENTRY STV_DEFAULT"
_ZN3cub18CUB_300001_SM_10006detail10merge_sort30DeviceMergeSortBlockSortKernelINS2_10policy_hubIN6thrust24THRUST_300001_SM_1000_NS6detail15normal_iteratorINS6_10device_ptrI6RunnerEEEEE9Policy600ESC_PNS0_8NullTypeESC_SG_jN4cuda3std3__44lessISA_EESA_SF_EEvbT0_T1_T2_T3_T4_PT6_PT7_T5_NS1_7vsmem_tE:
.text._ZN3cub18CUB_300001_SM_10006detail10merge_sort30DeviceMergeSortBlockSortKernelINS2_10policy_hubIN6thrust24THRUST_300001_SM_1000_NS6detail15normal_iteratorINS6_10device_ptrI6RunnerEEEEE9Policy600ESC_PNS0_8NullTypeESC_SG_jN4cuda3std3__44lessISA_EESA_SF_EEvbT0_T1_T2_T3_T4_PT6_PT7_T5_NS1_7vsmem_tE:
[----:B------:R-:W-:Y:S01]  /*0000*/  LDC R1, c[0x0][0x37c] ;  /* 0x0000df00ff017b82 */ /* 0x000fe20000000800 */
[----:B------:R-:W0:Y:S01]  /*0010*/  S2R R30, SR_CTAID.X ;  /* 0x00000000001e7919 */ /* 0x000e220000002500 */
[----:B------:R-:W1:Y:S01]  /*0020*/  LDCU UR4, c[0x0][0x370] ;  /* 0x00006e00ff0477ac */ /* 0x000e620008000800 */
[----:B------:R-:W2:Y:S01]  /*0030*/  LDCU.64 UR6, c[0x0][0x358] ;  /* 0x00006b00ff0677ac */ /* 0x000ea20008000a00 */
[----:B-1----:R-:W-:-:S06]  /*0040*/  UIADD3 UR4, UPT, UPT, UR4, -0x1, URZ ;  /* 0xffffffff04047890 */ /* 0x002fcc000fffe0ff */
[C---:B0-----:R-:W-:Y:S01]  /*0050*/  ISETP.GE.U32.AND P0, PT, R30.reuse, UR4, PT ;  /* 0x000000041e007c0c */ /* 0x041fe2000bf06070 */
[----:B------:R-:W-:-:S12]  /*0060*/  IMAD R30, R30, 0x500, RZ ;  /* 0x000005001e1e7824 */ /* 0x000fd800078e02ff */
[----:B--2---:R-:W-:Y:S05]  /*0070*/  @P0 BRA `(.L_x_92) ;  /* 0x0000001800f80947 */ /* 0x004fea0003800000 */
[----:B------:R-:W0:Y:S01]  /*0080*/  S2R R15, SR_TID.X ;  /* 0x00000000000f7919 */ /* 0x000e220000002100 */
[----:B------:R-:W1:Y:S01]  /*0090*/  LDC.64 R2, c[0x0][0x388] ;  /* 0x0000e200ff027b82 */ /* 0x000e620000000a00 */
[----:B------:R-:W-:Y:S01]  /*00a0*/  ACQBULK ;  /* 0x000000000000782e */ /* 0x000fe20000000000 */
[----:B0-----:R-:W-:-:S05]  /*00b0*/  LOP3.LUT R0, R15, 0x3e0, RZ, 0xc0, !PT ;  /* 0x000003e00f007812 */ /* 0x001fca00078ec0ff */
[----:B------:R-:W-:-:S05]  /*00c0*/  IMAD R0, R0, 0x5, RZ ;  /* 0x0000000500007824 */ /* 0x000fca00078e02ff */
[----:B------:R-:W-:-:S04]  /*00d0*/  LOP3.LUT R5, R0, 0x1f, R15, 0xf8, !PT ;  /* 0x0000001f00057812 */ /* 0x000fc800078ef80f */
[----:B------:R-:W-:-:S05]  /*00e0*/  IADD3 R14, P0, PT, R30, R5, RZ ;  /* 0x000000051e0e7210 */ /* 0x000fca0007f1e0ff */
[----:B------:R-:W-:Y:S02]  /*00f0*/  IMAD.X R13, RZ, RZ, RZ, P0 ;  /* 0x000000ffff0d7224 */ /* 0x000fe400000e06ff */
        /* <DEDUP_REMOVED lines=54> */
[----:B------:R-:W1:Y:S04]  /*0460*/  LDS R25, [R0+0x30] ;  /* 0x0000300000197984 */ /* 0x000e680000000800 */
[----:B------:R-:W-:Y:S04]  /*0470*/  LDS R21, [R0+0x34] ;  /* 0x0000340000157984 */ /* 0x000fe80000000800 */
[----:B------:R-:W2:Y:S01]  /*0480*/  LDS R18, [R0+0x38] ;  /* 0x0000380000127984 */ /* 0x000ea20000000800 */
[----:B------:R-:W-:Y:S01]  /*0490*/  BAR.SYNC.DEFER_BLOCKING 0x0 ;  /* 0x0000000000007b1d */ /* 0x000fe20000010000 */
[----:B0-----:R-:W-:Y:S01]  /*04a0*/  ISETP.GT.AND P2, PT, R8, R19, PT ;  /* 0x000000130800720c */ /* 0x001fe20003f44270 */
[----:B------:R-:W-:Y:S01]  /*04b0*/  IMAD.MOV.U32 R2, RZ, RZ, R16 ;  /* 0x000000ffff027224 */ /* 0x000fe200078e0010 */
[----:B------:R-:W-:Y:S01]  /*04c0*/  ISETP.GT.AND P1, PT, R16, R11, PT ;  /* 0x0000000b1000720c */ /* 0x000fe20003f24270 */
[----:B------:R-:W-:Y:S01]  /*04d0*/  IMAD.MOV.U32 R4, RZ, RZ, R3 ;  /* 0x000000ffff047224 */ /* 0x000fe200078e0003 */
[----:B------:R-:W-:Y:S01]  /*04e0*/  MOV R6, R8 ;  /* 0x0000000800067202 */ /* 0x000fe20000000f00 */
[----:B-1----:R-:W-:-:S02]  /*04f0*/  IMAD.MOV.U32 R23, RZ, RZ, R25 ;  /* 0x000000ffff177224 */ /* 0x002fc400078e0019 */
[----:B------:R-:W-:Y:S01]  /*0500*/  PREEXIT ;  /* 0x000000000000782d */ /* 0x000fe20000000000 */
[----:B--2---:R-:W-:-:S05]  /*0510*/  IMAD.MOV.U32 R0, RZ, RZ, R18 ;  /* 0x000000ffff007224 */ /* 0x004fca00078e0012 */
[----:B------:R-:W-:Y:S02]  /*0520*/  @P2 IMAD.MOV.U32 R6, RZ, RZ, R19 ;  /* 0x000000ffff062224 */ /* 0x000fe400078e0013 */
[----:B------:R-:W-:Y:S01]  /*0530*/  @P2 IMAD.MOV.U32 R19, RZ, RZ, R8 ;  /* 0x000000ffff132224 */ /* 0x000fe200078e0008 */
[----:B------:R-:W-:Y:S01]  /*0540*/  MOV R8, R22 ;  /* 0x0000001600087202 */ /* 0x000fe20000000f00 */
[----:B------:R-:W-:Y:S01]  /*0550*/  @P1 IMAD.MOV.U32 R2, RZ, RZ, R11 ;  /* 0x000000ffff021224 */ /* 0x000fe200078e000b */
[----:B------:R-:W-:Y:S01]  /*0560*/  ISETP.GT.AND P3, PT, R25, R6, PT ;  /* 0x000000061900720c */ /* 0x000fe20003f64270 */
[----:B------:R-:W-:Y:S01]  /*0570*/  @P1 IMAD.MOV.U32 R4, RZ, RZ, R9 ;  /* 0x000000ffff041224 */ /* 0x000fe200078e0009 */
[----:B------:R-:W-:Y:S01]  /*0580*/  @P1 MOV R9, R3 ;  /* 0x0000000300091202 */ /* 0x000fe20000000f00 */
[----:B------:R-:W-:Y:S01]  /*0590*/  IMAD.MOV.U32 R3, RZ, RZ, R5 ;  /* 0x000000ffff037224 */ /* 0x000fe200078e0005 */
[----:B------:R-:W-:Y:S01]  /*05a0*/  ISETP.GT.AND P0, PT, R19, R2, PT ;  /* 0x000000021300720c */ /* 0x000fe20003f04270 */
[----:B------:R-:W-:-:S02]  /*05b0*/  @P1 IMAD.MOV.U32 R3, RZ, RZ, R10 ;  /* 0x000000ffff031224 */ /* 0x000fc400078e000a */
[----:B------:R-:W-:Y:S01]  /*05c0*/  @P1 IMAD.MOV.U32 R10, RZ, RZ, R5 ;  /* 0x000000ffff0a1224 */ /* 0x000fe200078e0005 */
[----:B------:R-:W-:Y:S01]  /*05d0*/  MOV R5, R17 ;  /* 0x0000001100057202 */ /* 0x000fe20000000f00 */
[----:B------:R-:W-:Y:S01]  /*05e0*/  @P1 IMAD.MOV.U32 R11, RZ, RZ, R16 ;  /* 0x000000ffff0b1224 */ /* 0x000fe200078e0010 */
[----:B------:R-:W-:Y:S01]  /*05f0*/  @P2 MOV R5, R7 ;  /* 0x0000000700052202 */ /* 0x000fe20000000f00 */
[----:B------:R-:W-:Y:S02]  /*0600*/  @P2 IMAD.MOV.U32 R7, RZ, RZ, R17 ;  /* 0x000000ffff072224 */ /* 0x000fe400078e0011 */
[----:B------:R-:W-:Y:S01]  /*0610*/  IMAD.MOV.U32 R17, RZ, RZ, R19 ;  /* 0x000000ffff117224 */ /* 0x000fe200078e0013 */
[----:B------:R-:W-:Y:S01]  /*0620*/  @P3 MOV R23, R6 ;  /* 0x0000000600173202 */ /* 0x000fe20000000f00 */
[----:B------:R-:W-:Y:S02]  /*0630*/  @P3 IMAD.MOV.U32 R6, RZ, RZ, R25 ;  /* 0x000000ffff063224 */ /* 0x000fe400078e0019 */
[----:B------:R-:W-:-:S02]  /*0640*/  @P0 IMAD.MOV.U32 R17, RZ, RZ, R2 ;  /* 0x000000ffff110224 */ /* 0x000fc400078e0002 */
[----:B------:R-:W-:Y:S02]  /*0650*/  @P2 IMAD.MOV.U32 R8, RZ, RZ, R20 ;  /* 0x000000ffff082224 */ /* 0x000fe400078e0014 */
[----:B------:R-:W-:Y:S02]  /*0660*/  @P0 IMAD.MOV.U32 R2, RZ, RZ, R19 ;  /* 0x000000ffff020224 */ /* 0x000fe400078e0013 */
[----:B------:R-:W-:Y:S01]  /*0670*/  @P2 IMAD.MOV.U32 R20, RZ, RZ, R22 ;  /* 0x000000ffff142224 */ /* 0x000fe200078e0016 */
[----:B------:R-:W-:Y:S01]  /*0680*/  ISETP.GT.AND P2, PT, R6, R17, PT ;  /* 0x000000110600720c */ /* 0x000fe20003f44270 */
[----:B------:R-:W-:Y:S01]  /*0690*/  IMAD.MOV.U32 R16, RZ, RZ, R21 ;  /* 0x000000ffff107224 */ /* 0x000fe200078e0015 */
[----:B------:R-:W-:Y:S01]  /*06a0*/  ISETP.GT.AND P1, PT, R2, R11, PT ;  /* 0x0000000b0200720c */ /* 0x000fe20003f24270 */
[----:B------:R-:W-:Y:S01]  /*06b0*/  @P3 IMAD.MOV.U32 R16, RZ, RZ, R5 ;  /* 0x000000ffff103224 */ /* 0x000fe200078e0005 */
[----:B------:R-:W-:Y:S01]  /*06c0*/  @P3 MOV R0, R8 ;  /* 0x0000000800003202 */ /* 0x000fe20000000f00 */
[----:B------:R-:W-:Y:S01]  /*06d0*/  @P3 IMAD.MOV.U32 R8, RZ, RZ, R18 ;  /* 0x000000ffff083224 */ /* 0x000fe200078e0012 */
[----:B------:R-:W-:Y:S01]  /*06e0*/  @P3 MOV R5, R21 ;  /* 0x0000001500053202 */ /* 0x000fe20000000f00 */
[----:B------:R-:W-:-:S02]  /*06f0*/  IMAD.MOV.U32 R18, RZ, RZ, R20 ;  /* 0x000000ffff127224 */ /* 0x000fc400078e0014 */
[----:B------:R-:W-:Y:S01]  /*0700*/  @P0 IMAD.MOV.U32 R18, RZ, RZ, R4 ;  /* 0x000000ffff120224 */ /* 0x000fe200078e0004 */
[----:B------:R-:W-:Y:S01]  /*0710*/  @P0 MOV R4, R20 ;  /* 0x0000001400040202 */ /* 0x000fe20000000f00 */
[----:B------:R-:W-:Y:S01]  /*0720*/  IMAD.MOV.U32 R21, RZ, RZ, R8 ;  /* 0x000000ffff157224 */ /* 0x000fe200078e0008 */
[----:B------:R-:W-:Y:S01]  /*0730*/  MOV R20, R6 ;  /* 0x0000000600147202 */ /* 0x000fe20000000f00 */
[----:B------:R-:W-:Y:S01]  /*0740*/  @P2 IMAD.MOV.U32 R21, RZ, RZ, R18 ;  /* 0x000000ffff152224 */ /* 0x000fe200078e0012 */
[----:B------:R-:W-:Y:S01]  /*0750*/  @P2 MOV R20, R17 ;  /* 0x0000001100142202 */ /* 0x000fe20000000f00 */
[----:B------:R-:W-:Y:S02]  /*0760*/  @P2 IMAD.MOV.U32 R18, RZ, RZ, R8 ;  /* 0x000000ffff122224 */ /* 0x000fe400078e0008 */
[----:B------:R-:W-:Y:S01]  /*0770*/  IMAD.MOV.U32 R8, RZ, RZ, R2 ;  /* 0x000000ffff087224 */ /* 0x000fe200078e0002 */
[----:B------:R-:W-:Y:S01]  /*0780*/  @P1 MOV R8, R11 ;  /* 0x0000000b00081202 */ /* 0x000fe20000000f00 */
[----:B------:R-:W-:Y:S01]  /*0790*/  @P2 IMAD.MOV.U32 R17, RZ, RZ, R6 ;  /* 0x000000ffff112224 */ /* 0x000fe200078e0006 */
[----:B------:R-:W-:Y:S01]  /*07a0*/  ISETP.GT.AND P3, PT, R23, R20, PT ;  /* 0x000000141700720c */ /* 0x000fe20003f64270 */
[----:B------:R-:W-:-:S02]  /*07b0*/  IMAD.MOV.U32 R19, RZ, RZ, R7 ;  /* 0x000000ffff137224 */ /* 0x000fc400078e0007 */
[----:B------:R-:W-:Y:S02]  /*07c0*/  @P0 IMAD.MOV.U32 R19, RZ, RZ, R3 ;  /* 0x000000ffff130224 */ /* 0x000fe400078e0003 */
[----:B------:R-:W-:Y:S01]  /*07d0*/  @P0 IMAD.MOV.U32 R3, RZ, RZ, R7 ;  /* 0x000000ffff030224 */ /* 0x000fe200078e0007 */
[----:B------:R-:W-:Y:S01]  /*07e0*/  ISETP.GT.AND P0, PT, R17, R8, PT ;  /* 0x000000081100720c */ /* 0x000fe20003f04270 */
[----:B------:R-:W-:Y:S02]  /*07f0*/  IMAD.MOV.U32 R22, RZ, RZ, R5 ;  /* 0x000000ffff167224 */ /* 0x000fe400078e0005 */
[----:B------:R-:W-:Y:S02]  /*0800*/  @P2 IMAD.MOV.U32 R22, RZ, RZ, R19 ;  /* 0x000000ffff162224 */ /* 0x000fe400078e0013 */
[----:B------:R-:W-:Y:S02]  /*0810*/  @P2 IMAD.MOV.U32 R19, RZ, RZ, R5 ;  /* 0x000000ffff132224 */ /* 0x000fe400078e0005 */
[----:B------:R-:W-:-:S02]  /*0820*/  IMAD.MOV.U32 R6, RZ, RZ, R3 ;  /* 0x000000ffff067224 */ /* 0x000fc400078e0003 */
[--C-:B------:R-:W-:Y:S02]  /*0830*/  IMAD.MOV.U32 R5, RZ, RZ, R23.reuse ;  /* 0x000000ffff057224 */ /* 0x100fe400078e0017 */
[----:B------:R-:W-:Y:S01]  /*0840*/  @P1 IMAD.MOV.U32 R6, RZ, RZ, R10 ;  /* 0x000000ffff061224 */ /* 0x000fe200078e000a */
[----:B------:R-:W-:Y:S01]  /*0850*/  @P1 MOV R10, R3 ;  /* 0x00000003000a1202 */ /* 0x000fe20000000f00 */
[----:B------:R-:W-:Y:S01]  /*0860*/  IMAD.MOV.U32 R7, RZ, RZ, R4 ;  /* 0x000000ffff077224 */ /* 0x000fe200078e0004 */
[----:B------:R-:W-:Y:S01]  /*0870*/  @P1 MOV R7, R9 ;  /* 0x0000000900071202 */ /* 0x000fe20000000f00 */
[----:B------:R-:W-:Y:S01]  /*0880*/  @P3 IMAD.MOV.U32 R5, RZ, RZ, R20 ;  /* 0x000000ffff053224 */ /* 0x000fe200078e0014 */
[-C--:B------:R-:W-:Y:S01]  /*0890*/  MOV R3, R17.reuse ;  /* 0x0000001100037202 */ /* 0x080fe20000000f00 */
[----:B------:R-:W-:Y:S01]  /*08a0*/  @P3 IMAD.MOV.U32 R20, RZ, RZ, R23 ;  /* 0x000000ffff143224 */ /* 0x000fe200078e0017 */
[----:B------:R-:W-:Y:S01]  /*08b0*/  @P0 MOV R3, R8 ;  /* 0x0000000800030202 */ /* 0x000fe20000000f00 */
[----:B------:R-:W-:Y:S01]  /*08c0*/  @P1 IMAD.MOV.U32 R9, RZ, RZ, R4 ;  /* 0x000000ffff091224 */ /* 0x000fe200078e0004 */
[----:B------:R-:W-:Y:S01]  /*08d0*/  @P0 MOV R8, R17 ;  /* 0x0000001100080202 */ /* 0x000fe20000000f00 */
[----:B------:R-:W-:Y:S01]  /*08e0*/  @P1 IMAD.MOV.U32 R11, RZ, RZ, R2 ;  /* 0x000000ffff0b1224 */ /* 0x000fe200078e0002 */
[----:B------:R-:W-:Y:S01]  /*08f0*/  ISETP.GT.AND P1, PT, R20, R3, PT ;  /* 0x000000031400720c */ /* 0x000fe20003f24270 */
[----:B------:R-:W-:-:S02]  /*0900*/  IMAD.MOV.U32 R4, RZ, RZ, R0 ;  /* 0x000000ffff047224 */ /* 0x000fc400078e0000 */
[----:B------:R-:W-:Y:S02]  /*0910*/  IMAD.MOV.U32 R2, RZ, RZ, R16 ;  /* 0x000000ffff027224 */ /* 0x000fe400078e0010 */
[----:B------:R-:W-:Y:S02]  /*0920*/  @P3 IMAD.MOV.U32 R4, RZ, RZ, R21 ;  /* 0x000000ffff043224 */ /* 0x000fe400078e0015 */
[----:B------:R-:W-:Y:S01]  /*0930*/  @P3 IMAD.MOV.U32 R2, RZ, RZ, R22 ;  /* 0x000000ffff023224 */ /* 0x000fe200078e0016 */
[----:B------:R-:W-:Y:S01]  /*0940*/  @P3 MOV R22, R16 ;  /* 0x0000001000163202 */ /* 0x000fe20000000f00 */
[----:B------:R-:W-:Y:S02]  /*0950*/  @P3 IMAD.MOV.U32 R21, RZ, RZ, R0 ;  /* 0x000000ffff153224 */ /* 0x000fe400078e0000 */
[----:B------:R-:W-:Y:S02]  /*0960*/  IMAD.MOV.U32 R0, RZ, RZ, R18 ;  /* 0x000000ffff007224 */ /* 0x000fe400078e0012 */
[----:B------:R-:W-:-:S02]  /*0970*/  IMAD.MOV.U32 R16, RZ, RZ, R19 ;  /* 0x000000ffff107224 */ /* 0x000fc400078e0013 */
[----:B------:R-:W-:Y:S02]  /*0980*/  @P0 IMAD.MOV.U32 R0, RZ, RZ, R7 ;  /* 0x000000ffff000224 */ /* 0x000fe400078e0007 */
[----:B------:R-:W-:Y:S02]  /*0990*/  @P0 IMAD.MOV.U32 R16, RZ, RZ, R6 ;  /* 0x000000ffff100224 */ /* 0x000fe400078e0006 */
[----:B------:R-:W-:Y:S01]  /*09a0*/  @P0 IMAD.MOV.U32 R7, RZ, RZ, R18 ;  /* 0x000000ffff070224 */ /* 0x000fe200078e0012 */
[----:B------:R-:W-:Y:S01]  /*09b0*/  MOV R18, R22 ;  /* 0x0000001600127202 */ /* 0x000fe20000000f00 */
[----:B------:R-:W-:Y:S01]  /*09c0*/  @P0 IMAD.MOV.U32 R6, RZ, RZ, R19 ;  /* 0x000000ffff060224 */ /* 0x000fe200078e0013 */
[----:B------:R-:W-:Y:S01]  /*09d0*/  ISETP.GT.AND P0, PT, R8, R11, PT ;  /* 0x0000000b0800720c */ /* 0x000fe20003f04270 */
[----:B------:R-:W-:Y:S01]  /*09e0*/  IMAD.MOV.U32 R17, RZ, RZ, R20 ;  /* 0x000000ffff117224 */ /* 0x000fe200078e0014 */
[----:B------:R-:W-:Y:S01]  /*09f0*/  @P1 MOV R18, R16 ;  /* 0x0000001000121202 */ /* 0x000fe20000000f00 */
[----:B------:R-:W-:-:S02]  /*0a00*/  IMAD.MOV.U32 R19, RZ, RZ, R21 ;  /* 0x000000ffff137224 */ /* 0x000fc400078e0015 */
[----:B------:R-:W-:Y:S01]  /*0a10*/  @P1 IMAD.MOV.U32 R17, RZ, RZ, R3 ;  /* 0x000000ffff111224 */ /* 0x000fe200078e0003 */
[----:B------:R-:W-:Y:S01]  /*0a20*/  @P1 MOV R3, R20 ;  /* 0x0000001400031202 */ /* 0x000fe20000000f00 */
[----:B------:R-:W-:Y:S02]  /*0a30*/  @P1 IMAD.MOV.U32 R19, RZ, RZ, R0 ;  /* 0x000000ffff131224 */ /* 0x000fe400078e0000 */
[----:B------:R-:W-:Y:S02]  /*0a40*/  @P1 IMAD.MOV.U32 R0, RZ, RZ, R21 ;  /* 0x000000ffff001224 */ /* 0x000fe400078e0015 */
[----:B------:R-:W-:Y:S02]  /*0a50*/  @P1 IMAD.MOV.U32 R16, RZ, RZ, R22 ;  /* 0x000000ffff101224 */ /* 0x000fe400078e0016 */
[----:B------:R-:W-:Y:S02]  /*0a60*/  IMAD.MOV.U32 R20, RZ, RZ, R8 ;  /* 0x000000ffff147224 */ /* 0x000fe400078e0008 */
[----:B------:R-:W-:-:S02]  /*0a70*/  IMAD.MOV.U32 R21, RZ, RZ, R7 ;  /* 0x000000ffff157224 */ /* 0x000fc400078e0007 */
[----:B------:R-:W-:Y:S02]  /*0a80*/  IMAD.MOV.U32 R22, RZ, RZ, R6 ;  /* 0x000000ffff167224 */ /* 0x000fe400078e0006 */
[----:B------:R-:W-:Y:S01]  /*0a90*/  @P0 IMAD.MOV.U32 R20, RZ, RZ, R11 ;  /* 0x000000ffff140224 */ /* 0x000fe200078e000b */
[----:B------:R-:W-:Y:S01]  /*0aa0*/  @P0 MOV R11, R8 ;  /* 0x00000008000b0202 */ /* 0x000fe20000000f00 */
[----:B------:R-:W-:Y:S01]  /*0ab0*/  @P0 IMAD.MOV.U32 R21, RZ, RZ, R9 ;  /* 0x000000ffff150224 */ /* 0x000fe200078e0009 */
[----:B------:R-:W-:Y:S01]  /*0ac0*/  @P0 MOV R9, R7 ;  /* 0x0000000700090202 */ /* 0x000fe20000000f00 */
[----:B------:R-:W-:Y:S02]  /*0ad0*/  @P0 IMAD.MOV.U32 R22, RZ, RZ, R10 ;  /* 0x000000ffff160224 */ /* 0x000fe400078e000a */
[----:B------:R-:W-:Y:S02]  /*0ae0*/  @P0 IMAD.MOV.U32 R10, RZ, RZ, R6 ;  /* 0x000000ffff0a0224 */ /* 0x000fe400078e0006 */
[----:B------:R-:W-:-:S02]  /*0af0*/  IMAD R23, R15, 0x3c, R12 ;  /* 0x0000003c0f177824 */ /* 0x000fc400078e020c */
[----:B------:R-:W-:-:S07]  /*0b00*/  IMAD.MOV.U32 R8, RZ, RZ, 0x2 ;  /* 0x00000002ff087424 */ /* 0x000fce00078e00ff */
.L_x_96:
[--C-:B------:R-:W-:Y:S01]  /*0b10*/  IMAD.MOV R6, RZ, RZ, -R8.reuse ;  /* 0x000000ffff067224 */ /* 0x100fe200078e0a08 */
[----:B------:R-:W-:Y:S01]  /*0b20*/  BAR.SYNC.DEFER_BLOCKING 0x0 ;  /* 0x0000000000007b1d */ /* 0x000fe20000010000 */
[----:B------:R-:W-:-:S03]  /*0b30*/  SHF.R.U32.HI R25, RZ, 0x1, R8 ;  /* 0x00000001ff197819 */ /* 0x000fc60000011608 */
[----:B------:R-:W-:Y:S02]  /*0b40*/  LOP3.LUT R6, R15, R6, RZ, 0xc0, !PT ;  /* 0x000000060f067212 */ /* 0x000fe400078ec0ff */
[----:B------:R-:W-:Y:S01]  /*0b50*/  BSSY.RECONVERGENT B0, `(.L_x_93) ;  /* 0x0000038000007945 */ /* 0x000fe20003800200 */
[----:B------:R-:W0:Y:S02]  /*0b60*/  S2R R24, SR_CgaCtaId ;  /* 0x0000000000187919 */ /* 0x000e240000008800 */
[----:B------:R-:W-:-:S05]  /*0b70*/  IMAD R6, R6, 0x5, RZ ;  /* 0x0000000506067824 */ /* 0x000fca00078e02ff */
[----:B------:R-:W-:Y:S01]  /*0b80*/  VIMNMX.U32 R12, PT, PT, R6, 0x500, PT ;  /* 0x00000500060c7848 */ /* 0x000fe20003fe0000 */
[----:B------:R-:W-:-:S04]  /*0b90*/  VIADD R6, R8, 0xffffffff ;  /* 0xffffffff08067836 */ /* 0x000fc80000000000 */
[----:B------:R-:W-:Y:S01]  /*0ba0*/  IMAD R7, R25, 0x5, R12 ;  /* 0x0000000519077824 */ /* 0x000fe200078e020c */
[----:B------:R-:W-:-:S04]  /*0bb0*/  LOP3.LUT R6, R6, R15, RZ, 0xc0, !PT ;  /* 0x0000000f06067212 */ /* 0x000fc800078ec0ff */
[----:B------:R-:W-:Y:S01]  /*0bc0*/  VIMNMX.U32 R7, PT, PT, R7, 0x500, PT ;  /* 0x0000050007077848 */ /* 0x000fe20003fe0000 */
[----:B------:R-:W-:Y:S01]  /*0bd0*/  IMAD R26, R6, 0x5, RZ ;  /* 0x00000005061a7824 */ /* 0x000fe200078e02ff */
[----:B------:R1:W-:Y:S03]  /*0be0*/  STS [R23], R11 ;  /* 0x0000000b17007388 */ /* 0x0003e60000000800 */
[----:B------:R-:W-:Y:S01]  /*0bf0*/  IMAD R25, R25, 0x5, R7 ;  /* 0x0000000519197824 */ /* 0x000fe200078e0207 */
[----:B------:R-:W-:Y:S01]  /*0c00*/  VIMNMX.U32 R26, PT, PT, R26, 0x500, PT ;  /* 0x000005001a1a7848 */ /* 0x000fe20003fe0000 */
[----:B------:R2:W-:Y:S03]  /*0c10*/  STS [R23+0x4], R10 ;  /* 0x0000040a17007388 */ /* 0x0005e60000000800 */
[----:B------:R-:W-:Y:S01]  /*0c20*/  VIMNMX.U32 R6, PT, PT, R25, 0x500, PT ;  /* 0x0000050019067848 */ /* 0x000fe20003fe0000 */
[----:B------:R3:W-:Y:S03]  /*0c30*/  STS [R23+0x8], R9 ;  /* 0x0000080917007388 */ /* 0x0007e60000000800 */
[C---:B-1----:R-:W-:Y:S01]  /*0c40*/  IADD3 R11, PT, PT, -R7.reuse, R6, RZ ;  /* 0x00000006070b7210 */ /* 0x042fe20007ffe1ff */
[----:B------:R1:W-:Y:S01]  /*0c50*/  STS [R23+0xc], R20 ;  /* 0x00000c1417007388 */ /* 0x0003e20000000800 */
[----:B--2---:R-:W-:-:S02]  /*0c60*/  VIADDMNMX R10, R7, -R12, R26, PT ;  /* 0x8000000c070a7246 */ /* 0x004fc4000380011a */
        /* <DEDUP_REMOVED lines=23> */
.L_x_95:
        /* <DEDUP_REMOVED lines=15> */
.L_x_94:
[----:B------:R-:W-:Y:S05]  /*0ed0*/  BSYNC.RECONVERGENT B0 ;  /* 0x0000000000007941 */ /* 0x000fea0003800200 */
.L_x_93:
[----:B------:R-:W-:Y:S01]  /*0ee0*/  IADD3 R9, PT, PT, -R11, R7, R26 ;  /* 0x000000070b097210 */ /* 0x000fe20007ffe11a */
[----:B-1----:R-:W-:Y:S01]  /*0ef0*/  IMAD.IADD R3, R12, 0x1, R11 ;  /* 0x000000010c037824 */ /* 0x002fe200078e020b */
[----:B------:R-:W-:Y:S02]  /*0f00*/  PLOP3.LUT P0, PT, PT, PT, PT, 0x8, 0x80 ;  /* 0x000000000080781c */ /* 0x000fe40003f0e170 */
[----:B------:R-:W-:Y:S01]  /*0f10*/  ISETP.GE.AND P2, PT, R9, R6, PT ;  /* 0x000000060900720c */ /* 0x000fe20003f46270 */
[--C-:B------:R-:W-:Y:S01]  /*0f20*/  IMAD R19, R3, 0xc, R24.reuse ;  /* 0x0000000c03137824 */ /* 0x100fe200078e0218 */
[C---:B------:R-:W-:Y:S01]  /*0f30*/  IADD3 R17, PT, PT, R9.reuse, 0x1, RZ ;  /* 0x0000000109117810 */ /* 0x040fe20007ffe0ff */
[----:B------:R-:W-:Y:S02]  /*0f40*/  IMAD R21, R9, 0xc, R24 ;  /* 0x0000000c09157824 */ /* 0x000fe400078e0218 */
[----:B------:R-:W-:Y:S01]  /*0f50*/  VIADD R0, R3, 0x1 ;  /* 0x0000000103007836 */ /* 0x000fe20000000000 */
[----:B------:R-:W-:Y:S04]  /*0f60*/  LDS R12, [R19] ;  /* 0x00000000130c7984 */ /* 0x000fe80000000800 */
[----:B------:R-:W0:Y:S04]  /*0f70*/  LDS R5, [R21] ;  /* 0x0000000015057984 */ /* 0x000e280000000800 */
[----:B------:R-:W-:Y:S04]  /*0f80*/  LDS R27, [R19+0x4] ;  /* 0x00000400131b7984 */ /* 0x000fe80000000800 */
[----:B------:R-:W1:Y:S04]  /*0f90*/  LDS R2, [R21+0x4] ;  /* 0x0000040015027984 */ /* 0x000e680000000800 */
[----:B------:R-:W-:Y:S04]  /*0fa0*/  LDS R25, [R19+0x8] ;  /* 0x0000080013197984 */ /* 0x000fe80000000800 */
[----:B------:R-:W2:Y:S01]  /*0fb0*/  LDS R4, [R21+0x8] ;  /* 0x0000080015047984 */ /* 0x000ea20000000800 */
[----:B0-----:R-:W-:-:S04]  /*0fc0*/  @!P2 ISETP.GT.AND P1, PT, R5, R12, PT ;  /* 0x0000000c0500a20c */ /* 0x001fc80003f24270 */
[----:B------:R-:W-:Y:S02]  /*0fd0*/  @!P2 ISETP.GE.OR P0, PT, R3, R7, P1 ;  /* 0x000000070300a20c */ /* 0x000fe40000f06670 */
[----:B------:R-:W-:Y:S02]  /*0fe0*/  PLOP3.LUT P1, PT, PT, PT, PT, 0x8, 0x80 ;  /* 0x000000000080781c */ /* 0x000fe40003f2e170 */
[----:B------:R-:W-:Y:S02]  /*0ff0*/  SEL R11, R5, R12, P0 ;  /* 0x0000000c050b7207 */ /* 0x000fe40000000000 */
[----:B-1----:R-:W-:-:S07]  /*1000*/  SEL R10, R2, R27, P0 ;  /* 0x0000001b020a7207 */ /* 0x002fce0000000000 */
[----:B------:R-:W-:Y:S01]  /*1010*/  @P0 LDS R5, [R21+0xc] ;  /* 0x00000c0015050984 */ /* 0x000fe20000000800 */
[----:B------:R-:W-:Y:S01]  /*1020*/  @!P0 IMAD.MOV R17, RZ, RZ, R9 ;  /* 0x000000ffff118224 */ /* 0x000fe200078e0209 */
[----:B--2---:R-:W-:Y:S01]  /*1030*/  SEL R9, R4, R25, P0 ;  /* 0x0000001904097207 */ /* 0x004fe20000000000 */
[----:B------:R-:W-:Y:S01]  /*1040*/  @P0 IMAD.MOV R0, RZ, RZ, R3 ;  /* 0x000000ffff000224 */ /* 0x000fe200078e0203 */
[----:B------:R-:W0:Y:S01]  /*1050*/  @!P0 LDS R12, [R19+0xc] ;  /* 0x00000c00130c8984 */ /* 0x000e220000000800 */
[C---:B------:R-:W-:Y:S01]  /*1060*/  VIADD R3, R17.reuse, 0x1 ;  /* 0x0000000111037836 */ /* 0x040fe20000000000 */
[----:B------:R-:W-:Y:S02]  /*1070*/  ISETP.GE.AND P2, PT, R17, R6, PT ;  /* 0x000000061100720c */ /* 0x000fe40003f46270 */
        /* <DEDUP_REMOVED lines=22> */
[----:B------:R-:W-:Y:S04]  /*11e0*/  @P1 LDS R2, [R18+0x4] ;  /* 0x0000040012021984 */ /* 0x000fe80000000800 */
[----:B------:R-:W1:Y:S01]  /*11f0*/  @P1 LDS R4, [R18+0x8] ;  /* 0x0000080012041984 */ /* 0x000e620000000800 */
[----:B0-----:R-:W-:-:S04]  /*1200*/  @!P2 ISETP.GT.AND P1, PT, R5, R12, PT ;  /* 0x0000000c0500a20c */ /* 0x001fc80003f24270 */
[----:B------:R-:W-:-:S04]  /*1210*/  @!P2 ISETP.GE.OR P0, PT, R16, R7, P1 ;  /* 0x000000071000a20c */ /* 0x000fc80000f06670 */
[----:B-1----:R-:W-:-:S09]  /*1220*/  SEL R0, R4, R25, P0 ;  /* 0x0000001904007207 */ /* 0x002fd20000000000 */
[----:B------:R-:W-:Y:S01]  /*1230*/  @P0 IMAD.MOV R17, RZ, RZ, R16 ;  /* 0x000000ffff110224 */ /* 0x000fe200078e0210 */
[----:B------:R-:W-:Y:S01]  /*1240*/  SEL R16, R2, R27, P0 ;  /* 0x0000001b02107207 */ /* 0x000fe20000000000 */
[----:B------:R-:W-:Y:S01]  /*1250*/  @!P0 IMAD.MOV R19, RZ, RZ, R3 ;  /* 0x000000ffff138224 */ /* 0x000fe200078e0203 */
[----:B------:R-:W-:Y:S01]  /*1260*/  SEL R3, R5, R12, P0 ;  /* 0x0000000c05037207 */ /* 0x000fe20000000000 */
[--C-:B------:R-:W-:Y:S02]  /*1270*/  @!P0 IMAD R26, R17, 0xc, R24.reuse ;  /* 0x0000000c111a8824 */ /* 0x100fe400078e0218 */
[C---:B------:R-:W-:Y:S01]  /*1280*/  @P0 IMAD R28, R19.reuse, 0xc, R24 ;  /* 0x0000000c131c0824 */ /* 0x040fe200078e0218 */
[----:B------:R-:W-:Y:S01]  /*1290*/  ISETP.GE.AND P1, PT, R19, R6, PT ;  /* 0x000000061300720c */ /* 0x000fe20003f26270 */
[----:B------:R-:W-:Y:S01]  /*12a0*/  VIADD R18, R17, 0x1 ;  /* 0x0000000111127836 */ /* 0x000fe20000000000 */
[----:B------:R-:W-:Y:S01]  /*12b0*/  @!P0 LDS R12, [R26] ;  /* 0x000000001a0c8984 */ /* 0x000fe20000000800 */
[----:B------:R-:W-:-:S03]  /*12c0*/  IADD3 R29, PT, PT, R19, 0x1, RZ ;  /* 0x00000001131d7810 */ /* 0x000fc60007ffe0ff */
        /* <DEDUP_REMOVED lines=8> */
[----:B------:R-:W-:-:S11]  /*1350*/  PLOP3.LUT P1, PT, PT, PT, PT, 0x8, 0x80 ;  /* 0x000000000080781c */ /* 0x000fd60003f2e170 */
[----:B------:R-:W-:Y:S01]  /*1360*/  @!P0 IMAD.MOV R29, RZ, RZ, R19 ;  /* 0x000000ffff1d8224 */ /* 0x000fe200078e0213 */
[----:B-1----:R-:W-:Y:S01]  /*1370*/  SEL R19, R4, R25, P0 ;  /* 0x0000001904137207 */ /* 0x002fe20000000000 */
        /* <DEDUP_REMOVED lines=8> */
[----:B------:R-:W1:Y:S01]  /*1400*/  @P0 LDS R4, [R29+0x8] ;  /* 0x000008001d040984 */ /* 0x000e620000000800 */
[----:B0-----:R-:W-:-:S04]  /*1410*/  @!P3 ISETP.GT.AND P2, PT, R5, R12, PT ;  /* 0x0000000c0500b20c */ /* 0x001fc80003f44270 */
[----:B------:R-:W-:Y:S02]  /*1420*/  @!P3 ISETP.GE.OR P1, PT, R18, R7, P2 ;  /* 0x000000071200b20c */ /* 0x000fe40001726670 */
[----:B------:R-:W-:Y:S02]  /*1430*/  SEL R18, R2, R27, P0 ;  /* 0x0000001b02127207 */ /* 0x000fe40000000000 */
[----:B------:R-:W-:Y:S01]  /*1440*/  @!P0 LDS R27, [R24+0x4] ;  /* 0x00000400181b8984 */ /* 0x000fe20000000800 */
[----:B------:R-:W-:Y:S02]  /*1450*/  SEL R5, R5, R12, P1 ;  /* 0x0000000c05057207 */ /* 0x000fe40000800000 */
[----:B-1----:R-:W-:Y:S01]  /*1460*/  SEL R4, R4, R25, P1 ;  /* 0x0000001904047207 */ /* 0x002fe20000800000 */
[----:B------:R-:W0:Y:S01]  /*1470*/  @P0 LDS R2, [R29+0x4] ;  /* 0x000004001d020984 */ /* 0x000e220000000800 */
[C---:B------:R-:W-:Y:S02]  /*1480*/  ISETP.GE.U32.AND P0, PT, R8.reuse, 0x81, PT ;  /* 0x000000810800780c */ /* 0x040fe40003f06070 */
[----:B------:R-:W-:-:S02]  /*1490*/  SHF.L.U32 R8, R8, 0x1, RZ ;  /* 0x0000000108087819 */ /* 0x000fc400000006ff */
[----:B0-----:R-:W-:-:S09]  /*14a0*/  SEL R2, R2, R27, P1 ;  /* 0x0000001b02027207 */ /* 0x001fd20000800000 */
[----:B------:R-:W-:Y:S05]  /*14b0*/  @!P0 BRA `(.L_x_96) ;  /* 0xfffffff400948947 */ /* 0x000fea000383ffff */
        /* <DEDUP_REMOVED lines=14> */
[----:B------:R-:W-:Y:S01]  /*15a0*/  STS [R23], R11 ;  /* 0x0000000b17007388 */ /* 0x000fe20000000800 */
[----:B------:R-:W-:-:S03]  /*15b0*/  LOP3.LUT R37, R7, 0x1f, RZ, 0xc0, !PT ;  /* 0x0000001f07257812 */ /* 0x000fc600078ec0ff */
[----:B------:R0:W-:Y:S02]  /*15c0*/  STS [R23+0x4], R10 ;  /* 0x0000040a17007388 */ /* 0x0001e40000000800 */
[----:B------:R-:W-:Y:S02]  /*15d0*/  IMAD.IADD R30, R30, 0x1, R37 ;  /* 0x000000011e1e7824 */ /* 0x000fe400078e0225 */
[----:B------:R1:W-:Y:S04]  /*15e0*/  STS [R23+0x8], R9 ;  /* 0x0000080917007388 */ /* 0x0003e80000000800 */
[----:B------:R-:W-:Y:S01]  /*15f0*/  STS [R23+0xc], R20 ;  /* 0x00000c1417007388 */ /* 0x000fe20000000800 */
[----:B0-----:R-:W-:-:S03]  /*1600*/  LOP3.LUT R10, R7, 0x3e0, RZ, 0xc0, !PT ;  /* 0x000003e0070a7812 */ /* 0x001fc600078ec0ff */
[----:B------:R-:W-:Y:S01]  /*1610*/  STS [R23+0x10], R22 ;  /* 0x0000101617007388 */ /* 0x000fe20000000800 */
[----:B-1----:R-:W0:Y:S01]  /*1620*/  LDC.64 R8, c[0x0][0x398] ;  /* 0x0000e600ff087b82 */ /* 0x002e220000000a00 */
[----:B------:R-:W-:Y:S02]  /*1630*/  IMAD R35, R10, 0x5, RZ ;  /* 0x000000050a237824 */ /* 0x000fe400078e02ff */
[----:B------:R-:W-:Y:S04]  /*1640*/  STS [R23+0x14], R21 ;  /* 0x0000141517007388 */ /* 0x000fe80000000800 */
[----:B------:R-:W-:Y:S01]  /*1650*/  STS [R23+0x18], R3 ;  /* 0x0000180317007388 */ /* 0x000fe20000000800 */
[----:B------:R-:W-:-:S03]  /*1660*/  IADD3 R35, P0, PT, R35, R30, RZ ;  /* 0x0000001e23237210 */ /* 0x000fc60007f1e0ff */
[----:B------:R-:W-:Y:S04]  /*1670*/  STS [R23+0x1c], R16 ;  /* 0x00001c1017007388 */ /* 0x000fe80000000800 */
[----:B------:R1:W-:Y:S04]  /*1680*/  STS [R23+0x20], R0 ;  /* 0x0000200017007388 */ /* 0x0003e80000000800 */
[----:B------:R-:W-:Y:S04]  /*1690*/  STS [R23+0x24], R17 ;  /* 0x0000241117007388 */ /* 0x000fe80000000800 */
[----:B------:R-:W-:Y:S01]  /*16a0*/  STS [R23+0x28], R18 ;  /* 0x0000281217007388 */ /* 0x000fe20000000800 */
[----:B-1----:R-:W-:-:S03]  /*16b0*/  IMAD.X R0, RZ, RZ, RZ, P0 ;  /* 0x000000ffff007224 */ /* 0x002fc600000e06ff */
[----:B------:R-:W-:Y:S01]  /*16c0*/  STS [R23+0x2c], R19 ;  /* 0x00002c1317007388 */ /* 0x000fe20000000800 */
[----:B0-----:R-:W-:-:S03]  /*16d0*/  IMAD.WIDE.U32 R8, R35, 0xc, R8 ;  /* 0x0000000c23087825 */ /* 0x001fc600078e0008 */
[----:B------:R-:W-:Y:S01]  /*16e0*/  STS [R23+0x30], R5 ;  /* 0x0000300517007388 */ /* 0x000fe20000000800 */
[----:B------:R-:W-:-:S03]  /*16f0*/  IMAD R35, R0, 0xc, RZ ;  /* 0x0000000c00237824 */ /* 0x000fc600078e02ff */
[----:B------:R-:W-:Y:S01]  /*1700*/  STS [R23+0x34], R2 ;  /* 0x0000340217007388 */ /* 0x000fe20000000800 */
[----:B------:R-:W-:-:S03]  /*1710*/  IMAD.IADD R9, R9, 0x1, R35 ;  /* 0x0000000109097824 */ /* 0x000fc600078e0223 */
        /* <DEDUP_REMOVED lines=33> */
.L_x_97:
        /* <DEDUP_REMOVED lines=12> */
[----:B------:R-:W-:Y:S01]  /*19f0*/  STS [R23+0x28], R18 ;  /* 0x0000281217007388 */ /* 0x000fe20000000800 */
[----:B0-----:R-:W-:-:S03]  /*1a00*/  IMAD.WIDE.U32 R8, R14, 0xc, R8 ;  /* 0x0000000c0e087825 */ /* 0x001fc600078e0008 */
[----:B------:R-:W-:Y:S02]  /*1a10*/  STS [R23+0x2c], R19 ;  /* 0x00002c1317007388 */ /* 0x000fe40000000800 */
[----:B------:R-:W-:Y:S02]  /*1a20*/  IADD3 R9, PT, PT, R13, R9, RZ ;  /* 0x000000090d097210 */ /* 0x000fe40007ffe0ff */
        /* <DEDUP_REMOVED lines=35> */
.L_x_92:
[----:B------:R-:W0:Y:S01]  /*1c60*/  LDC.64 R6, c[0x0][0x388] ;  /* 0x0000e200ff067b82 */ /* 0x000e220000000a00 */
[----:B------:R-:W-:Y:S01]  /*1c70*/  ACQBULK ;  /* 0x000000000000782e */ /* 0x000fe20000000000 */
[----:B------:R-:W1:Y:S06]  /*1c80*/  S2R R0, SR_TID.X ;  /* 0x0000000000007919 */ /* 0x000e6c0000002100 */
[----:B------:R-:W2:Y:S01]  /*1c90*/  LDC R4, c[0x0][0x3a8] ;  /* 0x0000ea00ff047b82 */ /* 0x000ea20000000800 */
[----:B0-----:R-:W-:-:S05]  /*1ca0*/  IMAD.WIDE.U32 R6, R30, 0xc, R6 ;  /* 0x0000000c1e067825 */ /* 0x001fca00078e0006 */
[----:B------:R-:W3:Y:S04]  /*1cb0*/  LDG.E R5, desc[UR6][R6.64] ;  /* 0x0000000606057981 */ /* 0x000ee8000c1e1900 */
[----:B------:R-:W4:Y:S04]  /*1cc0*/  LDG.E R8, desc[UR6][R6.64+0x8] ;  /* 0x0000080606087981 */ /* 0x000f28000c1e1900 */
[----:B------:R0:W5:Y:S01]  /*1cd0*/  LDG.E R9, desc[UR6][R6.64+0x4] ;  /* 0x0000040606097981 */ /* 0x000162000c1e1900 */
[----:B-1----:R-:W-:-:S05]  /*1ce0*/  LOP3.LUT R2, R0, 0x3e0, RZ, 0xc0, !PT ;  /* 0x000003e000027812 */ /* 0x002fca00078ec0ff */
[----:B------:R-:W-:-:S05]  /*1cf0*/  IMAD R3, R2, 0x5, RZ ;  /* 0x0000000502037824 */ /* 0x000fca00078e02ff */
[----:B------:R-:W-:Y:S01]  /*1d00*/  LOP3.LUT R2, R3, 0x1f, R0, 0xf8, !PT ;  /* 0x0000001f03027812 */ /* 0x000fe200078ef800 */
[----:B------:R-:W-:-:S04]  /*1d10*/  IMAD.MOV R3, RZ, RZ, -R30 ;  /* 0x000000ffff037224 */ /* 0x000fc800078e0a1e */
[C---:B------:R-:W-:Y:S01]  /*1d20*/  IMAD R11, R2.reuse, 0xc, RZ ;  /* 0x0000000c020b7824 */ /* 0x040fe200078e02ff */
[----:B--2---:R-:W-:Y:S01]  /*1d30*/  VIADDMNMX R3, R3, R4, 0x500, PT ;  /* 0x0000050003037446 */ /* 0x004fe20003800104 */
[C---:B------:R-:W-:Y:S01]  /*1d40*/  VIADD R4, R2.reuse, 0x20 ;  /* 0x0000002002047836 */ /* 0x040fe20000000000 */
[C---:B------:R-:W-:Y:S01]  /*1d50*/  IADD3 R12, PT, PT, R2.reuse, 0x60, RZ ;  /* 0x00000060020c7810 */ /* 0x040fe20007ffe0ff */
[----:B------:R-:W-:Y:S01]  /*1d60*/  VIADD R10, R2, 0x40 ;  /* 0x00000040020a7836 */ /* 0x000fe20000000000 */
[----:B0-----:R-:W-:Y:S02]  /*1d70*/  IADD3 R6, P3, PT, R11, R6, RZ ;  /* 0x000000060b067210 */ /* 0x001fe40007f7e0ff */
[-C--:B------:R-:W-:Y:S02]  /*1d80*/  ISETP.GE.AND P0, PT, R4, R3.reuse, PT ;  /* 0x000000030400720c */ /* 0x080fe40003f06270 */
[-C--:B------:R-:W-:Y:S02]  /*1d90*/  ISETP.GE.AND P2, PT, R12, R3.reuse, PT ;  /* 0x000000030c00720c */ /* 0x080fe40003f46270 */
[----:B------:R-:W-:Y:S01]  /*1da0*/  IADD3 R4, PT, PT, R2, 0x80, RZ ;  /* 0x0000008002047810 */ /* 0x000fe20007ffe0ff */
[----:B------:R-:W-:Y:S01]  /*1db0*/  IMAD.X R7, RZ, RZ, R7, P3 ;  /* 0x000000ffff077224 */ /* 0x000fe200018e0607 */
[----:B------:R-:W-:-:S02]  /*1dc0*/  ISETP.GE.AND P1, PT, R10, R3, PT ;  /* 0x000000030a00720c */ /* 0x000fc40003f26270 */
[-C--:B------:R-:W-:Y:S02]  /*1dd0*/  ISETP.GE.AND P3, PT, R2, R3.reuse, PT ;  /* 0x000000030200720c */ /* 0x080fe40003f66270 */
[----:B------:R-:W-:Y:S01]  /*1de0*/  ISETP.GE.AND P4, PT, R4, R3, PT ;  /* 0x000000030400720c */ /* 0x000fe20003f86270 */
[----:B---3--:R-:W-:-:S10]  /*1df0*/  IMAD.MOV.U32 R12, RZ, RZ, R5 ;  /* 0x000000ffff0c7224 */ /* 0x008fd400078e0005 */
[----:B------:R-:W2:Y:S01]  /*1e00*/  @!P3 LDG.E R5, desc[UR6][R6.64] ;  /* 0x000000060605b981 */ /* 0x000ea2000c1e1900 */
[----:B----4-:R-:W-:Y:S02]  /*1e10*/  IMAD.MOV.U32 R10, RZ, RZ, R8 ;  /* 0x000000ffff0a7224 */ /* 0x010fe400078e0008 */
[----:B------:R-:W-:Y:S02]  /*1e20*/  IMAD.MOV.U32 R21, RZ, RZ, R12 ;  /* 0x000000ffff157224 */ /* 0x000fe400078e000c */
[----:B-----5:R-:W-:Y:S01]  /*1e30*/  IMAD.MOV.U32 R11, RZ, RZ, R9 ;  /* 0x000000ffff0b7224 */ /* 0x020fe200078e0009 */
[----:B------:R-:W-:Y:S01]  /*1e40*/  MOV R19, R10 ;  /* 0x0000000a00137202 */ /* 0x000fe20000000f00 */
[--C-:B------:R-:W-:Y:S01]  /*1e50*/  IMAD.MOV.U32 R13, RZ, RZ, R10.reuse ;  /* 0x000000ffff0d7224 */ /* 0x100fe200078e000a */
[----:B------:R-:W-:Y:S01]  /*1e60*/  MOV R15, R12 ;  /* 0x0000000c000f7202 */ /* 0x000fe20000000f00 */
[----:B------:R-:W-:Y:S01]  /*1e70*/  IMAD.MOV.U32 R16, RZ, RZ, R10 ;  /* 0x000000ffff107224 */ /* 0x000fe200078e000a */
[----:B------:R-:W3:Y:S01]  /*1e80*/  @!P2 LDG.E R21, desc[UR6][R6.64+0x480] ;  /* 0x000480060615a981 */ /* 0x000ee2000c1e1900 */
[----:B------:R-:W-:-:S02]  /*1e90*/  IMAD.MOV.U32 R14, RZ, RZ, R11 ;  /* 0x000000ffff0e7224 */ /* 0x000fc400078e000b */
[--C-:B------:R-:W-:Y:S01]  /*1ea0*/  IMAD.MOV.U32 R17, RZ, RZ, R11.reuse ;  /* 0x000000ffff117224 */ /* 0x100fe200078e000b */
[----:B------:R-:W4:Y:S01]  /*1eb0*/  @!P0 LDG.E R15, desc[UR6][R6.64+0x180] ;  /* 0x00018006060f8981 */ /* 0x000f22000c1e1900 */
[----:B------:R-:W-:Y:S02]  /*1ec0*/  IMAD.MOV.U32 R20, RZ, RZ, R11 ;  /* 0x000000ffff147224 */ /* 0x000fe400078e000b */
[----:B------:R-:W-:Y:S01]  /*1ed0*/  IMAD.MOV.U32 R18, RZ, RZ, R12 ;  /* 0x000000ffff127224 */ /* 0x000fe200078e000c */
        /* <DEDUP_REMOVED lines=18> */
[----:B------:R-:W-:-:S05]  /*2000*/  IMAD R24, R23, 0xc, R24 ;  /* 0x0000000c17187824 */ /* 0x000fca00078e0218 */
[----:B--2---:R-:W-:Y:S04]  /*2010*/  STS [R24], R5 ;  /* 0x0000000518007388 */ /* 0x004fe80000000800 */
[----:B---3--:R0:W-:Y:S04]  /*2020*/  STS [R24+0x480], R21 ;  /* 0x0004801518007388 */ /* 0x0081e80000000800 */
        /* <DEDUP_REMOVED lines=13> */
[----:B------:R-:W-:Y:S01]  /*2100*/  STS [R24+0x608], R10 ;  /* 0x0006080a18007388 */ /* 0x000fe20000000800 */
[----:B------:R-:W-:-:S03]  /*2110*/  NOP ;  /* 0x0000000000007918 */ /* 0x000fc60000000000 */
[----:B------:R-:W-:Y:S04]  /*2120*/  LDS R5, [R21] ;  /* 0x0000000015057984 */ /* 0x000fe80000000800 */
[----:B------:R-:W-:Y:S04]  /*2130*/  LDS R6, [R21+0x4] ;  /* 0x0000040015067984 */ /* 0x000fe80000000800 */
[----:B------:R-:W1:Y:S04]  /*2140*/  LDS R7, [R21+0x8] ;  /* 0x0000080015077984 */ /* 0x000e680000000800 */
[----:B------:R-:W2:Y:S04]  /*2150*/  LDS R28, [R21+0xc] ;  /* 0x00000c00151c7984 */ /* 0x000ea80000000800 */
[----:B------:R-:W-:Y:S04]  /*2160*/  LDS R17, [R21+0x10] ;  /* 0x0000100015117984 */ /* 0x000fe80000000800 */
[----:B------:R-:W3:Y:S04]  /*2170*/  LDS R18, [R21+0x14] ;  /* 0x0000140015127984 */ /* 0x000ee80000000800 */
[----:B------:R-:W4:Y:S04]  /*2180*/  LDS R23, [R21+0x18] ;  /* 0x0000180015177984 */ /* 0x000f280000000800 */
[----:B------:R-:W-:Y:S04]  /*2190*/  LDS R22, [R21+0x1c] ;  /* 0x00001c0015167984 */ /* 0x000fe80000000800 */
[----:B------:R-:W5:Y:S04]  /*21a0*/  LDS R19, [R21+0x20] ;  /* 0x0000200015137984 */ /* 0x000f680000000800 */
[----:B------:R-:W5:Y:S04]  /*21b0*/  LDS R24, [R21+0x24] ;  /* 0x0000240015187984 */ /* 0x000f680000000800 */
[----:B------:R-:W-:Y:S04]  /*21c0*/  LDS R12, [R21+0x28] ;  /* 0x00002800150c7984 */ /* 0x000fe80000000800 */
[----:B------:R-:W5:Y:S04]  /*21d0*/  LDS R11, [R21+0x2c] ;  /* 0x00002c00150b7984 */ /* 0x000f680000000800 */
[----:B------:R-:W5:Y:S04]  /*21e0*/  LDS R15, [R21+0x30] ;  /* 0x00003000150f7984 */ /* 0x000f680000000800 */
[----:B------:R-:W-:Y:S04]  /*21f0*/  LDS R13, [R21+0x34] ;  /* 0x00003400150d7984 */ /* 0x000fe80000000800 */
[----:B------:R2:W5:Y:S01]  /*2200*/  LDS R14, [R21+0x38] ;  /* 0x00003800150e7984 */ /* 0x0005620000000800 */
[----:B------:R-:W-:Y:S01]  /*2210*/  BAR.SYNC.DEFER_BLOCKING 0x0 ;  /* 0x0000000000007b1d */ /* 0x000fe20000010000 */
[C---:B0-----:R-:W-:Y:S01]  /*2220*/  IMAD R8, R0.reuse, 0x5, RZ ;  /* 0x0000000500087824 */ /* 0x041fe200078e02ff */
[----:B-1----:R-:W-:Y:S01]  /*2230*/  MOV R10, R7 ;  /* 0x00000007000a7202 */ /* 0x002fe20000000f00 */
[----:B------:R-:W-:Y:S01]  /*2240*/  IMAD R26, R0, 0x5, RZ ;  /* 0x00000005001a7824 */ /* 0x000fe200078e02ff */
[----:B------:R-:W-:Y:S01]  /*2250*/  MOV R9, R6 ;  /* 0x0000000600097202 */ /* 0x000fe20000000f00 */
[----:B------:R-:W-:-:S03]  /*2260*/  VIADD R8, R8, 0x1 ;  /* 0x0000000108087836 */ /* 0x000fc60000000000 */
[----:B------:R-:W-:Y:S01]  /*2270*/  PREEXIT ;  /* 0x000000000000782d */ /* 0x000fe20000000000 */
[----:B------:R-:W-:Y:S01]  /*2280*/  IMAD.MOV.U32 R16, RZ, RZ, R7 ;  /* 0x000000ffff107224 */ /* 0x000fe200078e0007 */
[-C--:B------:R-:W-:Y:S01]  /*2290*/  ISETP.GE.U32.AND P3, PT, R26, R3.reuse, PT ;  /* 0x000000031a00720c */ /* 0x080fe20003f66070 */
[----:B--2---:R-:W-:Y:S01]  /*22a0*/  IMAD.MOV.U32 R21, RZ, RZ, R6 ;  /* 0x000000ffff157224 */ /* 0x004fe200078e0006 */
[-C--:B------:R-:W-:Y:S01]  /*22b0*/  ISETP.GE.U32.AND P1, PT, R8, R3.reuse, PT ;  /* 0x000000030800720c */ /* 0x080fe20003f26070 */
[--C-:B------:R-:W-:Y:S01]  /*22c0*/  IMAD.MOV.U32 R20, RZ, RZ, R5.reuse ;  /* 0x000000ffff147224 */ /* 0x100fe200078e0005 */
[----:B------:R-:W-:Y:S01]  /*22d0*/  IADD3 R8, PT, PT, R26, 0x2, RZ ;  /* 0x000000021a087810 */ /* 0x000fe20007ffe0ff */
[----:B------:R-:W-:Y:S03]  /*22e0*/  BSSY.RECONVERGENT B0, `(.L_x_98) ;  /* 0x000008a000007945 */ /* 0x000fe60003800200 */
[----:B------:R-:W-:Y:S01]  /*22f0*/  ISETP.GE.U32.AND P2, PT, R8, R3, PT ;  /* 0x000000030800720c */ /* 0x000fe20003f46070 */
[----:B------:R-:W-:-:S06]  /*2300*/  IMAD.MOV.U32 R8, RZ, RZ, R5 ;  /* 0x000000ffff087224 */ /* 0x000fcc00078e0005 */
[----:B------:R-:W-:Y:S01]  /*2310*/  @!P1 ISETP.GT.AND P0, PT, R5, R28, PT ;  /* 0x0000001c0500920c */ /* 0x000fe20003f04270 */
[----:B---3--:R-:W-:Y:S01]  /*2320*/  @!P1 IMAD.MOV.U32 R16, RZ, RZ, R18 ;  /* 0x000000ffff109224 */ /* 0x008fe200078e0012 */
[----:B------:R-:W-:Y:S01]  /*2330*/  @!P1 VIMNMX R8, PT, PT, R28, R5, PT ;  /* 0x000000051c089248 */ /* 0x000fe20003fe0100 */
[----:B------:R-:W-:Y:S01]  /*2340*/  @!P1 IMAD.MOV.U32 R20, RZ, RZ, R28 ;  /* 0x000000ffff149224 */ /* 0x000fe200078e001c */
[----:B------:R-:W-:Y:S01]  /*2350*/  @!P1 SEL R10, R18, R7, P0 ;  /* 0x00000007120a9207 */ /* 0x000fe20000000000 */
[----:B------:R-:W-:Y:S01]  /*2360*/  @!P1 IMAD.MOV.U32 R21, RZ, RZ, R17 ;  /* 0x000000ffff159224 */ /* 0x000fe200078e0011 */
[C---:B------:R-:W-:Y:S01]  /*2370*/  IADD3 R18, PT, PT, R26.reuse, 0x3, RZ ;  /* 0x000000031a127810 */ /* 0x040fe20007ffe0ff */
[----:B------:R-:W-:Y:S01]  /*2380*/  VIADD R26, R26, 0x4 ;  /* 0x000000041a1a7836 */ /* 0x000fe20000000000 */
[----:B------:R-:W-:Y:S01]  /*2390*/  @!P1 SEL R9, R17, R6, P0 ;  /* 0x0000000611099207 */ /* 0x000fe20000000000 */
[----:B------:R-:W-:Y:S01]  /*23a0*/  IMAD.MOV.U32 R17, RZ, RZ, R8 ;  /* 0x000000ffff117224 */ /* 0x000fe200078e0008 */
[----:B------:R-:W-:Y:S01]  /*23b0*/  ISETP.GE.U32.AND P0, PT, R18, R3, PT ;  /* 0x000000031200720c */ /* 0x000fe20003f06070 */
[----:B------:R-:W-:Y:S01]  /*23c0*/  IMAD.MOV.U32 R18, RZ, RZ, R10 ;  /* 0x000000ffff127224 */ /* 0x000fe200078e000a */
[----:B----4-:R-:W-:-:S02]  /*23d0*/  @!P2 ISETP.GT.AND P1, PT, R8, R23, PT ;  /* 0x000000170800a20c */ /* 0x010fc40003f24270 */
[----:B------:R-:W-:Y:S01]  /*23e0*/  @!P2 VIMNMX R17, PT, PT, R23, R8, PT ;  /* 0x000000081711a248 */ /* 0x000fe20003fe0100 */
[----:B------:R-:W-:Y:S01]  /*23f0*/  @!P2 IMAD.MOV.U32 R8, RZ, RZ, R23 ;  /* 0x000000ffff08a224 */ /* 0x000fe200078e0017 */
[----:B-----5:R-:W-:Y:S01]  /*2400*/  @!P2 SEL R18, R19, R10, P1 ;  /* 0x0000000a1312a207 */ /* 0x020fe20000800000 */
[----:B------:R-:W-:Y:S02]  /*2410*/  @!P2 IMAD.MOV.U32 R10, RZ, RZ, R19 ;  /* 0x000000ffff0aa224 */ /* 0x000fe400078e0013 */
[----:B------:R-:W-:Y:S01]  /*2420*/  IMAD.MOV.U32 R19, RZ, RZ, R9 ;  /* 0x000000ffff137224 */ /* 0x000fe200078e0009 */
[----:B------:R-:W-:Y:S02]  /*2430*/  @!P2 SEL R19, R22, R9, P1 ;  /* 0x000000091613a207 */ /* 0x000fe40000800000 */
[----:B------:R-:W-:Y:S01]  /*2440*/  @!P2 MOV R9, R22 ;  /* 0x000000160009a202 */ /* 0x000fe20000000f00 */
[----:B------:R-:W-:Y:S01]  /*2450*/  IMAD.MOV.U32 R22, RZ, RZ, R17 ;  /* 0x000000ffff167224 */ /* 0x000fe200078e0011 */
[----:B------:R-:W-:-:S02]  /*2460*/  @!P0 ISETP.GT.AND P1, PT, R17, R24, PT ;  /* 0x000000181100820c */ /* 0x000fc40003f24270 */
[----:B------:R-:W-:Y:S01]  /*2470*/  @!P0 VIMNMX R22, PT, PT, R24, R17, PT ;  /* 0x0000001118168248 */ /* 0x000fe20003fe0100 */
[----:B------:R-:W-:Y:S01]  /*2480*/  @!P0 IMAD.MOV.U32 R17, RZ, RZ, R24 ;  /* 0x000000ffff118224 */ /* 0x000fe200078e0018 */
[-C--:B------:R-:W-:Y:S01]  /*2490*/  MOV R23, R18.reuse ;  /* 0x0000001200177202 */ /* 0x080fe20000000f00 */
[----:B------:R-:W-:Y:S01]  /*24a0*/  IMAD.MOV.U32 R24, RZ, RZ, R19 ;  /* 0x000000ffff187224 */ /* 0x000fe200078e0013 */
[----:B------:R-:W-:Y:S02]  /*24b0*/  ISETP.GE.U32.AND P2, PT, R26, R3, PT ;  /* 0x000000031a00720c */ /* 0x000fe40003f46070 */
[----:B------:R-:W-:Y:S01]  /*24c0*/  @!P0 SEL R23, R11, R18, P1 ;  /* 0x000000120b178207 */ /* 0x000fe20000800000 */
[----:B------:R-:W-:Y:S01]  /*24d0*/  @!P0 IMAD.MOV.U32 R18, RZ, RZ, R11 ;  /* 0x000000ffff128224 */ /* 0x000fe200078e000b */
[----:B------:R-:W-:Y:S01]  /*24e0*/  @!P0 SEL R24, R12, R19, P1 ;  /* 0x000000130c188207 */ /* 0x000fe20000800000 */
[----:B------:R-:W-:Y:S01]  /*24f0*/  @!P0 IMAD.MOV.U32 R19, RZ, RZ, R12 ;  /* 0x000000ffff138224 */ /* 0x000fe200078e000c */
[----:B------:R-:W-:-:S02]  /*2500*/  SEL R11, R15, R22, !P2 ;  /* 0x000000160f0b7207 */ /* 0x000fc40005000000 */
[----:B------:R-:W-:Y:S02]  /*2510*/  SEL R12, R14, R23, !P2 ;  /* 0x000000170e0c7207 */ /* 0x000fe40005000000 */
        /* <DEDUP_REMOVED lines=20> */
[----:B------:R-:W-:Y:S02]  /*2660*/  @P1 IMAD.MOV.U32 R14, RZ, RZ, R7 ;  /* 0x000000ffff0e1224 */ /* 0x000fe400078e0007 */
[----:B------:R-:W-:-:S02]  /*2670*/  @P1 IMAD.MOV.U32 R7, RZ, RZ, R16 ;  /* 0x000000ffff071224 */ /* 0x000fc400078e0010 */
[----:B------:R-:W-:Y:S02]  /*2680*/  IMAD.MOV.U32 R16, RZ, RZ, R21 ;  /* 0x000000ffff107224 */ /* 0x000fe400078e0015 */
[----:B------:R-:W-:Y:S02]  /*2690*/  @P1 IMAD.MOV.U32 R16, RZ, RZ, R6 ;  /* 0x000000ffff101224 */ /* 0x000fe400078e0006 */
[----:B------:R-:W-:Y:S01]  /*26a0*/  @P3 IMAD.MOV.U32 R28, RZ, RZ, R25 ;  /* 0x000000ffff1c3224 */ /* 0x000fe200078e0019 */
[----:B------:R-:W-:Y:S01]  /*26b0*/  @P3 MOV R27, R22 ;  /* 0x00000016001b3202 */ /* 0x000fe20000000f00 */
[----:B------:R-:W-:Y:S02]  /*26c0*/  @P3 IMAD.MOV.U32 R25, RZ, RZ, R11 ;  /* 0x000000ffff193224 */ /* 0x000fe400078e000b */
[----:B------:R-:W-:Y:S02]  /*26d0*/  @P0 IMAD.MOV.U32 R18, RZ, RZ, R15 ;  /* 0x000000ffff120224 */ /* 0x000fe400078e000f */
[----:B------:R-:W-:-:S02]  /*26e0*/  @P0 IMAD.MOV.U32 R15, RZ, RZ, R8 ;  /* 0x000000ffff0f0224 */ /* 0x000fc400078e0008 */
[----:B------:R-:W-:Y:S01]  /*26f0*/  @P1 IMAD.MOV.U32 R6, RZ, RZ, R21 ;  /* 0x000000ffff061224 */ /* 0x000fe200078e0015 */
[----:B------:R-:W-:Y:S01]  /*2700*/  ISETP.GT.AND P1, PT, R25, R18, PT ;  /* 0x000000121900720c */ /* 0x000fe20003f24270 */
[----:B------:R-:W-:Y:S02]  /*2710*/  IMAD.MOV.U32 R17, RZ, RZ, R19 ;  /* 0x000000ffff117224 */ /* 0x000fe400078e0013 */
[----:B------:R-:W-:Y:S02]  /*2720*/  @P2 IMAD.MOV.U32 R17, RZ, RZ, R9 ;  /* 0x000000ffff112224 */ /* 0x000fe400078e0009 */
[----:B------:R-:W-:Y:S01]  /*2730*/  @P2 IMAD.MOV.U32 R9, RZ, RZ, R19 ;  /* 0x000000ffff092224 */ /* 0x000fe200078e0013 */
[----:B------:R-:W-:Y:S01]  /*2740*/  ISETP.GT.AND P2, PT, R15, R5, PT ;  /* 0x000000050f00720c */ /* 0x000fe20003f44270 */
[----:B------:R-:W-:Y:S01]  /*2750*/  IMAD.MOV.U32 R23, RZ, RZ, R25 ;  /* 0x000000ffff177224 */ /* 0x000fe200078e0019 */
[----:B------:R-:W-:Y:S01]  /*2760*/  MOV R19, R10 ;  /* 0x0000000a00137202 */ /* 0x000fe20000000f00 */
[----:B------:R-:W-:Y:S01]  /*2770*/  IMAD.MOV.U32 R24, RZ, RZ, R15 ;  /* 0x000000ffff187224 */ /* 0x000fe200078e000f */
[----:B------:R-:W-:Y:S01]  /*2780*/  @P0 MOV R19, R14 ;  /* 0x0000000e00130202 */ /* 0x000fe20000000f00 */
[----:B------:R-:W-:-:S02]  /*2790*/  @P3 IMAD.MOV.U32 R29, RZ, RZ, R17 ;  /* 0x000000ffff1d3224 */ /* 0x000fc400078e0011 */
[----:B------:R-:W-:Y:S02]  /*27a0*/  @P1 IMAD.MOV.U32 R23, RZ, RZ, R18 ;  /* 0x000000ffff171224 */ /* 0x000fe400078e0012 */
[----:B------:R-:W-:Y:S02]  /*27b0*/  @P1 IMAD.MOV.U32 R18, RZ, RZ, R25 ;  /* 0x000000ffff121224 */ /* 0x000fe400078e0019 */
[----:B------:R-:W-:Y:S02]  /*27c0*/  @P3 IMAD.MOV.U32 R22, RZ, RZ, R12 ;  /* 0x000000ffff163224 */ /* 0x000fe400078e000c */
[----:B------:R-:W-:Y:S01]  /*27d0*/  @P2 IMAD.MOV.U32 R24, RZ, RZ, R5 ;  /* 0x000000ffff182224 */ /* 0x000fe200078e0005 */
[----:B------:R-:W-:Y:S01]  /*27e0*/  @P2 MOV R5, R15 ;  /* 0x0000000f00052202 */ /* 0x000fe20000000f00 */
        /* <DEDUP_REMOVED lines=8> */
[----:B------:R-:W-:Y:S02]  /*2870*/  IMAD.MOV.U32 R8, RZ, RZ, R18 ;  /* 0x000000ffff087224 */ /* 0x000fe400078e0012 */
[----:B------:R-:W-:Y:S02]  /*2880*/  IMAD.MOV.U32 R21, RZ, RZ, R22 ;  /* 0x000000ffff157224 */ /* 0x000fe400078e0016 */
[----:B------:R-:W-:Y:S01]  /*2890*/  @P3 MOV R11, R23 ;  /* 0x00000017000b3202 */ /* 0x000fe20000000f00 */
[----:B------:R-:W-:-:S02]  /*28a0*/  @P3 IMAD.MOV.U32 R23, RZ, RZ, R28 ;  /* 0x000000ffff173224 */ /* 0x000fc400078e001c */
[----:B------:R-:W-:Y:S02]  /*28b0*/  IMAD.MOV.U32 R25, RZ, RZ, R14 ;  /* 0x000000ffff197224 */ /* 0x000fe400078e000e */
[----:B------:R-:W-:Y:S01]  /*28c0*/  IMAD.MOV.U32 R26, RZ, RZ, R16 ;  /* 0x000000ffff1a7224 */ /* 0x000fe200078e0010 */
[----:B------:R-:W-:Y:S01]  /*28d0*/  @P0 MOV R8, R24 ;  /* 0x0000001800080202 */ /* 0x000fe20000000f00 */
[----:B------:R-:W-:Y:S01]  /*28e0*/  @P1 IMAD.MOV.U32 R21, RZ, RZ, R19 ;  /* 0x000000ffff151224 */ /* 0x000fe200078e0013 */
[----:B------:R-:W-:Y:S01]  /*28f0*/  @P2 MOV R26, R6 ;  /* 0x00000006001a2202 */ /* 0x000fe20000000f00 */
[----:B------:R-:W-:Y:S02]  /*2900*/  @P2 IMAD.MOV.U32 R25, RZ, RZ, R7 ;  /* 0x000000ffff192224 */ /* 0x000fe400078e0007 */
[----:B------:R-:W-:Y:S02]  /*2910*/  @P0 IMAD.MOV.U32 R24, RZ, RZ, R18 ;  /* 0x000000ffff180224 */ /* 0x000fe400078e0012 */
[----:B------:R-:W-:Y:S01]  /*2920*/  @P1 IMAD.MOV.U32 R19, RZ, RZ, R22 ;  /* 0x000000ffff131224 */ /* 0x000fe200078e0016 */
[-C--:B------:R-:W-:Y:S01]  /*2930*/  MOV R22, R17.reuse ;  /* 0x0000001100167202 */ /* 0x080fe20000000f00 */
[----:B------:R-:W-:Y:S01]  /*2940*/  @P2 IMAD.MOV.U32 R7, RZ, RZ, R14 ;  /* 0x000000ffff072224 */ /* 0x000fe200078e000e */
[----:B------:R-:W-:Y:S01]  /*2950*/  @P1 MOV R22, R20 ;  /* 0x0000001400161202 */ /* 0x000fe20000000f00 */
[----:B------:R-:W-:Y:S01]  /*2960*/  @P2 IMAD.MOV.U32 R6, RZ, RZ, R16 ;  /* 0x000000ffff062224 */ /* 0x000fe200078e0010 */
[----:B------:R-:W-:Y:S01]  /*2970*/  ISETP.GT.AND P2, PT, R23, R8, PT ;  /* 0x000000081700720c */ /* 0x000fe20003f44270 */
[----:B------:R-:W-:Y:S01]  /*2980*/  IMAD.MOV.U32 R12, RZ, RZ, R27 ;  /* 0x000000ffff0c7224 */ /* 0x000fe200078e001b */
[----:B------:R-:W-:Y:S01]  /*2990*/  @P1 MOV R20, R17 ;  /* 0x0000001100141202 */ /* 0x000fe20000000f00 */
[----:B------:R-:W-:Y:S01]  /*29a0*/  @P3 IMAD.MOV.U32 R12, RZ, RZ, R21 ;  /* 0x000000ffff0c3224 */ /* 0x000fe200078e0015 */
[----:B------:R-:W-:Y:S01]  /*29b0*/  ISETP.GT.AND P1, PT, R24, R5, PT ;  /* 0x000000051800720c */ /* 0x000fe20003f24270 */
[----:B------:R-:W-:Y:S01]  /*29c0*/  IMAD.MOV.U32 R10, RZ, RZ, R19 ;  /* 0x000000ffff0a7224 */ /* 0x000fe200078e0013 */
[----:B------:R-:W-:Y:S01]  /*29d0*/  MOV R9, R20 ;  /* 0x0000001400097202 */ /* 0x000fe20000000f00 */
[----:B------:R-:W-:-:S02]  /*29e0*/  @P3 IMAD.MOV.U32 R21, RZ, RZ, R27 ;  /* 0x000000ffff153224 */ /* 0x000fc400078e001b */
[----:B------:R-:W-:Y:S01]  /*29f0*/  @P0 IMAD.MOV.U32 R10, RZ, RZ, R25 ;  /* 0x000000ffff0a0224 */ /* 0x000fe200078e0019 */
[----:B------:R-:W-:Y:S01]  /*2a00*/  @P0 MOV R25, R19 ;  /* 0x0000001300190202 */ /* 0x000fe20000000f00 */
[--C-:B------:R-:W-:Y:S01]  /*2a10*/  IMAD.MOV.U32 R13, RZ, RZ, R29.reuse ;  /* 0x000000ffff0d7224 */ /* 0x100fe200078e001d */
[----:B------:R-:W-:Y:S01]  /*2a20*/  @P3 MOV R13, R22 ;  /* 0x00000016000d3202 */ /* 0x000fe20000000f00 */
[----:B------:R-:W-:Y:S01]  /*2a30*/  @P0 IMAD.MOV.U32 R9, RZ, RZ, R26 ;  /* 0x000000ffff090224 */ /* 0x000fe200078e001a */
[----:B------:R-:W-:Y:S01]  /*2a40*/  @P0 MOV R26, R20 ;  /* 0x00000014001a0202 */ /* 0x000fe20000000f00 */
[----:B------:R-:W-:Y:S02]  /*2a50*/  @P3 IMAD.MOV.U32 R22, RZ, RZ, R29 ;  /* 0x000000ffff163224 */ /* 0x000fe400078e001d */
[--C-:B------:R-:W-:Y:S01]  /*2a60*/  IMAD.MOV.U32 R18, RZ, RZ, R21.reuse ;  /* 0x000000ffff127224 */ /* 0x100fe200078e0015 */
[----:B------:R-:W-:Y:S01]  /*2a70*/  @P2 MOV R18, R10 ;  /* 0x0000000a00122202 */ /* 0x000fe20000000f00 */
[----:B------:R-:W-:-:S02]  /*2a80*/  @P2 IMAD.MOV.U32 R10, RZ, RZ, R21 ;  /* 0x000000ffff0a2224 */ /* 0x000fc400078e0015 */
[----:B------:R-:W-:Y:S02]  /*2a90*/  IMAD.MOV.U32 R19, RZ, RZ, R22 ;  /* 0x000000ffff137224 */ /* 0x000fe400078e0016 */
[----:B------:R-:W-:Y:S02]  /*2aa0*/  IMAD.MOV.U32 R17, RZ, RZ, R23 ;  /* 0x000000ffff117224 */ /* 0x000fe400078e0017 */
[----:B------:R-:W-:Y:S01]  /*2ab0*/  IMAD.MOV.U32 R16, RZ, RZ, R25 ;  /* 0x000000ffff107224 */ /* 0x000fe200078e0019 */
[----:B------:R-:W-:Y:S01]  /*2ac0*/  @P1 MOV R16, R7 ;  /* 0x0000000700101202 */ /* 0x000fe20000000f00 */
[----:B------:R-:W-:Y:S02]  /*2ad0*/  IMAD.MOV.U32 R21, RZ, RZ, R26 ;  /* 0x000000ffff157224 */ /* 0x000fe400078e001a */
[----:B------:R-:W-:Y:S02]  /*2ae0*/  IMAD.MOV.U32 R20, RZ, RZ, R24 ;  /* 0x000000ffff147224 */ /* 0x000fe400078e0018 */
[----:B------:R-:W-:Y:S01]  /*2af0*/  @P2 IMAD.MOV.U32 R19, RZ, RZ, R9 ;  /* 0x000000ffff132224 */ /* 0x000fe200078e0009 */
[----:B------:R-:W-:Y:S01]  /*2b00*/  @P2 MOV R9, R22 ;  /* 0x0000001600092202 */ /* 0x000fe20000000f00 */
[----:B------:R-:W-:Y:S01]  /*2b10*/  @P2 IMAD.MOV.U32 R17, RZ, RZ, R8 ;  /* 0x000000ffff112224 */ /* 0x000fe200078e0008 */
[----:B------:R-:W-:Y:S01]  /*2b20*/  @P2 MOV R8, R23 ;  /* 0x0000001700082202 */ /* 0x000fe20000000f00 */
[----:B------:R-:W-:Y:S01]  /*2b30*/  @P1 IMAD.MOV.U32 R21, RZ, RZ, R6 ;  /* 0x000000ffff151224 */ /* 0x000fe200078e0006 */
[----:B------:R-:W-:Y:S01]  /*2b40*/  @P1 MOV R6, R26 ;  /* 0x0000001a00061202 */ /* 0x000fe20000000f00 */
[----:B------:R-:W-:-:S02]  /*2b50*/  @P1 IMAD.MOV.U32 R20, RZ, RZ, R5 ;  /* 0x000000ffff141224 */ /* 0x000fc400078e0005 */
[----:B------:R-:W-:Y:S02]  /*2b60*/  @P1 IMAD.MOV.U32 R7, RZ, RZ, R25 ;  /* 0x000000ffff071224 */ /* 0x000fe400078e0019 */
[----:B------:R-:W-:-:S07]  /*2b70*/  @P1 IMAD.MOV.U32 R5, RZ, RZ, R24 ;  /* 0x000000ffff051224 */ /* 0x000fce00078e0018 */
.L_x_99:
[----:B------:R-:W-:Y:S05]  /*2b80*/  BSYNC.RECONVERGENT B0 ;  /* 0x0000000000007941 */ /* 0x000fea0003800200 */
.L_x_98:
[----:B------:R-:W-:-:S07]  /*2b90*/  HFMA2 R23, -RZ, RZ, 0, 1.1920928955078125e-07 ;  /* 0x00000002ff177431 */ /* 0x000fce00000001ff */
.L_x_103:
[----:B------:R-:W0:Y:S01]  /*2ba0*/  S2R R25, SR_CgaCtaId ;  /* 0x0000000000197919 */ /* 0x000e220000008800 */
[----:B------:R-:W-:Y:S01]  /*2bb0*/  IMAD.MOV R15, RZ, RZ, -R23 ;  /* 0x000000ffff0f7224 */ /* 0x000fe200078e0a17 */
[----:B------:R-:W-:Y:S01]  /*2bc0*/  MOV R22, 0x400 ;  /* 0x0000040000167802 */ /* 0x000fe20000000f00 */
[----:B------:R-:W-:Y:S01]  /*2bd0*/  BSSY.RECONVERGENT B0, `(.L_x_100) ;  /* 0x0000037000007945 */ /* 0x000fe20003800200 */
[----:B------:R-:W-:Y:S02]  /*2be0*/  BAR.SYNC.DEFER_BLOCKING 0x0 ;  /* 0x0000000000007b1d */ /* 0x000fe40000010000 */
[----:B------:R-:W-:-:S05]  /*2bf0*/  LOP3.LUT R14, R0, R15, RZ, 0xc0, !PT ;  /* 0x0000000f000e7212 */ /* 0x000fca00078ec0ff */
[----:B------:R-:W-:-:S05]  /*2c00*/  IMAD R14, R14, 0x5, RZ ;  /* 0x000000050e0e7824 */ /* 0x000fca00078e02ff */
[----:B------:R-:W-:Y:S02]  /*2c10*/  VIMNMX R24, PT, PT, R3, R14, PT ;  /* 0x0000000e03187248 */ /* 0x000fe40003fe0100 */
[----:B------:R-:W-:-:S05]  /*2c20*/  SHF.R.U32.HI R14, RZ, 0x1, R23 ;  /* 0x00000001ff0e7819 */ /* 0x000fca0000011617 */
[----:B------:R-:W-:-:S05]  /*2c30*/  IMAD R28, R14, 0x5, R24 ;  /* 0x000000050e1c7824 */ /* 0x000fca00078e0218 */
[----:B------:R-:W-:Y:S02]  /*2c40*/  VIMNMX R15, PT, PT, R3, R28, PT ;  /* 0x0000001c030f7248 */ /* 0x000fe40003fe0100 */
[----:B0-----:R-:W-:Y:S01]  /*2c50*/  LEA R22, R25, R22, 0x18 ;  /* 0x0000001619167211 */ /* 0x001fe200078ec0ff */
[----:B------:R-:W-:Y:S02]  /*2c60*/  VIADD R25, R23, 0xffffffff ;  /* 0xffffffff17197836 */ /* 0x000fe40000000000 */
[----:B------:R-:W-:Y:S02]  /*2c70*/  IMAD R14, R14, 0x5, R15 ;  /* 0x000000050e0e7824 */ /* 0x000fe400078e020f */
[----:B------:R-:W-:Y:S01]  /*2c80*/  IMAD R26, R0, 0x3c, R22 ;  /* 0x0000003c001a7824 */ /* 0x000fe200078e0216 */
[----:B------:R-:W-:Y:S02]  /*2c90*/  LOP3.LUT R25, R25, R0, RZ, 0xc0, !PT ;  /* 0x0000000019197212 */ /* 0x000fe400078ec0ff */
[----:B------:R-:W-:-:S02]  /*2ca0*/  VIMNMX R14, PT, PT, R3, R14, PT ;  /* 0x0000000e030e7248 */ /* 0x000fc40003fe0100 */
[----:B------:R0:W-:Y:S01]  /*2cb0*/  STS [R26], R5 ;  /* 0x000000051a007388 */ /* 0x0001e20000000800 */
[----:B------:R-:W-:-:S03]  /*2cc0*/  IMAD R28, R25, 0x5, RZ ;  /* 0x00000005191c7824 */ /* 0x000fc600078e02ff */
[----:B------:R1:W-:Y:S02]  /*2cd0*/  STS [R26+0x4], R6 ;  /* 0x000004061a007388 */ /* 0x0003e40000000800 */
[----:B------:R-:W-:Y:S02]  /*2ce0*/  VIMNMX R28, PT, PT, R3, R28, PT ;  /* 0x0000001c031c7248 */ /* 0x000fe40003fe0100 */
[----:B------:R2:W-:Y:S01]  /*2cf0*/  STS [R26+0x8], R7 ;  /* 0x000008071a007388 */ /* 0x0005e20000000800 */
[----:B0-----:R-:W-:-:S03]  /*2d00*/  IADD3 R5, PT, PT, -R15, R14, RZ ;  /* 0x0000000e0f057210 */ /* 0x001fc60007ffe1ff */
[----:B------:R2:W-:Y:S01]  /*2d10*/  STS [R26+0xc], R20 ;  /* 0x00000c141a007388 */ /* 0x0005e20000000800 */
[C---:B------:R-:W-:Y:S01]  /*2d20*/  ISETP.GE.AND P0, PT, R28.reuse, R5, PT ;  /* 0x000000051c00720c */ /* 0x040fe20003f06270 */
[----:B------:R-:W-:Y:S01]  /*2d30*/  IMAD.IADD R5, R28, 0x1, -R5 ;  /* 0x000000011c057824 */ /* 0x000fe200078e0a05 */
[----:B-1----:R-:W-:Y:S01]  /*2d40*/  VIADDMNMX R6, R15, -R24, R28, PT ;  /* 0x800000180f067246 */ /* 0x002fe2000380011c */
[----:B------:R2:W-:Y:S03]  /*2d50*/  STS [R26+0x10], R21 ;  /* 0x000010151a007388 */ /* 0x0005e60000000800 */
[----:B------:R-:W-:Y:S01]  /*2d60*/  SEL R5, R5, RZ, P0 ;  /* 0x000000ff05057207 */ /* 0x000fe20000000000 */
[----:B------:R2:W-:Y:S03]  /*2d70*/  STS [R26+0x14], R16 ;  /* 0x000014101a007388 */ /* 0x0005e60000000800 */
        /* <DEDUP_REMOVED lines=12> */
[----:B--2---:R-:W-:-:S07]  /*2e40*/  IMAD.IADD R13, R28, 0x1, R15 ;  /* 0x000000011c0d7824 */ /* 0x004fce00078e020f */
.L_x_102:
        /* <DEDUP_REMOVED lines=12> */
[----:B------:R-:W-:-:S04]  /*2f10*/  @!P0 IADD3 R5, PT, PT, R7, 0x1, RZ ;  /* 0x0000000107058810 */ /* 0x000fc80007ffe0ff */
[----:B------:R-:W-:-:S13]  /*2f20*/  ISETP.GE.AND P0, PT, R5, R6, PT ;  /* 0x000000060500720c */ /* 0x000fda0003f06270 */
[----:B------:R-:W-:Y:S05]  /*2f30*/  @!P0 BRA `(.L_x_102) ;  /* 0xfffffffc00c48947 */ /* 0x000fea000383ffff */
.L_x_101:
[----:B------:R-:W-:Y:S05]  /*2f40*/  BSYNC.RECONVERGENT B0 ;  /* 0x0000000000007941 */ /* 0x000fea0003800200 */
.L_x_100:
[----:B--2---:R-:W-:Y:S01]  /*2f50*/  IADD3 R7, PT, PT, -R5, R15, R28 ;  /* 0x0000000f05077210 */ /* 0x004fe20007ffe11c */
[----:B------:R-:W-:Y:S01]  /*2f60*/  IMAD.IADD R6, R24, 0x1, R5 ;  /* 0x0000000118067824 */ /* 0x000fe200078e0205 */
[----:B------:R-:W-:Y:S02]  /*2f70*/  PLOP3.LUT P0, PT, PT, PT, PT, 0x8, 0x80 ;  /* 0x000000000080781c */ /* 0x000fe40003f0e170 */
[C---:B------:R-:W-:Y:S01]  /*2f80*/  ISETP.GE.AND P2, PT, R7.reuse, R14, PT ;  /* 0x0000000e0700720c */ /* 0x040fe20003f46270 */
[C-C-:B------:R-:W-:Y:S02]  /*2f90*/  IMAD R16, R6.reuse, 0xc, R22.reuse ;  /* 0x0000000c06107824 */ /* 0x140fe400078e0216 */
[C---:B------:R-:W-:Y:S02]  /*2fa0*/  IMAD R19, R7.reuse, 0xc, R22 ;  /* 0x0000000c07137824 */ /* 0x040fe400078e0216 */
[----:B------:R-:W-:Y:S01]  /*2fb0*/  VIADD R17, R7, 0x1 ;  /* 0x0000000107117836 */ /* 0x000fe20000000000 */
[----:B------:R-:W-:Y:S01]  /*2fc0*/  LDS R26, [R16] ;  /* 0x00000000101a7984 */ /* 0x000fe20000000800 */
[----:B------:R-:W-:-:S03]  /*2fd0*/  VIADD R8, R6, 0x1 ;  /* 0x0000000106087836 */ /* 0x000fc60000000000 */
        /* <DEDUP_REMOVED lines=8> */
[----:B------:R-:W-:-:S09]  /*3060*/  SEL R5, R11, R26, P0 ;  /* 0x0000001a0b057207 */ /* 0x000fd20000000000 */
[----:B------:R-:W-:Y:S01]  /*3070*/  @P0 LDS R11, [R19+0xc] ;  /* 0x00000c00130b0984 */ /* 0x000fe20000000800 */
[----:B------:R-:W-:Y:S01]  /*3080*/  @!P0 IADD3 R17, PT, PT, R7, RZ, RZ ;  /* 0x000000ff07118210 */ /* 0x000fe20007ffe0ff */
[----:B------:R-:W-:Y:S01]  /*3090*/  @P0 IMAD.MOV R8, RZ, RZ, R6 ;  /* 0x000000ffff080224 */ /* 0x000fe200078e0206 */
[----:B-1----:R-:W-:Y:S01]  /*30a0*/  SEL R6, R13, R24, P0 ;  /* 0x000000180d067207 */ /* 0x002fe20000000000 */
[----:B------:R-:W0:Y:S01]  /*30b0*/  @!P0 LDS R26, [R16+0xc] ;  /* 0x00000c00101a8984 */ /* 0x000e220000000800 */
[C---:B------:R-:W-:Y:S01]  /*30c0*/  ISETP.GE.AND P2, PT, R17.reuse, R14, PT ;  /* 0x0000000e1100720c */ /* 0x040fe20003f46270 */
[----:B------:R-:W-:Y:S01]  /*30d0*/  VIADD R9, R17, 0x1 ;  /* 0x0000000111097836 */ /* 0x000fe20000000000 */
[----:B------:R-:W-:Y:S01]  /*30e0*/  IADD3 R10, PT, PT, R8, 0x1, RZ ;  /* 0x00000001080a7810 */ /* 0x000fe20007ffe0ff */
[----:B------:R-:W-:Y:S01]  /*30f0*/  @P0 LDS R13, [R19+0x10] ;  /* 0x00001000130d0984 */ /* 0x000fe20000000800 */
[----:B--2---:R-:W-:-:S03]  /*3100*/  SEL R7, R12, R25, P0 ;  /* 0x000000190c077207 */ /* 0x004fc60000000000 */
[----:B------:R-:W-:Y:S04]  /*3110*/  @P0 LDS R12, [R19+0x14] ;  /* 0x00001400130c0984 */ /* 0x000fe80000000800 */
[----:B------:R-:W1:Y:S04]  /*3120*/  @!P0 LDS R24, [R16+0x10] ;  /* 0x0000100010188984 */ /* 0x000e680000000800 */
[----:B------:R-:W2:Y:S01]  /*3130*/  @!P0 LDS R25, [R16+0x14] ;  /* 0x0000140010198984 */ /* 0x000ea20000000800 */
[----:B------:R-:W-:Y:S02]  /*3140*/  PLOP3.LUT P0, PT, PT, PT, PT, 0x8, 0x80 ;  /* 0x000000000080781c */ /* 0x000fe40003f0e170 */
[----:B0-----:R-:W-:-:S04]  /*3150*/  @!P2 ISETP.GT.AND P3, PT, R11, R26, PT ;  /* 0x0000001a0b00a20c */ /* 0x001fc80003f64270 */
[----:B------:R-:W-:-:S04]  /*3160*/  @!P2 ISETP.GE.OR P1, PT, R8, R15, P3 ;  /* 0x0000000f0800a20c */ /* 0x000fc80001f26670 */
[----:B------:R-:W-:Y:S02]  /*3170*/  SEL R20, R11, R26, P1 ;  /* 0x0000001a0b147207 */ /* 0x000fe40000800000 */
[----:B-1----:R-:W-:Y:S02]  /*3180*/  SEL R21, R13, R24, P1 ;  /* 0x000000180d157207 */ /* 0x002fe40000800000 */
[----:B--2---:R-:W-:-:S05]  /*3190*/  SEL R16, R12, R25, P1 ;  /* 0x000000190c107207 */ /* 0x004fca0000800000 */
[----:B------:R-:W-:Y:S01]  /*31a0*/  @P1 IMAD.MOV R10, RZ, RZ, R8 ;  /* 0x000000ffff0a1224 */ /* 0x000fe200078e0208 */
[----:B------:R-:W-:-:S03]  /*31b0*/  @!P1 IADD3 R9, PT, PT, R17, RZ, RZ ;  /* 0x000000ff11099210 */ /* 0x000fc60007ffe0ff */
        /* <DEDUP_REMOVED lines=8> */
[----:B------:R1:W-:Y:S04]  /*3240*/  @!P1 LDS R25, [R8+0x8] ;  /* 0x0000080008199984 */ /* 0x0003e80000000800 */
[----:B------:R-:W-:Y:S04]  /*3250*/  @P1 LDS R13, [R18+0x4] ;  /* 0x00000400120d1984 */ /* 0x000fe80000000800 */
[----:B------:R-:W2:Y:S01]  /*3260*/  @P1 LDS R12, [R18+0x8] ;  /* 0x00000800120c1984 */ /* 0x000ea20000000800 */
[----:B0-----:R-:W-:-:S04]  /*3270*/  @!P2 ISETP.GT.AND P1, PT, R11, R26, PT ;  /* 0x0000001a0b00a20c */ /* 0x001fc80003f24270 */
[----:B------:R-:W-:-:S04]  /*3280*/  @!P2 ISETP.GE.OR P0, PT, R10, R15, P1 ;  /* 0x0000000f0a00a20c */ /* 0x000fc80000f06670 */
[----:B-1----:R-:W-:-:S09]  /*3290*/  SEL R8, R11, R26, P0 ;  /* 0x0000001a0b087207 */ /* 0x002fd20000000000 */
[----:B------:R-:W-:Y:S01]  /*32a0*/  @P0 IMAD.MOV R17, RZ, RZ, R10 ;  /* 0x000000ffff110224 */ /* 0x000fe200078e020a */
[----:B--2---:R-:W-:Y:S01]  /*32b0*/  SEL R10, R12, R25, P0 ;  /* 0x000000190c0a7207 */ /* 0x004fe20000000000 */
[----:B------:R-:W-:Y:S01]  /*32c0*/  @!P0 IMAD.MOV R19, RZ, RZ, R9 ;  /* 0x000000ffff138224 */ /* 0x000fe200078e0209 */
[----:B------:R-:W-:Y:S01]  /*32d0*/  SEL R9, R13, R24, P0 ;  /* 0x000000180d097207 */ /* 0x000fe20000000000 */
[--C-:B------:R-:W-:Y:S02]  /*32e0*/  @!P0 IMAD R27, R17, 0xc, R22.reuse ;  /* 0x0000000c111b8824 */ /* 0x100fe400078e0216 */
[C---:B------:R-:W-:Y:S01]  /*32f0*/  @P0 IMAD R28, R19.reuse, 0xc, R22 ;  /* 0x0000000c131c0824 */ /* 0x040fe200078e0216 */
[C---:B------:R-:W-:Y:S01]  /*3300*/  ISETP.GE.AND P1, PT, R19.reuse, R14, PT ;  /* 0x0000000e1300720c */ /* 0x040fe20003f26270 */
[----:B------:R-:W-:Y:S01]  /*3310*/  VIADD R29, R19, 0x1 ;  /* 0x00000001131d7836 */ /* 0x000fe20000000000 */
[----:B------:R-:W-:Y:S01]  /*3320*/  @!P0 LDS R26, [R27] ;  /* 0x000000001b1a8984 */ /* 0x000fe20000000800 */
[----:B------:R-:W-:-:S03]  /*3330*/  VIADD R18, R17, 0x1 ;  /* 0x0000000111127836 */ /* 0x000fc60000000000 */
[----:B------:R-:W0:Y:S04]  /*3340*/  @P0 LDS R11, [R28] ;  /* 0x000000001c0b0984 */ /* 0x000e280000000800 */
[----:B------:R-:W-:Y:S04]  /*3350*/  @!P0 LDS R24, [R27+0x4] ;  /* 0x000004001b188984 */ /* 0x000fe80000000800 */
[----:B------:R-:W-:Y:S04]  /*3360*/  @!P0 LDS R25, [R27+0x8] ;  /* 0x000008001b198984 */ /* 0x000fe80000000800 */
[----:B------:R-:W1:Y:S04]  /*3370*/  @P0 LDS R13, [R28+0x4] ;  /* 0x000004001c0d0984 */ /* 0x000e680000000800 */
[----:B------:R-:W-:Y:S01]  /*3380*/  @P0 LDS R12, [R28+0x8] ;  /* 0x000008001c0c0984 */ /* 0x000fe20000000800 */
[----:B------:R-:W-:-:S02]  /*3390*/  PLOP3.LUT P0, PT, PT, PT, PT, 0x8, 0x80 ;  /* 0x000000000080781c */ /* 0x000fc40003f0e170 */
[----:B0-----:R-:W-:-:S04]  /*33a0*/  @!P1 ISETP.GT.AND P2, PT, R11, R26, PT ;  /* 0x0000001a0b00920c */ /* 0x001fc80003f44270 */
[----:B------:R-:W-:Y:S02]  /*33b0*/  @!P1 ISETP.GE.OR P0, PT, R17, R15, P2 ;  /* 0x0000000f1100920c */ /* 0x000fe40001706670 */
[----:B------:R-:W-:-:S11]  /*33c0*/  PLOP3.LUT P1, PT, PT, PT, PT, 0x8, 0x80 ;  /* 0x000000000080781c */ /* 0x000fd60003f2e170 */
[----:B------:R-:W-:Y:S01]  /*33d0*/  @!P0 IADD3 R29, PT, PT, R19, RZ, RZ ;  /* 0x000000ff131d8210 */ /* 0x000fe20007ffe0ff */
[----:B------:R-:W-:Y:S01]  /*33e0*/  @P0 IMAD.MOV R18, RZ, RZ, R17 ;  /* 0x000000ffff120224 */ /* 0x000fe200078e0211 */
[----:B------:R-:W-:Y:S02]  /*33f0*/  SEL R17, R11, R26, P0 ;  /* 0x0000001a0b117207 */ /* 0x000fe40000000000 */
[C---:B------:R-:W-:Y:S01]  /*3400*/  ISETP.GE.AND P3, PT, R29.reuse, R14, PT ;  /* 0x0000000e1d00720c */ /* 0x040fe20003f66270 */
[--C-:B------:R-:W-:Y:S01]  /*3410*/  @P0 IMAD R29, R29, 0xc, R22.reuse ;  /* 0x0000000c1d1d0824 */ /* 0x100fe200078e0216 */
[----:B-1----:R-:W-:Y:S01]  /*3420*/  SEL R19, R13, R24, P0 ;  /* 0x000000180d137207 */ /* 0x002fe20000000000 */
        /* <DEDUP_REMOVED lines=16> */
[----:B------:R-:W0:Y:S01]  /*3530*/  S2R R24, SR_CgaCtaId ;  /* 0x0000000000187919 */ /* 0x000e220000008800 */
[----:B------:R-:W1:Y:S01]  /*3540*/  LDCU.U8 UR4, c[0x0][0x380] ;  /* 0x00007000ff0477ac */ /* 0x000e620008000000 */
[----:B------:R-:W-:Y:S01]  /*3550*/  MOV R23, 0x400 ;  /* 0x0000040000177802 */ /* 0x000fe20000000f00 */
[----:B------:R-:W2:Y:S01]  /*3560*/  S2R R15, SR_LANEID ;  /* 0x00000000000f7919 */ /* 0x000ea20000000000 */
[----:B------:R-:W-:Y:S01]  /*3570*/  SHF.R.U32.HI R14, RZ, 0x5, R0 ;  /* 0x00000005ff0e7819 */ /* 0x000fe20000011600 */
[----:B-1----:R-:W-:-:S04]  /*3580*/  UPRMT UR4, UR4, 0x8880, URZ ;  /* 0x0000888004047896 */ /* 0x002fc800080000ff */
[----:B------:R-:W-:Y:S01]  /*3590*/  UISETP.NE.AND UP0, UPT, UR4, URZ, UPT ;  /* 0x000000ff0400728c */ /* 0x000fe2000bf05270 */
[----:B0-----:R-:W-:Y:S01]  /*35a0*/  LEA R23, R24, R23, 0x18 ;  /* 0x0000001718177211 */ /* 0x001fe200078ec0ff */
[----:B--2---:R-:W-:-:S04]  /*35b0*/  IMAD R14, R14, 0xa0, R15 ;  /* 0x000000a00e0e7824 */ /* 0x004fc800078e020f */
[----:B------:R-:W-:-:S04]  /*35c0*/  IMAD R14, R14, 0xc, R23 ;  /* 0x0000000c0e0e7824 */ /* 0x000fc800078e0217 */
[----:B------:R-:W-:Y:S01]  /*35d0*/  IMAD R24, R15, 0x30, R14 ;  /* 0x000000300f187824 */ /* 0x000fe200078e020e */
[----:B------:R-:W-:Y:S06]  /*35e0*/  BAR.SYNC.DEFER_BLOCKING 0x0 ;  /* 0x0000000000007b1d */ /* 0x000fec0000010000 */
[----:B------:R-:W-:Y:S05]  /*35f0*/  BRA.U !UP0, `(.L_x_104) ;  /* 0x0000000508247547 */ /* 0x000fea000b800000 */
[----:B------:R-:W-:Y:S01]  /*3600*/  ISETP.NE.AND P0, PT, R0, RZ, PT ;  /* 0x000000ff0000720c */ /* 0x000fe20003f05270 */
[----:B------:R-:W-:Y:S04]  /*3610*/  STS [R24], R5 ;  /* 0x0000000518007388 */ /* 0x000fe80000000800 */
[----:B------:R-:W-:Y:S04]  /*3620*/  STS [R24+0x4], R6 ;  /* 0x0000040618007388 */ /* 0x000fe80000000800 */
[----:B------:R0:W-:Y:S04]  /*3630*/  STS [R24+0x8], R7 ;  /* 0x0000080718007388 */ /* 0x0001e80000000800 */
[----:B------:R-:W-:Y:S04]  /*3640*/  STS [R24+0xc], R20 ;  /* 0x00000c1418007388 */ /* 0x000fe80000000800 */
[----:B------:R-:W-:Y:S01]  /*3650*/  STS [R24+0x10], R21 ;  /* 0x0000101518007388 */ /* 0x000fe20000000800 */
[----:B0-----:R-:W0:Y:S03]  /*3660*/  LDC.64 R6, c[0x0][0x398] ;  /* 0x0000e600ff067b82 */ /* 0x001e260000000a00 */
        /* <DEDUP_REMOVED lines=28> */
[----:B------:R-:W2:Y:S01]  /*3830*/  S2R R0, SR_TID.X ;  /* 0x0000000000007919 */ /* 0x000ea20000002100 */
[----:B-1----:R-:W1:Y:S01]  /*3840*/  S2R R8, SR_CTAID.X ;  /* 0x0000000000087919 */ /* 0x002e620000002500 */
[----:B------:R-:W3:Y:S01]  /*3850*/  LDS R37, [R22+0x3c00] ;  /* 0x003c000016257984 */ /* 0x000ee20000000800 */
[----:B--2---:R-:W-:-:S02]  /*3860*/  LOP3.LUT R12, R0, 0x1f, RZ, 0xc0, !PT ;  /* 0x0000001f000c7812 */ /* 0x004fc400078ec0ff */
[----:B------:R-:W-:-:S03]  /*3870*/  LOP3.LUT R10, R0, 0x3e0, RZ, 0xc0, !PT ;  /* 0x000003e0000a7812 */ /* 0x000fc600078ec0ff */
[----:B-1----:R-:W-:Y:S02]  /*3880*/  IMAD R8, R8, 0x500, R12 ;  /* 0x0000050008087824 */ /* 0x002fe400078e020c */
[----:B------:R-:W-:-:S05]  /*3890*/  IMAD R10, R10, 0x5, RZ ;  /* 0x000000050a0a7824 */ /* 0x000fca00078e02ff */
[C---:B------:R-:W-:Y:S02]  /*38a0*/  IADD3 R8, P0, PT, R10.reuse, R8, RZ ;  /* 0x000000080a087210 */ /* 0x040fe40007f1e0ff */
[----:B------:R-:W-:-:S03]  /*38b0*/  LOP3.LUT R10, R10, 0x1f, R0, 0xf8, !PT ;  /* 0x0000001f0a0a7812 */ /* 0x000fc600078ef800 */
[----:B------:R-:W-:Y:S02]  /*38c0*/  IMAD.X R0, RZ, RZ, RZ, P0 ;  /* 0x000000ffff007224 */ /* 0x000fe400000e06ff */
[----:B------:R-:W-:Y:S01]  /*38d0*/  VIADD R12, R10, 0x20 ;  /* 0x000000200a0c7836 */ /* 0x000fe20000000000 */
[-C--:B---3--:R-:W-:Y:S01]  /*38e0*/  ISETP.GE.AND P0, PT, R2, R37.reuse, PT ;  /* 0x000000250200720c */ /* 0x088fe20003f06270 */
[----:B0-----:R-:W-:Y:S01]  /*38f0*/  IMAD.WIDE.U32 R2, R8, 0xc, R6 ;  /* 0x0000000c08027825 */ /* 0x001fe200078e0006 */
[----:B------:R-:W-:Y:S02]  /*3900*/  IADD3 R6, PT, PT, R10, 0x40, RZ ;  /* 0x000000400a067810 */ /* 0x000fe40007ffe0ff */
[-C--:B------:R-:W-:Y:S01]  /*3910*/  ISETP.GE.AND P1, PT, R12, R37.reuse, PT ;  /* 0x000000250c00720c */ /* 0x080fe20003f26270 */
[----:B------:R-:W-:Y:S01]  /*3920*/  IMAD R7, R0, 0xc, RZ ;  /* 0x0000000c00077824 */ /* 0x000fe200078e02ff */
[----:B------:R-:W-:Y:S01]  /*3930*/  ISETP.GE.AND P2, PT, R6, R37, PT ;  /* 0x000000250600720c */ /* 0x000fe20003f46270 */
[----:B------:R-:W-:-:S02]  /*3940*/  VIADD R10, R10, 0x60 ;  /* 0x000000600a0a7836 */ /* 0x000fc40000000000 */
[----:B------:R-:W-:-:S03]  /*3950*/  IMAD.IADD R3, R3, 0x1, R7 ;  /* 0x0000000103037824 */ /* 0x000fc600078e0207 */
[-C--:B------:R-:W-:Y:S02]  /*3960*/  ISETP.GE.AND P3, PT, R10, R37.reuse, PT ;  /* 0x000000250a00720c */ /* 0x080fe40003f66270 */
        /* <DEDUP_REMOVED lines=18> */
.L_x_104:
        /* <DEDUP_REMOVED lines=34> */
[----:B------:R-:W-:Y:S01]  /*3cb0*/  BAR.SYNC.DEFER_BLOCKING 0x0 ;  /* 0x0000000000007b1d */ /* 0x000fe20000010000 */
[----:B------:R-:W-:-:S05]  /*3cc0*/  IADD3 R30, P0, PT, R30, R2, RZ ;  /* 0x000000021e1e7210 */ /* 0x000fca0007f1e0ff */
[----:B------:R-:W1:Y:S01]  /*3cd0*/  S2R R0, SR_TID.X ;  /* 0x0000000000007919 */ /* 0x000e620000002100 */
[----:B------:R-:W3:Y:S01]  /*3ce0*/  LDS R37, [R22+0x3c00] ;  /* 0x003c000016257984 */ /* 0x000ee20000000800 */
[----:B-1----:R-:W-:-:S05]  /*3cf0*/  LOP3.LUT R8, R0, 0x3e0, RZ, 0xc0, !PT ;  /* 0x000003e000087812 */ /* 0x002fca00078ec0ff */
[----:B------:R-:W-:-:S05]  /*3d00*/  IMAD R8, R8, 0x5, RZ ;  /* 0x0000000508087824 */ /* 0x000fca00078e02ff */
[----:B------:R-:W-:Y:S02]  /*3d10*/  LOP3.LUT R8, R8, 0x1f, R0, 0xf8, !PT ;  /* 0x0000001f08087812 */ /* 0x000fe400078ef800 */
[----:B------:R-:W-:-:S03]  /*3d20*/  IADD3.X R0, PT, PT, RZ, RZ, RZ, P0, !PT ;  /* 0x000000ffff007210 */ /* 0x000fc600007fe4ff */
[----:B--2---:R-:W-:Y:S01]  /*3d30*/  VIADD R10, R8, 0x20 ;  /* 0x00000020080a7836 */ /* 0x004fe20000000000 */
[----:B---3--:R-:W-:Y:S01]  /*3d40*/  ISETP.GE.AND P0, PT, R2, R37, PT ;  /* 0x000000250200720c */ /* 0x008fe20003f06270 */
[----:B0-----:R-:W-:-:S03]  /*3d50*/  IMAD.WIDE.U32 R2, R30, 0xc, R6 ;  /* 0x0000000c1e027825 */ /* 0x001fc600078e0006 */
[-C--:B------:R-:W-:Y:S02]  /*3d60*/  ISETP.GE.AND P1, PT, R10, R37.reuse, PT ;  /* 0x000000250a00720c */ /* 0x080fe40003f26270 */
[----:B------:R-:W-:Y:S01]  /*3d70*/  ISETP.GE.AND P4, PT, R4, R37, PT ;  /* 0x000000250400720c */ /* 0x000fe20003f86270 */
[----:B------:R-:W-:Y:S02]  /*3d80*/  IMAD R7, R0, 0xc, RZ ;  /* 0x0000000c00077824 */ /* 0x000fe400078e02ff */
[C---:B------:R-:W-:Y:S01]  /*3d90*/  VIADD R0, R8.reuse, 0x40 ;  /* 0x0000004008007836 */ /* 0x040fe20000000000 */
[----:B------:R-:W-:Y:S01]  /*3da0*/  IADD3 R8, PT, PT, R8, 0x60, RZ ;  /* 0x0000006008087810 */ /* 0x000fe20007ffe0ff */
[----:B------:R-:W-:-:S03]  /*3db0*/  IMAD.IADD R3, R7, 0x1, R3 ;  /* 0x0000000107037824 */ /* 0x000fc600078e0203 */
[-C--:B------:R-:W-:Y:S02]  /*3dc0*/  ISETP.GE.AND P2, PT, R0, R37.reuse, PT ;  /* 0x000000250000720c */ /* 0x080fe40003f46270 */
[----:B------:R-:W-:Y:S01]  /*3dd0*/  ISETP.GE.AND P3, PT, R8, R37, PT ;  /* 0x000000250800720c */ /* 0x000fe20003f66270 */
        /* <DEDUP_REMOVED lines=17> */
.L_x_105:
        /* <DEDUP_REMOVED lines=9> */
.L_x_115:


//--------------------- .text._ZN3cub18CUB_300001_SM_10006detail11EmptyKernelIvEEvv --------------------------
	.section	.text._ZN3cub18CUB_300001_SM_10006detail11EmptyKernelIvEEvv,"ax",@progbits
	.align	128
        .global         _ZN3cub18CUB_300001_SM_10006detail11EmptyKernelIvEEvv
        .type           _ZN3cub18CUB_300001_SM_10006detail11EmptyKernelIvEEvv,@function
        .size           _ZN3cub18CUB_300001_SM_10006detail11EmptyKernelIvEEvv,(.L_x_116 - _ZN3cub18CUB_300001_SM_10006detail11EmptyKernelIvEEvv)
        .other          _ZN3cub18CUB_300001_SM_10006detail11EmptyKernelIvEEvv,@"STO_CUDA_ENTRY STV_DEFAULT"
_ZN3cub18CUB_300001_SM_10006detail11EmptyKernelIvEEvv:
.text._ZN3cub18CUB_300001_SM_10006detail11EmptyKernelIvEEvv:
[----:B------:R-:W-:Y:S01]  /*0000*/  LDC R1, c[0x0][0x37c] ;  /* 0x0000df00ff017b82 */ /* 0x000fe20000000800 */
[----:B------:R-:W-:Y:S05]  /*0010*/  EXIT ;  /* 0x000000000000794d */ /* 0x000fea0003800000 */
.L_x_106:
        /* <DEDUP_REMOVED lines=14> */
.L_x_116:


//--------------------- .text._Z24calculate_race_positionsP6RunnerPbS1_ --------------------------
	.section	.text._Z24calculate_race_positionsP6RunnerPbS1_,"ax",@progbits
	.align	128
        .global         _Z24calculate_race_positionsP6RunnerPbS1_
        .type           _Z24calculate_race_positionsP6RunnerPbS1_,@function
        .size           _Z24calculate_race_positionsP6RunnerPbS1_,(.L_x_117 - _Z24calculate_race_positionsP6RunnerPbS1_)
        .other          _Z24calculate_race_positionsP6RunnerPbS1_,@"STO_CUDA_ENTRY STV_DEFAULT"
_Z24calculate_race_positionsP6RunnerPbS1_:
.text._Z24calculate_race_positionsP6RunnerPbS1_:
[----:B------:R-:W-:Y:S01]  /*0000*/  LDC R1, c[0x0][0x37c] ;  /* 0x0000df00ff017b82 */ /* 0x000fe20000000800 */
[----:B------:R-:W0:Y:S07]  /*0010*/  S2R R5, SR_TID.X ;  /* 0x0000000000057919 */ /* 0x000e2e0000002100 */
[----:B------:R-:W0:Y:S01]  /*0020*/  LDC.64 R2, c[0x0][0x380] ;  /* 0x0000e000ff027b82 */ /* 0x000e220000000a00 */
[----:B------:R-:W1:Y:S01]  /*0030*/  LDCU.64 UR4, c[0x0][0x358] ;  /* 0x00006b00ff0477ac */ /* 0x000e620008000a00 */
[----:B------:R-:W2:Y:S01]  /*0040*/  LDCU UR6, c[0x3][URZ] ;  /* 0x00c00000ff0677ac */ /* 0x000ea20008000800 */
[----:B0-----:R-:W-:-:S05]  /*0050*/  IMAD.WIDE.U32 R2, R5, 0xc, R2 ;  /* 0x0000000c05027825 */ /* 0x001fca00078e0002 */
[----:B-1----:R-:W2:Y:S01]  /*0060*/  LDG.E R0, desc[UR4][R2.64] ;  /* 0x0000000402007981 */ /* 0x002ea2000c1e1900 */
[----:B------:R-:W-:Y:S01]  /*0070*/  BSSY.RECONVERGENT B0, `(.L_x_107) ;  /* 0x0000005000007945 */ /* 0x000fe20003800200 */
[----:B--2---:R-:W-:-:S13]  /*0080*/  ISETP.GE.AND P0, PT, R0, UR6, PT ;  /* 0x0000000600007c0c */ /* 0x004fda000bf06270 */
[----:B------:R-:W0:Y:S01]  /*0090*/  @P0 LDC R5, c[0x3][0x4] ;  /* 0x00c00100ff050b82 */ /* 0x000e220000000800 */
[----:B------:R-:W-:Y:S05]  /*00a0*/  @P0 BRA `(.L_x_108) ;  /* 0x0000000000040947 */ /* 0x000fea0003800000 */
[----:B0-----:R1:W5:Y:S02]  /*00b0*/  LDG.E R5, desc[UR4][R2.64+0x4] ;  /* 0x0000040402057981 */ /* 0x001364000c1e1900 */
.L_x_108:
[----:B------:R-:W-:Y:S05]  /*00c0*/  BSYNC.RECONVERGENT B0 ;  /* 0x0000000000007941 */ /* 0x000fea0003800200 */
.L_x_107:
[----:B0----5:R-:W-:Y:S02]  /*00d0*/  IMAD.IADD R7, R0, 0x1, R5 ;  /* 0x0000000100077824 */ /* 0x021fe400078e0205 */
[----:B------:R-:W-:-:S03]  /*00e0*/  HFMA2 R0, -RZ, RZ, 0, 5.9604644775390625e-08 ;  /* 0x00000001ff007431 */ /* 0x000fc600000001ff */
[----:B------:R-:W-:Y:S01]  /*00f0*/  ISETP.GE.AND P0, PT, R7, UR6, PT ;  /* 0x0000000607007c0c */ /* 0x000fe2000bf06270 */
[----:B------:R0:W-:-:S12]  /*0100*/  STG.E desc[UR4][R2.64], R7 ;  /* 0x0000000702007986 */ /* 0x0001d8000c101904 */
[----:B------:R-:W2:Y:S02]  /*0110*/  @P0 LDC.64 R4, c[0x0][0x388] ;  /* 0x0000e200ff040b82 */ /* 0x000ea40000000a00 */
[----:B--2---:R0:W-:Y:S01]  /*0120*/  @P0 STG.E.U8 desc[UR4][R4.64], R0 ;  /* 0x0000000004000986 */ /* 0x0041e2000c101104 */
[----:B------:R-:W-:Y:S05]  /*0130*/  @P0 EXIT ;  /* 0x000000000000094d */ /* 0x000fea0003800000 */
[----:B01----:R-:W0:Y:S01]  /*0140*/  LDC.64 R2, c[0x0][0x390] ;  /* 0x0000e400ff027b82 */ /* 0x003e220000000a00 */
[----:B------:R-:W-:-:S05]  /*0150*/  IMAD.MOV.U32 R0, RZ, RZ, 0x1 ;  /* 0x00000001ff007424 */ /* 0x000fca00078e00ff */
[----:B0-----:R-:W-:Y:S01]  /*0160*/  STG.E.U8 desc[UR4][R2.64], R0 ;  /* 0x0000000002007986 */ /* 0x001fe2000c101104 */
[----:B------:R-:W-:Y:S05]  /*0170*/  EXIT ;  /* 0x000000000000794d */ /* 0x000fea0003800000 */
.L_x_109:
        /* <DEDUP_REMOVED lines=16> */
.L_x_117:


//--------------------- .nv.shared._ZN3cub18CUB_300001_SM_10006detail10merge_sort26DeviceMergeSortMergeKernelINS2_10policy_hubIN6thrust24THRUST_300001_SM_1000_NS6detail15normal_iteratorINS6_10device_ptrI6RunnerEEEEE9Policy600ESC_PNS0_8NullTypeESC_SG_mN4cuda3std3__44lessISA_EESA_SF_EEvbT2_T3_T4_PT6_PT7_T5_PSO_SO_NS1_7vsmem_tE --------------------------
	.section	.nv.shared._ZN3cub18CUB_300001_SM_10006detail10merge_sort26DeviceMergeSortMergeKernelINS2_10policy_hubIN6thrust24THRUST_300001_SM_1000_NS6detail15normal_iteratorINS6_10device_ptrI6RunnerEEEEE9Policy600ESC_PNS0_8NullTypeESC_SG_mN4cuda3std3__44lessISA_EESA_SF_EEvbT2_T3_T4_PT6_PT7_T5_PSO_SO_NS1_7vsmem_tE,"aw",@nobits
	.sectionflags	@""
	.align	16
.nv.shared._ZN3cub18CUB_300001_SM_10006detail10merge_sort26DeviceMergeSortMergeKernelINS2_10policy_hubIN6thrust24THRUST_300001_SM_1000_NS6detail15normal_iteratorINS6_10device_ptrI6RunnerEEEEE9Policy600ESC_PNS0_8NullTypeESC_SG_mN4cuda3std3__44lessISA_EESA_SF_EEvbT2_T3_T4_PT6_PT7_T5_PSO_SO_NS1_7vsmem_tE:
	.zero		16400


//--------------------- .nv.shared.reserved.0     --------------------------
	.section	.nv.shared.reserved.0,"aw",@nobits
	.weak		__nv_reservedSMEM_offset_0_alias
	.size		__nv_reservedSMEM_offset_0_alias, 0, 64
	.other		__nv_reservedSMEM_offset_0_alias,@"STO_CUDA_RESERVED_SHARED STV_DEFAULT"
__nv_reservedSMEM_offset_0_alias:
	.zero		0
	.zero		64


//--------------------- .nv.global                --------------------------
	.section	.nv.global,"aw",@nobits
.nv.global:
	.type		_ZN34_INTERNAL_a9555bfd_4_k_cu_e835db2e6thrust24THRUST_300001_SM_1000_NS12placeholders2_8E,@object
	.size		_ZN34_INTERNAL_a9555bfd_4_k_cu_e835db2e6thrust24THRUST_300001_SM_1000_NS12placeholders2_8E,(_ZN34_INTERNAL_a9555bfd_4_k_cu_e835db2e4cuda3std3__436_GLOBAL__N__a9555bfd_4_k_cu_e835db2e6ignoreE - _ZN34_INTERNAL_a9555bfd_4_k_cu_e835db2e6thrust24THRUST_300001_SM_1000_NS12placeholders2_8E)
_ZN34_INTERNAL_a9555bfd_4_k_cu_e835db2e6thrust24THRUST_300001_SM_1000_NS12placeholders2_8E:
	.zero		1
	.type		_ZN34_INTERNAL_a9555bfd_4_k_cu_e835db2e4cuda3std3__436_GLOBAL__N__a9555bfd_4_k_cu_e835db2e6ignoreE,@object
	.size		_ZN34_INTERNAL_a9555bfd_4_k_cu_e835db2e4cuda3std3__436_GLOBAL__N__a9555bfd_4_k_cu_e835db2e6ignoreE,(_ZN34_INTERNAL_a9555bfd_4_k_cu_e835db2e4cuda3std6ranges3__45__cpo4dataE - _ZN34_INTERNAL_a9555bfd_4_k_cu_e835db2e4cuda3std3__436_GLOBAL__N__a9555bfd_4_k_cu_e835db2e6ignoreE)
_ZN34_INTERNAL_a9555bfd_4_k_cu_e835db2e4cuda3std3__436_GLOBAL__N__a9555bfd_4_k_cu_e835db2e6ignoreE:
	.zero		1
	.type		_ZN34_INTERNAL_a9555bfd_4_k_cu_e835db2e4cuda3std6ranges3__45__cpo4dataE,@object
	.size		_ZN34_INTERNAL_a9555bfd_4_k_cu_e835db2e4cuda3std6ranges3__45__cpo4dataE,(_ZN34_INTERNAL_a9555bfd_4_k_cu_e835db2e6thrust24THRUST_300001_SM_1000_NS6system3cpp3parE - _ZN34_INTERNAL_a9555bfd_4_k_cu_e835db2e4cuda3std6ranges3__45__cpo4dataE)
_ZN34_INTERNAL_a9555bfd_4_k_cu_e835db2e4cuda3std6ranges3__45__cpo4dataE:
	.zero		1
	.type		_ZN34_INTERNAL_a9555bfd_4_k_cu_e835db2e6thrust24THRUST_300001_SM_1000_NS6system3cpp3parE,@object
	.size		_ZN34_INTERNAL_a9555bfd_4_k_cu_e835db2e6thrust24THRUST_300001_SM_1000_NS6system3cpp3parE,(_ZN34_INTERNAL_a9555bfd_4_k_cu_e835db2e4cuda3std3__45__cpo5beginE - _ZN34_INTERNAL_a9555bfd_4_k_cu_e835db2e6thrust24THRUST_300001_SM_1000_NS6system3cpp3parE)
_ZN34_INTERNAL_a9555bfd_4_k_cu_e835db2e6thrust24THRUST_300001_SM_1000_NS6system3cpp3parE:
	.zero		1
	.type		_ZN34_INTERNAL_a9555bfd_4_k_cu_e835db2e4cuda3std3__45__cpo5beginE,@object
	.size		_ZN34_INTERNAL_a9555bfd_4_k_cu_e835db2e4cuda3std3__45__cpo5beginE,(_ZN34_INTERNAL_a9555bfd_4_k_cu_e835db2e4cuda3std6ranges3__45__cpo5beginE - _ZN34_INTERNAL_a9555bfd_4_k_cu_e835db2e4cuda3std3__45__cpo5beginE)
_ZN34_INTERNAL_a9555bfd_4_k_cu_e835db2e4cuda3std3__45__cpo5beginE:
	.zero		1
	.type		_ZN34_INTERNAL_a9555bfd_4_k_cu_e835db2e4cuda3std6ranges3__45__cpo5beginE,@object
	.size		_ZN34_INTERNAL_a9555bfd_4_k_cu_e835db2e4cuda3std6ranges3__45__cpo5beginE,(_ZN34_INTERNAL_a9555bfd_4_k_cu_e835db2e6thrust24THRUST_300001_SM_1000_NS6deviceE - _ZN34_INTERNAL_a9555bfd_4_k_cu_e835db2e4cuda3std6ranges3__45__cpo5beginE)
_ZN34_INTERNAL_a9555bfd_4_k_cu_e835db2e4cuda3std6ranges3__45__cpo5beginE:
	.zero		1
	.type		_ZN34_INTERNAL_a9555bfd_4_k_cu_e835db2e6thrust24THRUST_300001_SM_1000_NS6deviceE,@object
	.size		_ZN34_INTERNAL_a9555bfd_4_k_cu_e835db2e6thrust24THRUST_300001_SM_1000_NS6deviceE,(_ZN34_INTERNAL_a9555bfd_4_k_cu_e835db2e4cuda3std3__47nulloptE - _ZN34_INTERNAL_a9555bfd_4_k_cu_e835db2e6thrust24THRUST_300001_SM_1000_NS6deviceE)
_ZN34_INTERNAL_a9555bfd_4_k_cu_e835db2e6thrust24THRUST_300001_SM_1000_NS6deviceE:
	.zero		1
	.type		_ZN34_INTERNAL_a9555bfd_4_k_cu_e835db2e4cuda3std3__47nulloptE,@object
	.size		_ZN34_INTERNAL_a9555bfd_4_k_cu_e835db2e4cuda3std3__47nulloptE,(_ZN34_INTERNAL_a9555bfd_4_k_cu_e835db2e4cuda3std6ranges3__45__cpo8distanceE - _ZN34_INTERNAL_a9555bfd_4_k_cu_e835db2e4cuda3std3__47nulloptE)
_ZN34_INTERNAL_a9555bfd_4_k_cu_e835db2e4cuda3std3__47nulloptE:
	.zero		1
	.type		_ZN34_INTERNAL_a9555bfd_4_k_cu_e835db2e4cuda3std6ranges3__45__cpo8distanceE,@object
	.size		_ZN34_INTERNAL_a9555bfd_4_k_cu_e835db2e4cuda3std6ranges3__45__cpo8distanceE,(_ZN34_INTERNAL_a9555bfd_4_k_cu_e835db2e6thrust24THRUST_300001_SM_1000_NS12placeholders2_4E - _ZN34_INTERNAL_a9555bfd_4_k_cu_e835db2e4cuda3std6ranges3__45__cpo8distanceE)
_ZN34_INTERNAL_a9555bfd_4_k_cu_e835db2e4cuda3std6ranges3__45__cpo8distanceE:
	.zero		1
	.type		_ZN34_INTERNAL_a9555bfd_4_k_cu_e835db2e6thrust24THRUST_300001_SM_1000_NS12placeholders2_4E,@object
	.size		_ZN34_INTERNAL_a9555bfd_4_k_cu_e835db2e6thrust24THRUST_300001_SM_1000_NS12placeholders2_4E,(_ZN34_INTERNAL_a9555bfd_4_k_cu_e835db2e4cuda3std3__45__cpo6rbeginE - _ZN34_INTERNAL_a9555bfd_4_k_cu_e835db2e6thrust24THRUST_300001_SM_1000_NS12placeholders2_4E)
_ZN34_INTERNAL_a9555bfd_4_k_cu_e835db2e6thrust24THRUST_300001_SM_1000_NS12placeholders2_4E:
	.zero		1
	.type		_ZN34_INTERNAL_a9555bfd_4_k_cu_e835db2e4cuda3std3__45__cpo6rbeginE,@object
	.size		_ZN34_INTERNAL_a9555bfd_4_k_cu_e835db2e4cuda3std3__45__cpo6rbeginE,(_ZN34_INTERNAL_a9555bfd_4_k_cu_e835db2e4cuda3std6ranges3__45__cpo7advanceE - _ZN34_INTERNAL_a9555bfd_4_k_cu_e835db2e4cuda3std3__45__cpo6rbeginE)
_ZN34_INTERNAL_a9555bfd_4_k_cu_e835db2e4cuda3std3__45__cpo6rbeginE:
	.zero		1
	.type		_ZN34_INTERNAL_a9555bfd_4_k_cu_e835db2e4cuda3std6ranges3__45__cpo7advanceE,@object
	.size		_ZN34_INTERNAL_a9555bfd_4_k_cu_e835db2e4cuda3std6ranges3__45__cpo7advanceE,(_ZN34_INTERNAL_a9555bfd_4_k_cu_e835db2e6thrust24THRUST_300001_SM_1000_NS12placeholders3_10E - _ZN34_INTERNAL_a9555bfd_4_k_cu_e835db2e4cuda3std6ranges3__45__cpo7advanceE)
_ZN34_INTERNAL_a9555bfd_4_k_cu_e835db2e4cuda3std6ranges3__45__cpo7advanceE:
	.zero		1
	.type		_ZN34_INTERNAL_a9555bfd_4_k_cu_e835db2e6thrust24THRUST_300001_SM_1000_NS12placeholders3_10E,@object
	.size		_ZN34_INTERNAL_a9555bfd_4_k_cu_e835db2e6thrust24THRUST_300001_SM_1000_NS12placeholders3_10E,(_ZN34_INTERNAL_a9555bfd_4_k_cu_e835db2e4cuda3std3__48in_placeE - _ZN34_INTERNAL_a9555bfd_4_k_cu_e835db2e6thrust24THRUST_300001_SM_1000_NS12placeholders3_10E)
_ZN34_INTERNAL_a9555bfd_4_k_cu_e835db2e6thrust24THRUST_300001_SM_1000_NS12placeholders3_10E:
	.zero		1
	.type		_ZN34_INTERNAL_a9555bfd_4_k_cu_e835db2e4cuda3std3__48in_placeE,@object
	.size		_ZN34_INTERNAL_a9555bfd_4_k_cu_e835db2e4cuda3std3__48in_placeE,(_ZN34_INTERNAL_a9555bfd_4_k_cu_e835db2e4cuda3std6ranges3__45__cpo4sizeE - _ZN34_INTERNAL_a9555bfd_4_k_cu_e835db2e4cuda3std3__48in_placeE)
_ZN34_INTERNAL_a9555bfd_4_k_cu_e835db2e4cuda3std3__48in_placeE:
	.zero		1
	.type		_ZN34_INTERNAL_a9555bfd_4_k_cu_e835db2e4cuda3std6ranges3__45__cpo4sizeE,@object
	.size		_ZN34_INTERNAL_a9555bfd_4_k_cu_e835db2e4cuda3std6ranges3__45__cpo4sizeE,(_ZN34_INTERNAL_a9555bfd_4_k_cu_e835db2e6thrust24THRUST_300001_SM_1000_NS12placeholders2_2E - _ZN34_INTERNAL_a9555bfd_4_k_cu_e835db2e4cuda3std6ranges3__45__cpo4sizeE)
_ZN34_INTERNAL_a9555bfd_4_k_cu_e835db2e4cuda3std6ranges3__45__cpo4sizeE:
	.zero		1
	.type		_ZN34_INTERNAL_a9555bfd_4_k_cu_e835db2e6thrust24THRUST_300001_SM_1000_NS12placeholders2_2E,@object
	.size		_ZN34_INTERNAL_a9555bfd_4_k_cu_e835db2e6thrust24THRUST_300001_SM_1000_NS12placeholders2_2E,(_ZN34_INTERNAL_a9555bfd_4_k_cu_e835db2e4cuda3std3__45__cpo6cbeginE - _ZN34_INTERNAL_a9555bfd_4_k_cu_e835db2e6thrust24THRUST_300001_SM_1000_NS12placeholders2_2E)
_ZN34_INTERNAL_a9555bfd_4_k_cu_e835db2e6thrust24THRUST_300001_SM_1000_NS12placeholders2_2E:
	.zero		1
	.type		_ZN34_INTERNAL_a9555bfd_4_k_cu_e835db2e4cuda3std3__45__cpo6cbeginE,@object
	.size		_ZN34_INTERNAL_a9555bfd_4_k_cu_e835db2e4cuda3std3__45__cpo6cbeginE,(_ZN34_INTERNAL_a9555bfd_4_k_cu_e835db2e4cuda3std6ranges3__45__cpo6cbeginE - _ZN34_INTERNAL_a9555bfd_4_k_cu_e835db2e4cuda3std3__45__cpo6cbeginE)
_ZN34_INTERNAL_a9555bfd_4_k_cu_e835db2e4cuda3std3__45__cpo6cbeginE:
	.zero		1
	.type		_ZN34_INTERNAL_a9555bfd_4_k_cu_e835db2e4cuda3std6ranges3__45__cpo6cbeginE,@object
	.size		_ZN34_INTERNAL_a9555bfd_4_k_cu_e835db2e4cuda3std6ranges3__45__cpo6cbeginE,(_ZN34_INTERNAL_a9555bfd_4_k_cu_e835db2e6thrust24THRUST_300001_SM_1000_NS12placeholders2_6E - _ZN34_INTERNAL_a9555bfd_4_k_cu_e835db2e4cuda3std6ranges3__45__cpo6cbeginE)
_ZN34_INTERNAL_a9555bfd_4_k_cu_e835db2e4cuda3std6ranges3__45__cpo6cbeginE:
	.zero		1
	.type		_ZN34_INTERNAL_a9555bfd_4_k_cu_e835db2e6thrust24THRUST_300001_SM_1000_NS12placeholders2_6E,@object
	.size		_ZN34_INTERNAL_a9555bfd_4_k_cu_e835db2e6thrust24THRUST_300001_SM_1000_NS12placeholders2_6E,(_ZN34_INTERNAL_a9555bfd_4_k_cu_e835db2e4cuda3std3__45__cpo7crbeginE - _ZN34_INTERNAL_a9555bfd_4_k_cu_e835db2e6thrust24THRUST_300001_SM_1000_NS12placeholders2_6E)
_ZN34_INTERNAL_a9555bfd_4_k_cu_e835db2e6thrust24THRUST_300001_SM_1000_NS12placeholders2_6E:
	.zero		1
	.type		_ZN34_INTERNAL_a9555bfd_4_k_cu_e835db2e4cuda3std3__45__cpo7crbeginE,@object
	.size		_ZN34_INTERNAL_a9555bfd_4_k_cu_e835db2e4cuda3std3__45__cpo7crbeginE,(_ZN34_INTERNAL_a9555bfd_4_k_cu_e835db2e4cuda3std6ranges3__45__cpo4nextE - _ZN34_INTERNAL_a9555bfd_4_k_cu_e835db2e4cuda3std3__45__cpo7crbeginE)
_ZN34_INTERNAL_a9555bfd_4_k_cu_e835db2e4cuda3std3__45__cpo7crbeginE:
	.zero		1
	.type		_ZN34_INTERNAL_a9555bfd_4_k_cu_e835db2e4cuda3std6ranges3__45__cpo4nextE,@object
	.size		_ZN34_INTERNAL_a9555bfd_4_k_cu_e835db2e4cuda3std6ranges3__45__cpo4nextE,(_ZN34_INTERNAL_a9555bfd_4_k_cu_e835db2e4cuda3std6ranges3__45__cpo4swapE - _ZN34_INTERNAL_a9555bfd_4_k_cu_e835db2e4cuda3std6ranges3__45__cpo4nextE)
_ZN34_INTERNAL_a9555bfd_4_k_cu_e835db2e4cuda3std6ranges3__45__cpo4nextE:
	.zero		1
	.type		_ZN34_INTERNAL_a9555bfd_4_k_cu_e835db2e4cuda3std6ranges3__45__cpo4swapE,@object
	.size		_ZN34_INTERNAL_a9555bfd_4_k_cu_e835db2e4cuda3std6ranges3__45__cpo4swapE,(_ZN34_INTERNAL_a9555bfd_4_k_cu_e835db2e6thrust24THRUST_300001_SM_1000_NS8cuda_cub10par_nosyncE - _ZN34_INTERNAL_a9555bfd_4_k_cu_e835db2e4cuda3std6ranges3__45__cpo4swapE)
_ZN34_INTERNAL_a9555bfd_4_k_cu_e835db2e4cuda3std6ranges3__45__cpo4swapE:
	.zero		1
	.type		_ZN34_INTERNAL_a9555bfd_4_k_cu_e835db2e6thrust24THRUST_300001_SM_1000_NS8cuda_cub10par_nosyncE,@object
	.size		_ZN34_INTERNAL_a9555bfd_4_k_cu_e835db2e6thrust24THRUST_300001_SM_1000_NS8cuda_cub10par_nosyncE,(_ZN34_INTERNAL_a9555bfd_4_k_cu_e835db2e6thrust24THRUST_300001_SM_1000_NS3seqE - _ZN34_INTERNAL_a9555bfd_4_k_cu_e835db2e6thrust24THRUST_300001_SM_1000_NS8cuda_cub10par_nosyncE)
_ZN34_INTERNAL_a9555bfd_4_k_cu_e835db2e6thrust24THRUST_300001_SM_1000_NS8cuda_cub10par_nosyncE:
	.zero		1
	.type		_ZN34_INTERNAL_a9555bfd_4_k_cu_e835db2e6thrust24THRUST_300001_SM_1000_NS3seqE,@object
	.size		_ZN34_INTERNAL_a9555bfd_4_k_cu_e835db2e6thrust24THRUST_300001_SM_1000_NS3seqE,(_ZN34_INTERNAL_a9555bfd_4_k_cu_e835db2e4cuda3std3__420unreachable_sentinelE - _ZN34_INTERNAL_a9555bfd_4_k_cu_e835db2e6thrust24THRUST_300001_SM_1000_NS3seqE)
_ZN34_INTERNAL_a9555bfd_4_k_cu_e835db2e6thrust24THRUST_300001_SM_1000_NS3seqE:
	.zero		1
	.type		_ZN34_INTERNAL_a9555bfd_4_k_cu_e835db2e4cuda3std3__420unreachable_sentinelE,@object
	.size		_ZN34_INTERNAL_a9555bfd_4_k_cu_e835db2e4cuda3std3__420unreachable_sentinelE,(_ZN34_INTERNAL_a9555bfd_4_k_cu_e835db2e4cuda3std6ranges3__45__cpo5ssizeE - _ZN34_INTERNAL_a9555bfd_4_k_cu_e835db2e4cuda3std3__420unreachable_sentinelE)
_ZN34_INTERNAL_a9555bfd_4_k_cu_e835db2e4cuda3std3__420unreachable_sentinelE:
	.zero		1
	.type		_ZN34_INTERNAL_a9555bfd_4_k_cu_e835db2e4cuda3std6ranges3__45__cpo5ssizeE,@object
	.size		_ZN34_INTERNAL_a9555bfd_4_k_cu_e835db2e4cuda3std6ranges3__45__cpo5ssizeE,(_ZN34_INTERNAL_a9555bfd_4_k_cu_e835db2e6thrust24THRUST_300001_SM_1000_NS12placeholders2_3E - _ZN34_INTERNAL_a9555bfd_4_k_cu_e835db2e4cuda3std6ranges3__45__cpo5ssizeE)
_ZN34_INTERNAL_a9555bfd_4_k_cu_e835db2e4cuda3std6ranges3__45__cpo5ssizeE:
	.zero		1
	.type		_ZN34_INTERNAL_a9555bfd_4_k_cu_e835db2e6thrust24THRUST_300001_SM_1000_NS12placeholders2_3E,@object
	.size		_ZN34_INTERNAL_a9555bfd_4_k_cu_e835db2e6thrust24THRUST_300001_SM_1000_NS12placeholders2_3E,(_ZN34_INTERNAL_a9555bfd_4_k_cu_e835db2e4cuda3std3__45__cpo4cendE - _ZN34_INTERNAL_a9555bfd_4_k_cu_e835db2e6thrust24THRUST_300001_SM_1000_NS12placeholders2_3E)
_ZN34_INTERNAL_a9555bfd_4_k_cu_e835db2e6thrust24THRUST_300001_SM_1000_NS12placeholders2_3E:
	.zero		1
	.type		_ZN34_INTERNAL_a9555bfd_4_k_cu_e835db2e4cuda3std3__45__cpo4cendE,@object
	.size		_ZN34_INTERNAL_a9555bfd_4_k_cu_e835db2e4cuda3std3__45__cpo4cendE,(_ZN34_INTERNAL_a9555bfd_4_k_cu_e835db2e4cuda3std6ranges3__45__cpo4cendE - _ZN34_INTERNAL_a9555bfd_4_k_cu_e835db2e4cuda3std3__45__cpo4cendE)
_ZN34_INTERNAL_a9555bfd_4_k_cu_e835db2e4cuda3std3__45__cpo4cendE:
	.zero		1
	.type		_ZN34_INTERNAL_a9555bfd_4_k_cu_e835db2e4cuda3std6ranges3__45__cpo4cendE,@object
	.size		_ZN34_INTERNAL_a9555bfd_4_k_cu_e835db2e4cuda3std6ranges3__45__cpo4cendE,(_ZN34_INTERNAL_a9555bfd_4_k_cu_e835db2e6thrust24THRUST_300001_SM_1000_NS12placeholders2_7E - _ZN34_INTERNAL_a9555bfd_4_k_cu_e835db2e4cuda3std6ranges3__45__cpo4cendE)
_ZN34_INTERNAL_a9555bfd_4_k_cu_e835db2e4cuda3std6ranges3__45__cpo4cendE:
	.zero		1
	.type		_ZN34_INTERNAL_a9555bfd_4_k_cu_e835db2e6thrust24THRUST_300001_SM_1000_NS12placeholders2_7E,@object
	.size		_ZN34_INTERNAL_a9555bfd_4_k_cu_e835db2e6thrust24THRUST_300001_SM_1000_NS12placeholders2_7E,(_ZN34_INTERNAL_a9555bfd_4_k_cu_e835db2e4cuda3std3__45__cpo5crendE - _ZN34_INTERNAL_a9555bfd_4_k_cu_e835db2e6thrust24THRUST_300001_SM_1000_NS12placeholders2_7E)
_ZN34_INTERNAL_a9555bfd_4_k_cu_e835db2e6thrust24THRUST_300001_SM_1000_NS12placeholders2_7E:
	.zero		1
	.type		_ZN34_INTERNAL_a9555bfd_4_k_cu_e835db2e4cuda3std3__45__cpo5crendE,@object
	.size		_ZN34_INTERNAL_a9555bfd_4_k_cu_e835db2e4cuda3std3__45__cpo5crendE,(_ZN34_INTERNAL_a9555bfd_4_k_cu_e835db2e4cuda3std6ranges3__45__cpo4prevE - _ZN34_INTERNAL_a9555bfd_4_k_cu_e835db2e4cuda3std3__45__cpo5crendE)
_ZN34_INTERNAL_a9555bfd_4_k_cu_e835db2e4cuda3std3__45__cpo5crendE:
	.zero		1
	.type		_ZN34_INTERNAL_a9555bfd_4_k_cu_e835db2e4cuda3std6ranges3__45__cpo4prevE,@object
	.size		_ZN34_INTERNAL_a9555bfd_4_k_cu_e835db2e4cuda3std6ranges3__45__cpo4prevE,(_ZN34_INTERNAL_a9555bfd_4_k_cu_e835db2e4cuda3std6ranges3__45__cpo9iter_moveE - _ZN34_INTERNAL_a9555bfd_4_k_cu_e835db2e4cuda3std6ranges3__45__cpo4prevE)
_ZN34_INTERNAL_a9555bfd_4_k_cu_e835db2e4cuda3std6ranges3__45__cpo4prevE:
	.zero		1
	.type		_ZN34_INTERNAL_a9555bfd_4_k_cu_e835db2e4cuda3std6ranges3__45__cpo9iter_moveE,@object
	.size		_ZN34_INTERNAL_a9555bfd_4_k_cu_e835db2e4cuda3std6ranges3__45__cpo9iter_moveE,(_ZN34_INTERNAL_a9555bfd_4_k_cu_e835db2e6thrust24THRUST_300001_SM_1000_NS6system6detail10sequential3seqE - _ZN34_INTERNAL_a9555bfd_4_k_cu_e835db2e4cuda3std6ranges3__45__cpo9iter_moveE)
_ZN34_INTERNAL_a9555bfd_4_k_cu_e835db2e4cuda3std6ranges3__45__cpo9iter_moveE:
	.zero		1
	.type		_ZN34_INTERNAL_a9555bfd_4_k_cu_e835db2e6thrust24THRUST_300001_SM_1000_NS6system6detail10sequential3seqE,@object
	.size		_ZN34_INTERNAL_a9555bfd_4_k_cu_e835db2e6thrust24THRUST_300001_SM_1000_NS6system6detail10sequential3seqE,(_ZN34_INTERNAL_a9555bfd_4_k_cu_e835db2e6thrust24THRUST_300001_SM_1000_NS12placeholders2_9E - _ZN34_INTERNAL_a9555bfd_4_k_cu_e835db2e6thrust24THRUST_300001_SM_1000_NS6system6detail10sequential3seqE)
_ZN34_INTERNAL_a9555bfd_4_k_cu_e835db2e6thrust24THRUST_300001_SM_1000_NS6system6detail10sequential3seqE:
	.zero		1
	.type		_ZN34_INTERNAL_a9555bfd_4_k_cu_e835db2e6thrust24THRUST_300001_SM_1000_NS12placeholders2_9E,@object
	.size		_ZN34_INTERNAL_a9555bfd_4_k_cu_e835db2e6thrust24THRUST_300001_SM_1000_NS12placeholders2_9E,(_ZN34_INTERNAL_a9555bfd_4_k_cu_e835db2e4cuda3std3__419piecewise_constructE - _ZN34_INTERNAL_a9555bfd_4_k_cu_e835db2e6thrust24THRUST_300001_SM_1000_NS12placeholders2_9E)
_ZN34_INTERNAL_a9555bfd_4_k_cu_e835db2e6thrust24THRUST_300001_SM_1000_NS12placeholders2_9E:
	.zero		1
	.type		_ZN34_INTERNAL_a9555bfd_4_k_cu_e835db2e4cuda3std3__419piecewise_constructE,@object
	.size		_ZN34_INTERNAL_a9555bfd_4_k_cu_e835db2e4cuda3std3__419piecewise_constructE,(_ZN34_INTERNAL_a9555bfd_4_k_cu_e835db2e4cuda3std6ranges3__45__cpo5cdataE - _ZN34_INTERNAL_a9555bfd_4_k_cu_e835db2e4cuda3std3__419piecewise_constructE)
_ZN34_INTERNAL_a9555bfd_4_k_cu_e835db2e4cuda3std3__419piecewise_constructE:
	.zero		1
	.type		_ZN34_INTERNAL_a9555bfd_4_k_cu_e835db2e4cuda3std6ranges3__45__cpo5cdataE,@object
	.size		_ZN34_INTERNAL_a9555bfd_4_k_cu_e835db2e4cuda3std6ranges3__45__cpo5cdataE,(_ZN34_INTERNAL_a9555bfd_4_k_cu_e835db2e6thrust24THRUST_300001_SM_1000_NS12placeholders2_1E - _ZN34_INTERNAL_a9555bfd_4_k_cu_e835db2e4cuda3std6ranges3__45__cpo5cdataE)
_ZN34_INTERNAL_a9555bfd_4_k_cu_e835db2e4cuda3std6ranges3__45__cpo5cdataE:
	.zero		1
	.type		_ZN34_INTERNAL_a9555bfd_4_k_cu_e835db2e6thrust24THRUST_300001_SM_1000_NS12placeholders2_1E,@object
	.size		_ZN34_INTERNAL_a9555bfd_4_k_cu_e835db2e6thrust24THRUST_300001_SM_1000_NS12placeholders2_1E,(_ZN34_INTERNAL_a9555bfd_4_k_cu_e835db2e4cuda3std3__45__cpo3endE - _ZN34_INTERNAL_a9555bfd_4_k_cu_e835db2e6thrust24THRUST_300001_SM_1000_NS12placeholders2_1E)
_ZN34_INTERNAL_a9555bfd_4_k_cu_e835db2e6thrust24THRUST_300001_SM_1000_NS12placeholders2_1E:
	.zero		1
	.type		_ZN34_INTERNAL_a9555bfd_4_k_cu_e835db2e4cuda3std3__45__cpo3endE,@object
	.size		_ZN34_INTERNAL_a9555bfd_4_k_cu_e835db2e4cuda3std3__45__cpo3endE,(_ZN34_INTERNAL_a9555bfd_4_k_cu_e835db2e4cuda3std6ranges3__45__cpo3endE - _ZN34_INTERNAL_a9555bfd_4_k_cu_e835db2e4cuda3std3__45__cpo3endE)
_ZN34_INTERNAL_a9555bfd_4_k_cu_e835db2e4cuda3std3__45__cpo3endE:
	.zero		1
	.type		_ZN34_INTERNAL_a9555bfd_4_k_cu_e835db2e4cuda3std6ranges3__45__cpo3endE,@object
	.size		_ZN34_INTERNAL_a9555bfd_4_k_cu_e835db2e4cuda3std6ranges3__45__cpo3endE,(_ZN34_INTERNAL_a9555bfd_4_k_cu_e835db2e6thrust24THRUST_300001_SM_1000_NS12placeholders2_5E - _ZN34_INTERNAL_a9555bfd_4_k_cu_e835db2e4cuda3std6ranges3__45__cpo3endE)
_ZN34_INTERNAL_a9555bfd_4_k_cu_e835db2e4cuda3std6ranges3__45__cpo3endE:
	.zero		1
	.type		_ZN34_INTERNAL_a9555bfd_4_k_cu_e835db2e6thrust24THRUST_300001_SM_1000_NS12placeholders2_5E,@object
	.size		_ZN34_INTERNAL_a9555bfd_4_k_cu_e835db2e6thrust24THRUST_300001_SM_1000_NS12placeholders2_5E,(_ZN34_INTERNAL_a9555bfd_4_k_cu_e835db2e4cuda3std3__45__cpo4rendE - _ZN34_INTERNAL_a9555bfd_4_k_cu_e835db2e6thrust24THRUST_300001_SM_1000_NS12placeholders2_5E)
_ZN34_INTERNAL_a9555bfd_4_k_cu_e835db2e6thrust24THRUST_300001_SM_1000_NS12placeholders2_5E:
	.zero		1
	.type		_ZN34_INTERNAL_a9555bfd_4_k_cu_e835db2e4cuda3std3__45__cpo4rendE,@object
	.size		_ZN34_INTERNAL_a9555bfd_4_k_cu_e835db2e4cuda3std3__45__cpo4rendE,(_ZN34_INTERNAL_a9555bfd_4_k_cu_e835db2e4cuda3std6ranges3__45__cpo9iter_swapE - _ZN34_INTERNAL_a9555bfd_4_k_cu_e835db2e4cuda3std3__45__cpo4rendE)
_ZN34_INTERNAL_a9555bfd_4_k_cu_e835db2e4cuda3std3__45__cpo4rendE:
	.zero		1
	.type		_ZN34_INTERNAL_a9555bfd_4_k_cu_e835db2e4cuda3std6ranges3__45__cpo9iter_swapE,@object
	.size		_ZN34_INTERNAL_a9555bfd_4_k_cu_e835db2e4cuda3std6ranges3__45__cpo9iter_swapE,(_ZN34_INTERNAL_a9555bfd_4_k_cu_e835db2e4cuda3std3__48unexpectE - _ZN34_INTERNAL_a9555bfd_4_k_cu_e835db2e4cuda3std6ranges3__45__cpo9iter_swapE)
_ZN34_INTERNAL_a9555bfd_4_k_cu_e835db2e4cuda3std6ranges3__45__cpo9iter_swapE:
	.zero		1
	.type		_ZN34_INTERNAL_a9555bfd_4_k_cu_e835db2e4cuda3std3__48unexpectE,@object
	.size		_ZN34_INTERNAL_a9555bfd_4_k_cu_e835db2e4cuda3std3__48unexpectE,(_ZN34_INTERNAL_a9555bfd_4_k_cu_e835db2e6thrust24THRUST_300001_SM_1000_NS8cuda_cub3parE - _ZN34_INTERNAL_a9555bfd_4_k_cu_e835db2e4cuda3std3__48unexpectE)
_ZN34_INTERNAL_a9555bfd_4_k_cu_e835db2e4cuda3std3__48unexpectE:
	.zero		1
	.type		_ZN34_INTERNAL_a9555bfd_4_k_cu_e835db2e6thrust24THRUST_300001_SM_1000_NS8cuda_cub3parE,@object
	.size		_ZN34_INTERNAL_a9555bfd_4_k_cu_e835db2e6thrust24THRUST_300001_SM_1000_NS8cuda_cub3parE,(.L_31 - _ZN34_INTERNAL_a9555bfd_4_k_cu_e835db2e6thrust24THRUST_300001_SM_1000_NS8cuda_cub3parE)
_ZN34_INTERNAL_a9555bfd_4_k_cu_e835db2e6thrust24THRUST_300001_SM_1000_NS8cuda_cub3parE:
	.zero		1
.L_31:


//--------------------- .nv.shared._ZN3cub18CUB_300001_SM_10006detail10merge_sort30DeviceMergeSortBlockSortKernelINS2_10policy_hubIN6thrust24THRUST_300001_SM_1000_NS6detail15normal_iteratorINS6_10device_ptrI6RunnerEEEEE9Policy600ESC_PNS0_8NullTypeESC_SG_mN4cuda3std3__44lessISA_EESA_SF_EEvbT0_T1_T2_T3_T4_PT6_PT7_T5_NS1_7vsmem_tE --------------------------
	.section	.nv.shared._ZN3cub18CUB_300001_SM_10006detail10merge_sort30DeviceMergeSortBlockSortKernelINS2_10policy_hubIN6thrust24THRUST_300001_SM_1000_NS6detail15normal_iteratorINS6_10device_ptrI6RunnerEEEEE9Policy600ESC_PNS0_8NullTypeESC_SG_mN4cuda3std3__44lessISA_EESA_SF_EEvbT0_T1_T2_T3_T4_PT6_PT7_T5_NS1_7vsmem_tE,"aw",@nobits
	.sectionflags	@""
	.align	16
.nv.shared._ZN3cub18CUB_300001_SM_10006detail10merge_sort30DeviceMergeSortBlockSortKernelINS2_10policy_hubIN6thrust24THRUST_300001_SM_1000_NS6detail15normal_iteratorINS6_10device_ptrI6RunnerEEEEE9Policy600ESC_PNS0_8NullTypeESC_SG_mN4cuda3std3__44lessISA_EESA_SF_EEvbT0_T1_T2_T3_T4_PT6_PT7_T5_NS1_7vsmem_tE:
	.zero		16400


//--------------------- .nv.shared._ZN3cub18CUB_300001_SM_10006detail10merge_sort26DeviceMergeSortMergeKernelINS2_10policy_hubIN6thrust24THRUST_300001_SM_1000_NS6detail15normal_iteratorINS6_10device_ptrI6RunnerEEEEE9Policy600ESC_PNS0_8NullTypeESC_SG_jN4cuda3std3__44lessISA_EESA_SF_EEvbT2_T3_T4_PT6_PT7_T5_PSO_SO_NS1_7vsmem_tE --------------------------
	.section	.nv.shared._ZN3cub18CUB_300001_SM_10006detail10merge_sort26DeviceMergeSortMergeKernelINS2_10policy_hubIN6thrust24THRUST_300001_SM_1000_NS6detail15normal_iteratorINS6_10device_ptrI6RunnerEEEEE9Policy600ESC_PNS0_8NullTypeESC_SG_jN4cuda3std3__44lessISA_EESA_SF_EEvbT2_T3_T4_PT6_PT7_T5_PSO_SO_NS1_7vsmem_tE,"aw",@nobits
	.sectionflags	@""
	.align	16
.nv.shared._ZN3cub18CUB_300001_SM_10006detail10merge_sort26DeviceMergeSortMergeKernelINS2_10policy_hubIN6thrust24THRUST_300001_SM_1000_NS6detail15normal_iteratorINS6_10device_ptrI6RunnerEEEEE9Policy600ESC_PNS0_8NullTypeESC_SG_jN4cuda3std3__44lessISA_EESA_SF_EEvbT2_T3_T4_PT6_PT7_T5_PSO_SO_NS1_7vsmem_tE:
	.zero		16400


//--------------------- .nv.shared._ZN3cub18CUB_300001_SM_10006detail10merge_sort30DeviceMergeSortBlockSortKernelINS2_10policy_hubIN6thrust24THRUST_300001_SM_1000_NS6detail15normal_iteratorINS6_10device_ptrI6RunnerEEEEE9Policy600ESC_PNS0_8NullTypeESC_SG_jN4cuda3std3__44lessISA_EESA_SF_EEvbT0_T1_T2_T3_T4_PT6_PT7_T5_NS1_7vsmem_tE --------------------------
	.section	.nv.shared._ZN3cub18CUB_300001_SM_10006detail10merge_sort30DeviceMergeSortBlockSortKernelINS2_10policy_hubIN6thrust24THRUST_300001_SM_1000_NS6detail15normal_iteratorINS6_10device_ptrI6RunnerEEEEE9Policy600ESC_PNS0_8NullTypeESC_SG_jN4cuda3std3__44lessISA_EESA_SF_EEvbT0_T1_T2_T3_T4_PT6_PT7_T5_NS1_7vsmem_tE,"aw",@nobits
	.sectionflags	@""
	.align	16
.nv.shared._ZN3cub18CUB_300001_SM_10006detail10merge_sort30DeviceMergeSortBlockSortKernelINS2_10policy_hubIN6thrust24THRUST_300001_SM_1000_NS6detail15normal_iteratorINS6_10device_ptrI6RunnerEEEEE9Policy600ESC_PNS0_8NullTypeESC_SG_jN4cuda3std3__44lessISA_EESA_SF_EEvbT0_T1_T2_T3_T4_PT6_PT7_T5_NS1_7vsmem_tE:
	.zero		16400


//--------------------- .nv.constant0._ZN3cub18CUB_300001_SM_10006detail10merge_sort26DeviceMergeSortMergeKernelINS2_10policy_hubIN6thrust24THRUST_300001_SM_1000_NS6detail15normal_iteratorINS6_10device_ptrI6RunnerEEEEE9Policy600ESC_PNS0_8NullTypeESC_SG_mN4cuda3std3__44lessISA_EESA_SF_EEvbT2_T3_T4_PT6_PT7_T5_PSO_SO_NS1_7vsmem_tE --------------------------
	.section	.nv.constant0._ZN3cub18CUB_300001_SM_10006detail10merge_sort26DeviceMergeSortMergeKernelINS2_10policy_hubIN6thrust24THRUST_300001_SM_1000_NS6detail15normal_iteratorINS6_10device_ptrI6RunnerEEEEE9Policy600ESC_PNS0_8NullTypeESC_SG_mN4cuda3std3__44lessISA_EESA_SF_EEvbT2_T3_T4_PT6_PT7_T5_PSO_SO_NS1_7vsmem_tE,"a",@progbits
	.sectionflags	@""
	.align	4
.nv.constant0._ZN3cub18CUB_300001_SM_10006detail10merge_sort26DeviceMergeSortMergeKernelINS2_10policy_hubIN6thrust24THRUST_300001_SM_1000_NS6detail15normal_iteratorINS6_10device_ptrI6RunnerEEEEE9Policy600ESC_PNS0_8NullTypeESC_SG_mN4cuda3std3__44lessISA_EESA_SF_EEvbT2_T3_T4_PT6_PT7_T5_PSO_SO_NS1_7vsmem_tE:
	.zero		976


//--------------------- .nv.constant0._ZN3cub18CUB_300001_SM_10006detail10merge_sort30DeviceMergeSortPartitionKernelIN6thrust24THRUST_300001_SM_1000_NS6detail15normal_iteratorINS5_10device_ptrI6RunnerEEEEmN4cuda3std3__44lessIS9_EES9_EEvbT_PT2_T0_SK_PSK_T1_SK_i --------------------------
	.section	.nv.constant0._ZN3cub18CUB_300001_SM_10006detail10merge_sort30DeviceMergeSortPartitionKernelIN6thrust24THRUST_300001_SM_1000_NS6detail15normal_iteratorINS5_10device_ptrI6RunnerEEEEmN4cuda3std3__44lessIS9_EES9_EEvbT_PT2_T0_SK_PSK_T1_SK_i,"a",@progbits
	.sectionflags	@""
	.align	4
.nv.constant0._ZN3cub18CUB_300001_SM_10006detail10merge_sort30DeviceMergeSortPartitionKernelIN6thrust24THRUST_300001_SM_1000_NS6detail15normal_iteratorINS5_10device_ptrI6RunnerEEEEmN4cuda3std3__44lessIS9_EES9_EEvbT_PT2_T0_SK_PSK_T1_SK_i:
	.zero		964


//--------------------- .nv.constant0._ZN3cub18CUB_300001_SM_10006detail10merge_sort30DeviceMergeSortBlockSortKernelINS2_10policy_hubIN6thrust24THRUST_300001_SM_1000_NS6detail15normal_iteratorINS6_10device_ptrI6RunnerEEEEE9Policy600ESC_PNS0_8NullTypeESC_SG_mN4cuda3std3__44lessISA_EESA_SF_EEvbT0_T1_T2_T3_T4_PT6_PT7_T5_NS1_7vsmem_tE --------------------------
	.section	.nv.constant0._ZN3cub18CUB_300001_SM_10006detail10merge_sort30DeviceMergeSortBlockSortKernelINS2_10policy_hubIN6thrust24THRUST_300001_SM_1000_NS6detail15normal_iteratorINS6_10device_ptrI6RunnerEEEEE9Policy600ESC_PNS0_8NullTypeESC_SG_mN4cuda3std3__44lessISA_EESA_SF_EEvbT0_T1_T2_T3_T4_PT6_PT7_T5_NS1_7vsmem_tE,"a",@progbits
	.sectionflags	@""
	.align	4
.nv.constant0._ZN3cub18CUB_300001_SM_10006detail10merge_sort30DeviceMergeSortBlockSortKernelINS2_10policy_hubIN6thrust24THRUST_300001_SM_1000_NS6detail15normal_iteratorINS6_10device_ptrI6RunnerEEEEE9Policy600ESC_PNS0_8NullTypeESC_SG_mN4cuda3std3__44lessISA_EESA_SF_EEvbT0_T1_T2_T3_T4_PT6_PT7_T5_NS1_7vsmem_tE:
	.zero		976


//--------------------- .nv.constant0._ZN3cub18CUB_300001_SM_10006detail10merge_sort26DeviceMergeSortMergeKernelINS2_10policy_hubIN6thrust24THRUST_300001_SM_1000_NS6detail15normal_iteratorINS6_10device_ptrI6RunnerEEEEE9Policy600ESC_PNS0_8NullTypeESC_SG_jN4cuda3std3__44lessISA_EESA_SF_EEvbT2_T3_T4_PT6_PT7_T5_PSO_SO_NS1_7vsmem_tE --------------------------
	.section	.nv.constant0._ZN3cub18CUB_300001_SM_10006detail10merge_sort26DeviceMergeSortMergeKernelINS2_10policy_hubIN6thrust24THRUST_300001_SM_1000_NS6detail15normal_iteratorINS6_10device_ptrI6RunnerEEEEE9Policy600ESC_PNS0_8NullTypeESC_SG_jN4cuda3std3__44lessISA_EESA_SF_EEvbT2_T3_T4_PT6_PT7_T5_PSO_SO_NS1_7vsmem_tE,"a",@progbits
	.sectionflags	@""
	.align	4
.nv.constant0._ZN3cub18CUB_300001_SM_10006detail10merge_sort26DeviceMergeSortMergeKernelINS2_10policy_hubIN6thrust24THRUST_300001_SM_1000_NS6detail15normal_iteratorINS6_10device_ptrI6RunnerEEEEE9Policy600ESC_PNS0_8NullTypeESC_SG_jN4cuda3std3__44lessISA_EESA_SF_EEvbT2_T3_T4_PT6_PT7_T5_PSO_SO_NS1_7vsmem_tE:
	.zero		976


//--------------------- .nv.constant0._ZN3cub18CUB_300001_SM_10006detail10merge_sort30DeviceMergeSortPartitionKernelIN6thrust24THRUST_300001_SM_1000_NS6detail15normal_iteratorINS5_10device_ptrI6RunnerEEEEjN4cuda3std3__44lessIS9_EES9_EEvbT_PT2_T0_SK_PSK_T1_SK_i --------------------------
	.section	.nv.constant0._ZN3cub18CUB_300001_SM_10006detail10merge_sort30DeviceMergeSortPartitionKernelIN6thrust24THRUST_300001_SM_1000_NS6detail15normal_iteratorINS5_10device_ptrI6RunnerEEEEjN4cuda3std3__44lessIS9_EES9_EEvbT_PT2_T0_SK_PSK_T1_SK_i,"a",@progbits
	.sectionflags	@""
	.align	4
.nv.constant0._ZN3cub18CUB_300001_SM_10006detail10merge_sort30DeviceMergeSortPartitionKernelIN6thrust24THRUST_300001_SM_1000_NS6detail15normal_iteratorINS5_10device_ptrI6RunnerEEEEjN4cuda3std3__44lessIS9_EES9_EEvbT_PT2_T0_SK_PSK_T1_SK_i:
	.zero		948


//--------------------- .nv.constant0._ZN3cub18CUB_300001_SM_10006detail10merge_sort30DeviceMergeSortBlockSortKernelINS2_10policy_hubIN6thrust24THRUST_300001_SM_1000_NS6detail15normal_iteratorINS6_10device_ptrI6RunnerEEEEE9Policy600ESC_PNS0_8NullTypeESC_SG_jN4cuda3std3__44lessISA_EESA_SF_EEvbT0_T1_T2_T3_T4_PT6_PT7_T5_NS1_7vsmem_tE --------------------------
	.section	.nv.constant0._ZN3cub18CUB_300001_SM_10006detail10merge_sort30DeviceMergeSortBlockSortKernelINS2_10policy_hubIN6thrust24THRUST_300001_SM_1000_NS6detail15normal_iteratorINS6_10device_ptrI6RunnerEEEEE9Policy600ESC_PNS0_8NullTypeESC_SG_jN4cuda3std3__44lessISA_EESA_SF_EEvbT0_T1_T2_T3_T4_PT6_PT7_T5_NS1_7vsmem_tE,"a",@progbits
	.sectionflags	@""
	.align	4
.nv.constant0._ZN3cub18CUB_300001_SM_10006detail10merge_sort30DeviceMergeSortBlockSortKernelINS2_10policy_hubIN6thrust24THRUST_300001_SM_1000_NS6detail15normal_iteratorINS6_10device_ptrI6RunnerEEEEE9Policy600ESC_PNS0_8NullTypeESC_SG_jN4cuda3std3__44lessISA_EESA_SF_EEvbT0_T1_T2_T3_T4_PT6_PT7_T5_NS1_7vsmem_tE:
	.zero		976


//--------------------- .nv.constant0._ZN3cub18CUB_300001_SM_10006detail11EmptyKernelIvEEvv --------------------------
	.section	.nv.constant0._ZN3cub18CUB_300001_SM_10006detail11EmptyKernelIvEEvv,"a",@progbits
	.sectionflags	@""
	.align	4
.nv.constant0._ZN3cub18CUB_300001_SM_10006detail11EmptyKernelIvEEvv:
	.zero		896


//--------------------- .nv.constant0._Z24calculate_race_positionsP6RunnerPbS1_ --------------------------
	.section	.nv.constant0._Z24calculate_race_positionsP6RunnerPbS1_,"a",@progbits
	.sectionflags	@""
	.align	4
.nv.constant0._Z24calculate_race_positionsP6RunnerPbS1_:
	.zero		920


//--------------------- SYMBOLS --------------------------

	.type		.nv.reservedSmem.offset0,@object
	.size		.nv.reservedSmem.offset0,0x4
	.type		.nv.reservedSmem.cap,@object
	.size		.nv.reservedSmem.cap,0x4
